// auto-generated by cutlass_sweep.gemm — config: {"arch": "sm_100", "cluster_m": 2, "cluster_n": 2, "dtype": "mxfp4", "dtype_b": "mxfp4", "layout": "nt", "stages": 0, "tile_k": 128, "tile_m": 128, "tile_n": 64}
#include "cutlass/cutlass.h"
#include "cutlass/gemm/collective/collective_builder.hpp"
#include "cutlass/gemm/device/gemm_universal_adapter.h"
#include "cutlass/gemm/kernel/gemm_universal.hpp"
#include "cutlass/epilogue/collective/collective_builder.hpp"

using ElemA = cutlass::mx_float4_t<cutlass::float_e2m1_t>;
using ElemB = cutlass::mx_float4_t<cutlass::float_e2m1_t>;
using ElemCD = cutlass::bfloat16_t;
using Acc  = float;
using TileShape    = cute::Shape<cute::_128, cute::_64, cute::_128>;
using ClusterShape = cute::Shape<cute::_2, cute::_2, cute::_1>;

using CollectiveEpilogue = typename cutlass::epilogue::collective::CollectiveBuilder<
    cutlass::arch::Sm100, cutlass::arch::OpClassTensorOp,
    TileShape, ClusterShape,
    cutlass::epilogue::collective::EpilogueTileAuto,
    Acc, Acc,
    ElemCD, cutlass::layout::RowMajor, 128 / cutlass::sizeof_bits<ElemCD>::value,
    ElemCD, cutlass::layout::RowMajor, 128 / cutlass::sizeof_bits<ElemCD>::value,
    cutlass::epilogue::collective::EpilogueScheduleAuto
  >::CollectiveOp;

using CollectiveMainloop = typename cutlass::gemm::collective::CollectiveBuilder<
    cutlass::arch::Sm100, cutlass::arch::OpClassBlockScaledTensorOp,
    ElemA, cutlass::layout::RowMajor, 32,
    ElemB, cutlass::layout::ColumnMajor, 32,
    Acc,
    TileShape, ClusterShape,
    cutlass::gemm::collective::StageCountAutoCarveout<static_cast<int>(sizeof(typename CollectiveEpilogue::SharedStorage))>,
    cutlass::gemm::collective::KernelScheduleAuto
  >::CollectiveOp;

using GemmKernel = cutlass::gemm::kernel::GemmUniversal<
    cute::Shape<int,int,int,int>,
    CollectiveMainloop,
    CollectiveEpilogue
>;
using Gemm = cutlass::gemm::device::GemmUniversalAdapter<GemmKernel>;

// Force the device kernel symbol into the cubin without needing a host main.
auto* _anchor = &cutlass::device_kernel<GemmKernel>;


// ===== COMPILED SASS (sm_100a) =====

	.target	sm_100a

	.elftype	@"ET_EXEC"


//--------------------- .note.nv.tkinfo           --------------------------
	.section	.note.nv.tkinfo,"",@"SHT_NOTE"
	.sectionflags	@"SHF_NOTE_NV_TKINFO"
	.tkinfo
        /*0018*/ 	.word	0x00000002
        /*0030*/ 	.string	""
        /*0030*/ 	.string	"ptxas"
        /*0030*/ 	.string	"Cuda compilation tools, release 13.0, V13.0.88"
        /*0030*/ 	.string	"Build cuda_13.0.r13.0/compiler.36424714_0"
        /*0030*/ 	.string	"-arch sm_100a -m 64 "



//--------------------- .note.nv.cuinfo           --------------------------
	.section	.note.nv.cuinfo,"",@"SHT_NOTE"
	.sectionflags	@"SHF_NOTE_NV_CUINFO"
        /*0018*/ 	.short	0x0002
        /*001a*/ 	.short	0x0064
        /*001c*/ 	.short	0x0082
	.zero		2


//--------------------- .nv.info                  --------------------------
	.section	.nv.info,"",@"SHT_CUDA_INFO"
	.align	4


	//----- nvinfo : EIATTR_REGCOUNT
	.align		4
        /*0000*/ 	.byte	0x04, 0x2f
        /*0002*/ 	.short	(.L_19 - .L_18)
	.align		4
.L_18:
        /*0004*/ 	.word	index@(_ZN7cutlass13device_kernelINS_4gemm6kernel13GemmUniversalIN4cute5tupleIJiiiiEEENS1_10collective13CollectiveMmaINS1_46MainloopSm100TmaUmmaWarpSpecializedBlockScaledILi16ELi2ELi2ENS5_IJNS4_1CILi2EEESB_NSA_ILi1EEEEEEEENS5_IJNSA_ILi128EEENSA_ILi64EEESF_EEENS5_IJNS_12float_e2m1_tENS_13float_ue8m0_tEEEENS5_IJNS5_IJlSC_lEEENS4_6LayoutINS5_IJNS5_IJNS5_IJNSA_ILi32EEENSA_ILi4EEEEEEiEEESQ_NS5_IJSC_iEEEEEENS5_IJNS5_IJNS5_IJNSA_ILi16EEESO_EEEiEEENS5_IJNS5_IJNSA_ILi0EEESC_EEENSA_ILi512EEEEEENS5_IJSW_iEEEEEEEEEEESK_S13_NS4_8TiledMMAINS4_8MMA_AtomIJNS4_17SM100_MMA_MXF4_SSISI_SI_fSJ_Li128ELi64ELi32ELNS4_4UMMA5MajorE0ELS18_0ELNS17_7ScaleInE0ELS19_0EEEEEENSM_INS5_IJSC_SC_SC_EEENS5_IJSW_SW_SW_EEEEENS5_IJNS4_10UnderscoreES1F_S1F_EEEEENS5_IJNS4_23SM90_TMA_LOAD_MULTICASTES1I_EEENS5_IJNS4_14ComposedLayoutINS4_7SwizzleILi2ELi4ELi3EEENS4_18smem_ptr_flag_bitsILi4EEENSM_INS5_IJNSA_ILi8EEESF_EEENS5_IJSF_SC_EEEEEEENSM_INS5_IJNS5_IJNS5_IJSP_SC_EEENS5_IJSN_SB_EEEEEESC_NS5_IJSB_SC_EEEEEENS5_IJNS5_IJNS5_IJSU_SY_EEESX_EEESW_NS5_IJSB_SY_EEEEEEEEEEEvNS4_8identityES1J_S24_vS25_EENS_8epilogue10collective18CollectiveEpilogueINS27_23Sm100TmaWarpSpecializedILi3ELi2ELi16ELb1ELb0EEEJNS5_IJSG_SG_SF_EEENS5_IJNSM_ISG_SC_EENSM_INS5_IJST_SB_EEENS5_IJSC_SN_EEEEEEEENS_10bfloat16_tESL_S2I_SL_NS27_6fusion15FusionCallbacksIS2B_NS2J_17LinearCombinationIS2I_fS2I_fLNS_15FloatRoundStyleE2EEES2C_S2H_JEEENS4_5SM1004TMEM4LOAD26SM100_TMEM_LOAD_32dp32b16xENS4_13SM90_TMA_LOADENS1K_INS1L_ILi1ELi4ELi3EEENS1N_ILi16EEENSM_INS5_IJS1P_ST_EEENS5_IJST_SC_EEEEEEENS4_39AutoVectorizingCopyWithAssumedAlignmentILi128EEENS4_14SM90_TMA_STOREES2Z_S31_S31_EEEvvEEEEvNT_6ParamsE)
        /*0008*/ 	.word	0x00000074


	//----- nvinfo : EIATTR_FRAME_SIZE
	.align		4
.L_19:
        /*000c*/ 	.byte	0x04, 0x11
        /*000e*/ 	.short	(.L_21 - .L_20)
	.align		4
.L_20:
        /*0010*/ 	.word	index@($__internal_2_$__cuda_sm10x_tcgen05_guardrail_trap_unallocated_columns_being_dealloced)
        /*0014*/ 	.word	0x00000000


	//----- nvinfo : EIATTR_FRAME_SIZE
	.align		4
.L_21:
        /*0018*/ 	.byte	0x04, 0x11
        /*001a*/ 	.short	(.L_23 - .L_22)
	.align		4
.L_22:
        /*001c*/ 	.word	index@($__internal_1_$__cuda_sm10x_tcgen05_guardrail_trap_phase_invalid_during_alloc)
        /*0020*/ 	.word	0x00000000


	//----- nvinfo : EIATTR_FRAME_SIZE
	.align		4
.L_23:
        /*0024*/ 	.byte	0x04, 0x11
        /*0026*/ 	.short	(.L_25 - .L_24)
	.align		4
.L_24:
        /*0028*/ 	.word	index@($__internal_0_$__cuda_sm10x_tcgen05_guardrail_trap_col_being_dealloced_not_returned_by_alloc)
        /*002c*/ 	.word	0x00000000


	//----- nvinfo : EIATTR_FRAME_SIZE
	.align		4
.L_25:
        /*0030*/ 	.byte	0x04, 0x11
        /*0032*/ 	.short	(.L_27 - .L_26)
	.align		4
.L_26:
        /*0034*/ 	.word	index@(_ZN7cutlass13device_kernelINS_4gemm6kernel13GemmUniversalIN4cute5tupleIJiiiiEEENS1_10collective13CollectiveMmaINS1_46MainloopSm100TmaUmmaWarpSpecializedBlockScaledILi16ELi2ELi2ENS5_IJNS4_1CILi2EEESB_NSA_ILi1EEEEEEEENS5_IJNSA_ILi128EEENSA_ILi64EEESF_EEENS5_IJNS_12float_e2m1_tENS_13float_ue8m0_tEEEENS5_IJNS5_IJlSC_lEEENS4_6LayoutINS5_IJNS5_IJNS5_IJNSA_ILi32EEENSA_ILi4EEEEEEiEEESQ_NS5_IJSC_iEEEEEENS5_IJNS5_IJNS5_IJNSA_ILi16EEESO_EEEiEEENS5_IJNS5_IJNSA_ILi0EEESC_EEENSA_ILi512EEEEEENS5_IJSW_iEEEEEEEEEEESK_S13_NS4_8TiledMMAINS4_8MMA_AtomIJNS4_17SM100_MMA_MXF4_SSISI_SI_fSJ_Li128ELi64ELi32ELNS4_4UMMA5MajorE0ELS18_0ELNS17_7ScaleInE0ELS19_0EEEEEENSM_INS5_IJSC_SC_SC_EEENS5_IJSW_SW_SW_EEEEENS5_IJNS4_10UnderscoreES1F_S1F_EEEEENS5_IJNS4_23SM90_TMA_LOAD_MULTICASTES1I_EEENS5_IJNS4_14ComposedLayoutINS4_7SwizzleILi2ELi4ELi3EEENS4_18smem_ptr_flag_bitsILi4EEENSM_INS5_IJNSA_ILi8EEESF_EEENS5_IJSF_SC_EEEEEEENSM_INS5_IJNS5_IJNS5_IJSP_SC_EEENS5_IJSN_SB_EEEEEESC_NS5_IJSB_SC_EEEEEENS5_IJNS5_IJNS5_IJSU_SY_EEESX_EEESW_NS5_IJSB_SY_EEEEEEEEEEEvNS4_8identityES1J_S24_vS25_EENS_8epilogue10collective18CollectiveEpilogueINS27_23Sm100TmaWarpSpecializedILi3ELi2ELi16ELb1ELb0EEEJNS5_IJSG_SG_SF_EEENS5_IJNSM_ISG_SC_EENSM_INS5_IJST_SB_EEENS5_IJSC_SN_EEEEEEEENS_10bfloat16_tESL_S2I_SL_NS27_6fusion15FusionCallbacksIS2B_NS2J_17LinearCombinationIS2I_fS2I_fLNS_15FloatRoundStyleE2EEES2C_S2H_JEEENS4_5SM1004TMEM4LOAD26SM100_TMEM_LOAD_32dp32b16xENS4_13SM90_TMA_LOADENS1K_INS1L_ILi1ELi4ELi3EEENS1N_ILi16EEENSM_INS5_IJS1P_ST_EEENS5_IJST_SC_EEEEEEENS4_39AutoVectorizingCopyWithAssumedAlignmentILi128EEENS4_14SM90_TMA_STOREES2Z_S31_S31_EEEvvEEEEvNT_6ParamsE)
        /*0038*/ 	.word	0x00000000


	//----- nvinfo : EIATTR_MIN_STACK_SIZE
	.align		4
.L_27:
        /*003c*/ 	.byte	0x04, 0x12
        /*003e*/ 	.short	(.L_29 - .L_28)
	.align		4
.L_28:
        /*0040*/ 	.word	index@(_ZN7cutlass13device_kernelINS_4gemm6kernel13GemmUniversalIN4cute5tupleIJiiiiEEENS1_10collective13CollectiveMmaINS1_46MainloopSm100TmaUmmaWarpSpecializedBlockScaledILi16ELi2ELi2ENS5_IJNS4_1CILi2EEESB_NSA_ILi1EEEEEEEENS5_IJNSA_ILi128EEENSA_ILi64EEESF_EEENS5_IJNS_12float_e2m1_tENS_13float_ue8m0_tEEEENS5_IJNS5_IJlSC_lEEENS4_6LayoutINS5_IJNS5_IJNS5_IJNSA_ILi32EEENSA_ILi4EEEEEEiEEESQ_NS5_IJSC_iEEEEEENS5_IJNS5_IJNS5_IJNSA_ILi16EEESO_EEEiEEENS5_IJNS5_IJNSA_ILi0EEESC_EEENSA_ILi512EEEEEENS5_IJSW_iEEEEEEEEEEESK_S13_NS4_8TiledMMAINS4_8MMA_AtomIJNS4_17SM100_MMA_MXF4_SSISI_SI_fSJ_Li128ELi64ELi32ELNS4_4UMMA5MajorE0ELS18_0ELNS17_7ScaleInE0ELS19_0EEEEEENSM_INS5_IJSC_SC_SC_EEENS5_IJSW_SW_SW_EEEEENS5_IJNS4_10UnderscoreES1F_S1F_EEEEENS5_IJNS4_23SM90_TMA_LOAD_MULTICASTES1I_EEENS5_IJNS4_14ComposedLayoutINS4_7SwizzleILi2ELi4ELi3EEENS4_18smem_ptr_flag_bitsILi4EEENSM_INS5_IJNSA_ILi8EEESF_EEENS5_IJSF_SC_EEEEEEENSM_INS5_IJNS5_IJNS5_IJSP_SC_EEENS5_IJSN_SB_EEEEEESC_NS5_IJSB_SC_EEEEEENS5_IJNS5_IJNS5_IJSU_SY_EEESX_EEESW_NS5_IJSB_SY_EEEEEEEEEEEvNS4_8identityES1J_S24_vS25_EENS_8epilogue10collective18CollectiveEpilogueINS27_23Sm100TmaWarpSpecializedILi3ELi2ELi16ELb1ELb0EEEJNS5_IJSG_SG_SF_EEENS5_IJNSM_ISG_SC_EENSM_INS5_IJST_SB_EEENS5_IJSC_SN_EEEEEEEENS_10bfloat16_tESL_S2I_SL_NS27_6fusion15FusionCallbacksIS2B_NS2J_17LinearCombinationIS2I_fS2I_fLNS_15FloatRoundStyleE2EEES2C_S2H_JEEENS4_5SM1004TMEM4LOAD26SM100_TMEM_LOAD_32dp32b16xENS4_13SM90_TMA_LOADENS1K_INS1L_ILi1ELi4ELi3EEENS1N_ILi16EEENSM_INS5_IJS1P_ST_EEENS5_IJST_SC_EEEEEEENS4_39AutoVectorizingCopyWithAssumedAlignmentILi128EEENS4_14SM90_TMA_STOREES2Z_S31_S31_EEEvvEEEEvNT_6ParamsE)
        /*0044*/ 	.word	0x00000000
.L_29:


//--------------------- .nv.compat                --------------------------
	.section	.nv.compat,"",@"SHT_CUDA_COMPAT_INFO"
	.align	4
        /*0000*/ 	.byte	0x02, 0x09, 0x01, 0x00, 0x02, 0x02, 0x02, 0x00, 0x02, 0x05, 0x05, 0x00, 0x03, 0x07, 0x01, 0x01
        /*0010*/ 	.byte	0x02, 0x03, 0x01, 0x00, 0x02, 0x06, 0x01, 0x00, 0x04, 0x0b, 0x08, 0x00, 0x09, 0x00, 0x00, 0x00
        /*0020*/ 	.byte	0x00, 0x00, 0x00, 0x00


//--------------------- .nv.info._ZN7cutlass13device_kernelINS_4gemm6kernel13GemmUniversalIN4cute5tupleIJiiiiEEENS1_10collective13CollectiveMmaINS1_46MainloopSm100TmaUmmaWarpSpecializedBlockScaledILi16ELi2ELi2ENS5_IJNS4_1CILi2EEESB_NSA_ILi1EEEEEEEENS5_IJNSA_ILi128EEENSA_ILi64EEESF_EEENS5_IJNS_12float_e2m1_tENS_13float_ue8m0_tEEEENS5_IJNS5_IJlSC_lEEENS4_6LayoutINS5_IJNS5_IJNS5_IJNSA_ILi32EEENSA_ILi4EEEEEEiEEESQ_NS5_IJSC_iEEEEEENS5_IJNS5_IJNS5_IJNSA_ILi16EEESO_EEEiEEENS5_IJNS5_IJNSA_ILi0EEESC_EEENSA_ILi512EEEEEENS5_IJSW_iEEEEEEEEEEESK_S13_NS4_8TiledMMAINS4_8MMA_AtomIJNS4_17SM100_MMA_MXF4_SSISI_SI_fSJ_Li128ELi64ELi32ELNS4_4UMMA5MajorE0ELS18_0ELNS17_7ScaleInE0ELS19_0EEEEEENSM_INS5_IJSC_SC_SC_EEENS5_IJSW_SW_SW_EEEEENS5_IJNS4_10UnderscoreES1F_S1F_EEEEENS5_IJNS4_23SM90_TMA_LOAD_MULTICASTES1I_EEENS5_IJNS4_14ComposedLayoutINS4_7SwizzleILi2ELi4ELi3EEENS4_18smem_ptr_flag_bitsILi4EEENSM_INS5_IJNSA_ILi8EEESF_EEENS5_IJSF_SC_EEEEEEENSM_INS5_IJNS5_IJNS5_IJSP_SC_EEENS5_IJSN_SB_EEEEEESC_NS5_IJSB_SC_EEEEEENS5_IJNS5_IJNS5_IJSU_SY_EEESX_EEESW_NS5_IJSB_SY_EEEEEEEEEEEvNS4_8identityES1J_S24_vS25_EENS_8epilogue10collective18CollectiveEpilogueINS27_23Sm100TmaWarpSpecializedILi3ELi2ELi16ELb1ELb0EEEJNS5_IJSG_SG_SF_EEENS5_IJNSM_ISG_SC_EENSM_INS5_IJST_SB_EEENS5_IJSC_SN_EEEEEEEENS_10bfloat16_tESL_S2I_SL_NS27_6fusion15FusionCallbacksIS2B_NS2J_17LinearCombinationIS2I_fS2I_fLNS_15FloatRoundStyleE2EEES2C_S2H_JEEENS4_5SM1004TMEM4LOAD26SM100_TMEM_LOAD_32dp32b16xENS4_13SM90_TMA_LOADENS1K_INS1L_ILi1ELi4ELi3EEENS1N_ILi16EEENSM_INS5_IJS1P_ST_EEENS5_IJST_SC_EEEEEEENS4_39AutoVectorizingCopyWithAssumedAlignmentILi128EEENS4_14SM90_TMA_STOREES2Z_S31_S31_EEEvvEEEEvNT_6ParamsE --------------------------
	.section	.nv.info._ZN7cutlass13device_kernelINS_4gemm6kernel13GemmUniversalIN4cute5tupleIJiiiiEEENS1_10collective13CollectiveMmaINS1_46MainloopSm100TmaUmmaWarpSpecializedBlockScaledILi16ELi2ELi2ENS5_IJNS4_1CILi2EEESB_NSA_ILi1EEEEEEEENS5_IJNSA_ILi128EEENSA_ILi64EEESF_EEENS5_IJNS_12float_e2m1_tENS_13float_ue8m0_tEEEENS5_IJNS5_IJlSC_lEEENS4_6LayoutINS5_IJNS5_IJNS5_IJNSA_ILi32EEENSA_ILi4EEEEEEiEEESQ_NS5_IJSC_iEEEEEENS5_IJNS5_IJNS5_IJNSA_ILi16EEESO_EEEiEEENS5_IJNS5_IJNSA_ILi0EEESC_EEENSA_ILi512EEEEEENS5_IJSW_iEEEEEEEEEEESK_S13_NS4_8TiledMMAINS4_8MMA_AtomIJNS4_17SM100_MMA_MXF4_SSISI_SI_fSJ_Li128ELi64ELi32ELNS4_4UMMA5MajorE0ELS18_0ELNS17_7ScaleInE0ELS19_0EEEEEENSM_INS5_IJSC_SC_SC_EEENS5_IJSW_SW_SW_EEEEENS5_IJNS4_10UnderscoreES1F_S1F_EEEEENS5_IJNS4_23SM90_TMA_LOAD_MULTICASTES1I_EEENS5_IJNS4_14ComposedLayoutINS4_7SwizzleILi2ELi4ELi3EEENS4_18smem_ptr_flag_bitsILi4EEENSM_INS5_IJNSA_ILi8EEESF_EEENS5_IJSF_SC_EEEEEEENSM_INS5_IJNS5_IJNS5_IJSP_SC_EEENS5_IJSN_SB_EEEEEESC_NS5_IJSB_SC_EEEEEENS5_IJNS5_IJNS5_IJSU_SY_EEESX_EEESW_NS5_IJSB_SY_EEEEEEEEEEEvNS4_8identityES1J_S24_vS25_EENS_8epilogue10collective18CollectiveEpilogueINS27_23Sm100TmaWarpSpecializedILi3ELi2ELi16ELb1ELb0EEEJNS5_IJSG_SG_SF_EEENS5_IJNSM_ISG_SC_EENSM_INS5_IJST_SB_EEENS5_IJSC_SN_EEEEEEEENS_10bfloat16_tESL_S2I_SL_NS27_6fusion15FusionCallbacksIS2B_NS2J_17LinearCombinationIS2I_fS2I_fLNS_15FloatRoundStyleE2EEES2C_S2H_JEEENS4_5SM1004TMEM4LOAD26SM100_TMEM_LOAD_32dp32b16xENS4_13SM90_TMA_LOADENS1K_INS1L_ILi1ELi4ELi3EEENS1N_ILi16EEENSM_INS5_IJS1P_ST_EEENS5_IJST_SC_EEEEEEENS4_39AutoVectorizingCopyWithAssumedAlignmentILi128EEENS4_14SM90_TMA_STOREES2Z_S31_S31_EEEvvEEEEvNT_6ParamsE,"",@"SHT_CUDA_INFO"
	.sectionflags	@""
	.align	4


	//----- nvinfo : EIATTR_CUDA_API_VERSION
	.align		4
        /*0000*/ 	.byte	0x04, 0x37
        /*0002*/ 	.short	(.L_31 - .L_30)
.L_30:
        /*0004*/ 	.word	0x00000082


	//----- nvinfo : EIATTR_KPARAM_INFO
	.align		4
.L_31:
        /*0008*/ 	.byte	0x04, 0x17
        /*000a*/ 	.short	(.L_33 - .L_32)
.L_32:
        /*000c*/ 	.word	0x00000000
        /*0010*/ 	.short	0x0000
        /*0012*/ 	.short	0x0000
        /*0014*/ 	.byte	0x00, 0xf0, 0x01, 0x30


	//----- nvinfo : EIATTR_AT_ENTRY_FRAGMENTS
	.align		4
.L_33:
        /*0018*/ 	.byte	0x04, 0x4f
        /*001a*/ 	.short	(.L_35 - .L_34)


	//   ....[0]....
.L_34:
        /*001c*/ 	.word	0x00000006


	//----- nvinfo : EIATTR_RESERVED_SMEM_USED
	.align		4
.L_35:
        /*0020*/ 	.byte	0x01, 0x41
	.zero		2


	//----- nvinfo : EIATTR_SPARSE_MMA_MASK
	.align		4
        /*0024*/ 	.byte	0x03, 0x50
        /*0026*/ 	.short	0x0000


	//----- nvinfo : EIATTR_TCGEN05_1CTA_USED
	.align		4
        /*0028*/ 	.byte	0x01, 0x51
	.zero		2


	//----- nvinfo : EIATTR_MAXREG_COUNT
	.align		4
        /*002c*/ 	.byte	0x03, 0x1b
        /*002e*/ 	.short	0x00ff


	//----- nvinfo : EIATTR_NUM_BARRIERS
	.align		4
        /*0030*/ 	.byte	0x02, 0x4c
        /*0032*/ 	.byte	0x07
	.zero		1


	//----- nvinfo : EIATTR_EXTERNS
	.align		4
        /*0034*/ 	.byte	0x04, 0x0f
        /*0036*/ 	.short	(.L_37 - .L_36)


	//   ....[0]....
	.align		4
.L_36:
        /*0038*/ 	.word	index@(__assertfail)


	//----- nvinfo : EIATTR_MERCURY_ISA_VERSION
	.align		4
.L_37:
        /*003c*/ 	.byte	0x03, 0x5f
        /*003e*/ 	.short	0x0101


	//----- nvinfo : EIATTR_INT_WARP_WIDE_INSTR_OFFSETS
	.align		4
        /*0040*/ 	.byte	0x04, 0x31
        /*0042*/ 	.short	(.L_39 - .L_38)


	//   ....[0]....
.L_38:
        /*0044*/ 	.word	0x00004f20


	//   ....[1]....
        /*0048*/ 	.word	0x00004f50


	//   ....[2]....
        /*004c*/ 	.word	0x00004f70


	//   ....[3]....
        /*0050*/ 	.word	0x00005b10


	//   ....[4]....
        /*0054*/ 	.word	0x00005be0


	//   ....[5]....
        /*0058*/ 	.word	0x00005c50


	//   ....[6]....
        /*005c*/ 	.word	0x00005da0


	//   ....[7]....
        /*0060*/ 	.word	0x00005e70


	//   ....[8]....
        /*0064*/ 	.word	0x00005ec0


	//   ....[9]....
        /*0068*/ 	.word	0x00006000


	//   ....[10]....
        /*006c*/ 	.word	0x000060b0


	//   ....[11]....
        /*0070*/ 	.word	0x00006110


	//   ....[12]....
        /*0074*/ 	.word	0x00006240


	//   ....[13]....
        /*0078*/ 	.word	0x00006350


	//   ....[14]....
        /*007c*/ 	.word	0x00006390


	//----- nvinfo : EIATTR_COOP_GROUP_MASK_REGIDS
	.align		4
.L_39:
        /*0080*/ 	.byte	0x04, 0x29
        /*0082*/ 	.short	(.L_41 - .L_40)


	//   ....[0]....
.L_40:
        /*0084*/ 	.word	0xffffffff


	//   ....[1]....
        /*0088*/ 	.word	0xffffffff


	//   ....[2]....
        /*008c*/ 	.word	0xffffffff


	//   ....[3]....
        /*0090*/ 	.word	0xffffffff


	//   ....[4]....
        /*0094*/ 	.word	0xffffffff


	//   ....[5]....
        /*0098*/ 	.word	0xffffffff


	//   ....[6]....
        /*009c*/ 	.word	0xffffffff


	//   ....[7]....
        /*00a0*/ 	.word	0xffffffff


	//   ....[8]....
        /*00a4*/ 	.word	0xffffffff


	//   ....[9]....
        /*00a8*/ 	.word	0xffffffff


	//   ....[10]....
        /*00ac*/ 	.word	0xffffffff


	//   ....[11]....
        /*00b0*/ 	.word	0xffffffff


	//   ....[12]....
        /*00b4*/ 	.word	0xffffffff


	//   ....[13]....
        /*00b8*/ 	.word	0xffffffff


	//----- nvinfo : EIATTR_COOP_GROUP_INSTR_OFFSETS
	.align		4
.L_41:
        /*00bc*/ 	.byte	0x04, 0x28
        /*00be*/ 	.short	(.L_43 - .L_42)


	//   ....[0]....
.L_42:
        /*00c0*/ 	.word	0x00000080


	//   ....[1]....
        /*00c4*/ 	.word	0x00000550


	//   ....[2]....
        /*00c8*/ 	.word	0x000008b0


	//   ....[3]....
        /*00cc*/ 	.word	0x00000a30


	//   ....[4]....
        /*00d0*/ 	.word	0x00000b30


	//   ....[5]....
        /*00d4*/ 	.word	0x00000ca0


	//   ....[6]....
        /*00d8*/ 	.word	0x00000e00


	//   ....[7]....
        /*00dc*/ 	.word	0x00000fb0


	//   ....[8]....
        /*00e0*/ 	.word	0x00002670


	//   ....[9]....
        /*00e4*/ 	.word	0x00003bf0


	//   ....[10]....
        /*00e8*/ 	.word	0x00003e00


	//   ....[11]....
        /*00ec*/ 	.word	0x00003e30


	//   ....[12]....
        /*00f0*/ 	.word	0x00004e00


	//   ....[13]....
        /*00f4*/ 	.word	0x00005030


	//----- nvinfo : EIATTR_VRC_CTA_INIT_COUNT
	.align		4
.L_43:
        /*00f8*/ 	.byte	0x02, 0x4a
        /*00fa*/ 	.byte	0x80
	.zero		1


	//----- nvinfo : EIATTR_SYSCALL_OFFSETS
	.align		4
        /*00fc*/ 	.byte	0x04, 0x46
        /*00fe*/ 	.short	(.L_45 - .L_44)


	//   ....[0]....
.L_44:
        /*0100*/ 	.word	0x000070c0


	//   ....[1]....
        /*0104*/ 	.word	0x000071b0


	//   ....[2]....
        /*0108*/ 	.word	0x00007b90


	//   ....[3]....
        /*010c*/ 	.word	0x00007d00


	//   ....[4]....
        /*0110*/ 	.word	0x00008ae0


	//   ....[5]....
        /*0114*/ 	.word	0x00008c50


	//   ....[6]....
        /*0118*/ 	.word	0x00009ac0


	//   ....[7]....
        /*011c*/ 	.word	0x00009c30


	//   ....[8]....
        /*0120*/ 	.word	0x0000aa40


	//   ....[9]....
        /*0124*/ 	.word	0x0000abb0


	//----- nvinfo : EIATTR_MBARRIER_INSTR_OFFSETS
	.align		4
.L_45:
        /*0128*/ 	.byte	0x04, 0x39
        /*012a*/ 	.short	(.L_47 - .L_46)


	//   ....[0]....
.L_46:
        /*012c*/ 	.word	0x00000690
        /*0130*/ 	.word	0x000000ff
        /*0134*/ 	.word	0x00000000
        /*0138*/ 	.short	0x0100
        /*013a*/ 	.byte	0x04
	.zero		1


	//   ....[1]....
        /*013c*/ 	.word	0x000006a0
        /*0140*/ 	.word	0x000000ff
        /*0144*/ 	.word	0x00000080
        /*0148*/ 	.short	0x0100
        /*014a*/ 	.byte	0x04
	.zero		1


	//   ....[2]....
        /*014c*/ 	.word	0x000006b0
        /*0150*/ 	.word	0x000000ff
        /*0154*/ 	.word	0x00000008
        /*0158*/ 	.short	0x0100
        /*015a*/ 	.byte	0x04
	.zero		1


	//   ....[3]....
        /*015c*/ 	.word	0x000006c0
        /*0160*/ 	.word	0x000000ff
        /*0164*/ 	.word	0x00000088
        /*0168*/ 	.short	0x0100
        /*016a*/ 	.byte	0x04
	.zero		1


	//   ....[4]....
        /*016c*/ 	.word	0x000006d0
        /*0170*/ 	.word	0x000000ff
        /*0174*/ 	.word	0x00000010
        /*0178*/ 	.short	0x0100
        /*017a*/ 	.byte	0x04
	.zero		1


	//   ....[5]....
        /*017c*/ 	.word	0x000006e0
        /*0180*/ 	.word	0x000000ff
        /*0184*/ 	.word	0x00000090
        /*0188*/ 	.short	0x0100
        /*018a*/ 	.byte	0x04
	.zero		1


	//   ....[6]....
        /*018c*/ 	.word	0x000006f0
        /*0190*/ 	.word	0x000000ff
        /*0194*/ 	.word	0x00000018
        /*0198*/ 	.short	0x0100
        /*019a*/ 	.byte	0x04
	.zero		1


	//   ....[7]....
        /*019c*/ 	.word	0x00000700
        /*01a0*/ 	.word	0x000000ff
        /*01a4*/ 	.word	0x00000098
        /*01a8*/ 	.short	0x0100
        /*01aa*/ 	.byte	0x04
	.zero		1


	//   ....[8]....
        /*01ac*/ 	.word	0x00000710
        /*01b0*/ 	.word	0x000000ff
        /*01b4*/ 	.word	0x00000020
        /*01b8*/ 	.short	0x0100
        /*01ba*/ 	.byte	0x04
	.zero		1


	//   ....[9]....
        /*01bc*/ 	.word	0x00000720
        /*01c0*/ 	.word	0x000000ff
        /*01c4*/ 	.word	0x000000a0
        /*01c8*/ 	.short	0x0100
        /*01ca*/ 	.byte	0x04
	.zero		1


	//   ....[10]....
        /*01cc*/ 	.word	0x00000730
        /*01d0*/ 	.word	0x000000ff
        /*01d4*/ 	.word	0x00000028
        /*01d8*/ 	.short	0x0100
        /*01da*/ 	.byte	0x04
	.zero		1


	//   ....[11]....
        /*01dc*/ 	.word	0x00000740
        /*01e0*/ 	.word	0x000000ff
        /*01e4*/ 	.word	0x000000a8
        /*01e8*/ 	.short	0x0100
        /*01ea*/ 	.byte	0x04
	.zero		1


	//   ....[12]....
        /*01ec*/ 	.word	0x00000750
        /*01f0*/ 	.word	0x000000ff
        /*01f4*/ 	.word	0x00000030
        /*01f8*/ 	.short	0x0100
        /*01fa*/ 	.byte	0x04
	.zero		1


	//   ....[13]....
        /*01fc*/ 	.word	0x00000760
        /*0200*/ 	.word	0x000000ff
        /*0204*/ 	.word	0x000000b0
        /*0208*/ 	.short	0x0100
        /*020a*/ 	.byte	0x04
	.zero		1


	//   ....[14]....
        /*020c*/ 	.word	0x00000770
        /*0210*/ 	.word	0x000000ff
        /*0214*/ 	.word	0x00000038
        /*0218*/ 	.short	0x0100
        /*021a*/ 	.byte	0x04
	.zero		1


	//   ....[15]....
        /*021c*/ 	.word	0x00000780
        /*0220*/ 	.word	0x000000ff
        /*0224*/ 	.word	0x000000b8
        /*0228*/ 	.short	0x0100
        /*022a*/ 	.byte	0x04
	.zero		1


	//   ....[16]....
        /*022c*/ 	.word	0x00000790
        /*0230*/ 	.word	0x000000ff
        /*0234*/ 	.word	0x00000040
        /*0238*/ 	.short	0x0100
        /*023a*/ 	.byte	0x04
	.zero		1


	//   ....[17]....
        /*023c*/ 	.word	0x000007a0
        /*0240*/ 	.word	0x000000ff
        /*0244*/ 	.word	0x000000c0
        /*0248*/ 	.short	0x0100
        /*024a*/ 	.byte	0x04
	.zero		1


	//   ....[18]....
        /*024c*/ 	.word	0x000007b0
        /*0250*/ 	.word	0x000000ff
        /*0254*/ 	.word	0x00000048
        /*0258*/ 	.short	0x0100
        /*025a*/ 	.byte	0x04
	.zero		1


	//   ....[19]....
        /*025c*/ 	.word	0x000007c0
        /*0260*/ 	.word	0x000000ff
        /*0264*/ 	.word	0x000000c8
        /*0268*/ 	.short	0x0100
        /*026a*/ 	.byte	0x04
	.zero		1


	//   ....[20]....
        /*026c*/ 	.word	0x000007d0
        /*0270*/ 	.word	0x000000ff
        /*0274*/ 	.word	0x00000050
        /*0278*/ 	.short	0x0100
        /*027a*/ 	.byte	0x04
	.zero		1


	//   ....[21]....
        /*027c*/ 	.word	0x000007e0
        /*0280*/ 	.word	0x000000ff
        /*0284*/ 	.word	0x000000d0
        /*0288*/ 	.short	0x0100
        /*028a*/ 	.byte	0x04
	.zero		1


	//   ....[22]....
        /*028c*/ 	.word	0x000007f0
        /*0290*/ 	.word	0x000000ff
        /*0294*/ 	.word	0x00000058
        /*0298*/ 	.short	0x0100
        /*029a*/ 	.byte	0x04
	.zero		1


	//   ....[23]....
        /*029c*/ 	.word	0x00000800
        /*02a0*/ 	.word	0x000000ff
        /*02a4*/ 	.word	0x000000d8
        /*02a8*/ 	.short	0x0100
        /*02aa*/ 	.byte	0x04
	.zero		1


	//   ....[24]....
        /*02ac*/ 	.word	0x00000810
        /*02b0*/ 	.word	0x000000ff
        /*02b4*/ 	.word	0x00000060
        /*02b8*/ 	.short	0x0100
        /*02ba*/ 	.byte	0x04
	.zero		1


	//   ....[25]....
        /*02bc*/ 	.word	0x00000820
        /*02c0*/ 	.word	0x000000ff
        /*02c4*/ 	.word	0x000000e0
        /*02c8*/ 	.short	0x0100
        /*02ca*/ 	.byte	0x04
	.zero		1


	//   ....[26]....
        /*02cc*/ 	.word	0x00000830
        /*02d0*/ 	.word	0x000000ff
        /*02d4*/ 	.word	0x00000068
        /*02d8*/ 	.short	0x0100
        /*02da*/ 	.byte	0x04
	.zero		1


	//   ....[27]....
        /*02dc*/ 	.word	0x00000840
        /*02e0*/ 	.word	0x000000ff
        /*02e4*/ 	.word	0x000000e8
        /*02e8*/ 	.short	0x0100
        /*02ea*/ 	.byte	0x04
	.zero		1


	//   ....[28]....
        /*02ec*/ 	.word	0x00000850
        /*02f0*/ 	.word	0x000000ff
        /*02f4*/ 	.word	0x00000070
        /*02f8*/ 	.short	0x0100
        /*02fa*/ 	.byte	0x04
	.zero		1


	//   ....[29]....
        /*02fc*/ 	.word	0x00000860
        /*0300*/ 	.word	0x000000ff
        /*0304*/ 	.word	0x000000f0
        /*0308*/ 	.short	0x0100
        /*030a*/ 	.byte	0x04
	.zero		1


	//   ....[30]....
        /*030c*/ 	.word	0x00000870
        /*0310*/ 	.word	0x000000ff
        /*0314*/ 	.word	0x00000078
        /*0318*/ 	.short	0x0100
        /*031a*/ 	.byte	0x04
	.zero		1


	//   ....[31]....
        /*031c*/ 	.word	0x00000880
        /*0320*/ 	.word	0x000000ff
        /*0324*/ 	.word	0x000000f8
        /*0328*/ 	.short	0x0100
        /*032a*/ 	.byte	0x04
	.zero		1


	//   ....[32]....
        /*032c*/ 	.word	0x000009c0
        /*0330*/ 	.word	0x000000ff
        /*0334*/ 	.word	0x00000100
        /*0338*/ 	.short	0x0100
        /*033a*/ 	.byte	0x04
	.zero		1


	//   ....[33]....
        /*033c*/ 	.word	0x000009d0
        /*0340*/ 	.word	0x000000ff
        /*0344*/ 	.word	0x00000118
        /*0348*/ 	.short	0x0100
        /*034a*/ 	.byte	0x04
	.zero		1


	//   ....[34]....
        /*034c*/ 	.word	0x000009e0
        /*0350*/ 	.word	0x000000ff
        /*0354*/ 	.word	0x00000108
        /*0358*/ 	.short	0x0100
        /*035a*/ 	.byte	0x04
	.zero		1


	//   ....[35]....
        /*035c*/ 	.word	0x000009f0
        /*0360*/ 	.word	0x000000ff
        /*0364*/ 	.word	0x00000120
        /*0368*/ 	.short	0x0100
        /*036a*/ 	.byte	0x04
	.zero		1


	//   ....[36]....
        /*036c*/ 	.word	0x00000a00
        /*0370*/ 	.word	0x000000ff
        /*0374*/ 	.word	0x00000110
        /*0378*/ 	.short	0x0100
        /*037a*/ 	.byte	0x04
	.zero		1


	//   ....[37]....
        /*037c*/ 	.word	0x00000a10
        /*0380*/ 	.word	0x000000ff
        /*0384*/ 	.word	0x00000128
        /*0388*/ 	.short	0x0100
        /*038a*/ 	.byte	0x04
	.zero		1


	//   ....[38]....
        /*038c*/ 	.word	0x00000b00
        /*0390*/ 	.word	0x000000ff
        /*0394*/ 	.word	0x00000130
        /*0398*/ 	.short	0x0100
        /*039a*/ 	.byte	0x06
	.zero		1


	//   ....[39]....
        /*039c*/ 	.word	0x00000b10
        /*03a0*/ 	.word	0x000000ff
        /*03a4*/ 	.word	0x00000138
        /*03a8*/ 	.short	0x0100
        /*03aa*/ 	.byte	0x06
	.zero		1


	//   ....[40]....
        /*03ac*/ 	.word	0x00000c50
        /*03b0*/ 	.word	0x000000ff
        /*03b4*/ 	.word	0x00000140
        /*03b8*/ 	.short	0x0100
        /*03ba*/ 	.byte	0x06
	.zero		1


	//   ....[41]....
        /*03bc*/ 	.word	0x00000c60
        /*03c0*/ 	.word	0x000000ff
        /*03c4*/ 	.word	0x00000150
        /*03c8*/ 	.short	0x0100
        /*03ca*/ 	.byte	0x06
	.zero		1


	//   ....[42]....
        /*03cc*/ 	.word	0x00000c70
        /*03d0*/ 	.word	0x000000ff
        /*03d4*/ 	.word	0x00000148
        /*03d8*/ 	.short	0x0100
        /*03da*/ 	.byte	0x06
	.zero		1


	//   ....[43]....
        /*03dc*/ 	.word	0x00000c80
        /*03e0*/ 	.word	0x000000ff
        /*03e4*/ 	.word	0x00000158
        /*03e8*/ 	.short	0x0100
        /*03ea*/ 	.byte	0x06
	.zero		1


	//   ....[44]....
        /*03ec*/ 	.word	0x00000db0
        /*03f0*/ 	.word	0x000000ff
        /*03f4*/ 	.word	0x00000160
        /*03f8*/ 	.short	0x0100
        /*03fa*/ 	.byte	0x04
	.zero		1


	//   ....[45]....
        /*03fc*/ 	.word	0x00000dc0
        /*0400*/ 	.word	0x000000ff
        /*0404*/ 	.word	0x00000170
        /*0408*/ 	.short	0x0100
        /*040a*/ 	.byte	0x04
	.zero		1


	//   ....[46]....
        /*040c*/ 	.word	0x00000dd0
        /*0410*/ 	.word	0x000000ff
        /*0414*/ 	.word	0x00000168
        /*0418*/ 	.short	0x0100
        /*041a*/ 	.byte	0x04
	.zero		1


	//   ....[47]....
        /*041c*/ 	.word	0x00000de0
        /*0420*/ 	.word	0x000000ff
        /*0424*/ 	.word	0x00000178
        /*0428*/ 	.short	0x0100
        /*042a*/ 	.byte	0x04
	.zero		1


	//   ....[48]....
        /*042c*/ 	.word	0x00000ed0
        /*0430*/ 	.word	0x000000ff
        /*0434*/ 	.word	0x00000180
        /*0438*/ 	.short	0x0100
        /*043a*/ 	.byte	0x04
	.zero		1


	//   ....[49]....
        /*043c*/ 	.word	0x00000ee0
        /*0440*/ 	.word	0x000000ff
        /*0444*/ 	.word	0x00000190
        /*0448*/ 	.short	0x0100
        /*044a*/ 	.byte	0x04
	.zero		1


	//   ....[50]....
        /*044c*/ 	.word	0x00000ef0
        /*0450*/ 	.word	0x000000ff
        /*0454*/ 	.word	0x00000188
        /*0458*/ 	.short	0x0100
        /*045a*/ 	.byte	0x04
	.zero		1


	//   ....[51]....
        /*045c*/ 	.word	0x00000f00
        /*0460*/ 	.word	0x000000ff
        /*0464*/ 	.word	0x00000198
        /*0468*/ 	.short	0x0100
        /*046a*/ 	.byte	0x04
	.zero		1


	//   ....[52]....
        /*046c*/ 	.word	0x00001c00
        /*0470*/ 	.word	0x00000000
        /*0474*/ 	.word	0x00000190
        /*0478*/ 	.short	0x010a
        /*047a*/ 	.byte	0xff
	.zero		1


	//   ....[53]....
        /*047c*/ 	.word	0x00001c30
        /*0480*/ 	.word	0x00000000
        /*0484*/ 	.word	0x00000180
        /*0488*/ 	.short	0x0101
        /*048a*/ 	.byte	0xff
	.zero		1


	//   ....[54]....
        /*048c*/ 	.word	0x00001d10
        /*0490*/ 	.word	0x000000ff
        /*0494*/ 	.word	0x00000080
        /*0498*/ 	.short	0x010a
        /*049a*/ 	.byte	0x04
	.zero		1


	//   ....[55]....
        /*049c*/ 	.word	0x00001db0
        /*04a0*/ 	.word	0x000000ff
        /*04a4*/ 	.word	0x00000080
        /*04a8*/ 	.short	0x010a
        /*04aa*/ 	.byte	0x29
	.zero		1


	//   ....[56]....
        /*04ac*/ 	.word	0x00001ef0
        /*04b0*/ 	.word	0x000000ff
        /*04b4*/ 	.word	0x00000080
        /*04b8*/ 	.short	0x010a
        /*04ba*/ 	.byte	0x06
	.zero		1


	//   ....[57]....
        /*04bc*/ 	.word	0x000021c0
        /*04c0*/ 	.word	0x000000ff
        /*04c4*/ 	.word	0x00000138
        /*04c8*/ 	.short	0x0101
        /*04ca*/ 	.byte	0x05
	.zero		1


	//   ....[58]....
        /*04cc*/ 	.word	0x000021e0
        /*04d0*/ 	.word	0x000000ff
        /*04d4*/ 	.word	0x00000080
        /*04d8*/ 	.short	0x010a
        /*04da*/ 	.byte	0x04
	.zero		1


	//   ....[59]....
        /*04dc*/ 	.word	0x00002260
        /*04e0*/ 	.word	0x000000ff
        /*04e4*/ 	.word	0x00000080
        /*04e8*/ 	.short	0x010a
        /*04ea*/ 	.byte	0x29
	.zero		1


	//   ....[60]....
        /*04ec*/ 	.word	0x000023a0
        /*04f0*/ 	.word	0x000000ff
        /*04f4*/ 	.word	0x00000080
        /*04f8*/ 	.short	0x010a
        /*04fa*/ 	.byte	0x06
	.zero		1


	//   ....[61]....
        /*04fc*/ 	.word	0x000026a0
        /*0500*/ 	.word	0x00000003
        /*0504*/ 	.word	0x00000140
        /*0508*/ 	.short	0x010a
        /*050a*/ 	.byte	0xff
	.zero		1


	//   ....[62]....
        /*050c*/ 	.word	0x000027f0
        /*0510*/ 	.word	0x00000000
        /*0514*/ 	.word	0x00000000
        /*0518*/ 	.short	0x0101
        /*051a*/ 	.byte	0xff
	.zero		1


	//   ....[63]....
        /*051c*/ 	.word	0x00002db0
        /*0520*/ 	.word	0x000000ff
        /*0524*/ 	.word	0x00000000
        /*0528*/ 	.short	0x010a
        /*052a*/ 	.byte	0x04
	.zero		1


	//   ....[64]....
        /*052c*/ 	.word	0x00002e40
        /*0530*/ 	.word	0x000000ff
        /*0534*/ 	.word	0x00000000
        /*0538*/ 	.short	0x010a
        /*053a*/ 	.byte	0x05
	.zero		1


	//   ....[65]....
        /*053c*/ 	.word	0x00002ed0
        /*0540*/ 	.word	0x000000ff
        /*0544*/ 	.word	0x00000000
        /*0548*/ 	.short	0x010a
        /*054a*/ 	.byte	0x05
	.zero		1


	//   ....[66]....
        /*054c*/ 	.word	0x00002f60
        /*0550*/ 	.word	0x000000ff
        /*0554*/ 	.word	0x00000000
        /*0558*/ 	.short	0x010a
        /*055a*/ 	.byte	0x05
	.zero		1


	//   ....[67]....
        /*055c*/ 	.word	0x00002ff0
        /*0560*/ 	.word	0x000000ff
        /*0564*/ 	.word	0x00000000
        /*0568*/ 	.short	0x010a
        /*056a*/ 	.byte	0x05
	.zero		1


	//   ....[68]....
        /*056c*/ 	.word	0x00003080
        /*0570*/ 	.word	0x000000ff
        /*0574*/ 	.word	0x00000000
        /*0578*/ 	.short	0x010a
        /*057a*/ 	.byte	0x05
	.zero		1


	//   ....[69]....
        /*057c*/ 	.word	0x00003110
        /*0580*/ 	.word	0x000000ff
        /*0584*/ 	.word	0x00000000
        /*0588*/ 	.short	0x010a
        /*058a*/ 	.byte	0x05
	.zero		1


	//   ....[70]....
        /*058c*/ 	.word	0x000031a0
        /*0590*/ 	.word	0x000000ff
        /*0594*/ 	.word	0x00000000
        /*0598*/ 	.short	0x010a
        /*059a*/ 	.byte	0x05
	.zero		1


	//   ....[71]....
        /*059c*/ 	.word	0x00003230
        /*05a0*/ 	.word	0x000000ff
        /*05a4*/ 	.word	0x00000000
        /*05a8*/ 	.short	0x010a
        /*05aa*/ 	.byte	0x05
	.zero		1


	//   ....[72]....
        /*05ac*/ 	.word	0x000032c0
        /*05b0*/ 	.word	0x000000ff
        /*05b4*/ 	.word	0x00000000
        /*05b8*/ 	.short	0x010a
        /*05ba*/ 	.byte	0x05
	.zero		1


	//   ....[73]....
        /*05bc*/ 	.word	0x00003350
        /*05c0*/ 	.word	0x000000ff
        /*05c4*/ 	.word	0x00000000
        /*05c8*/ 	.short	0x010a
        /*05ca*/ 	.byte	0x05
	.zero		1


	//   ....[74]....
        /*05cc*/ 	.word	0x000033e0
        /*05d0*/ 	.word	0x000000ff
        /*05d4*/ 	.word	0x00000000
        /*05d8*/ 	.short	0x010a
        /*05da*/ 	.byte	0x05
	.zero		1


	//   ....[75]....
        /*05dc*/ 	.word	0x00003470
        /*05e0*/ 	.word	0x000000ff
        /*05e4*/ 	.word	0x00000000
        /*05e8*/ 	.short	0x010a
        /*05ea*/ 	.byte	0x05
	.zero		1


	//   ....[76]....
        /*05ec*/ 	.word	0x00003500
        /*05f0*/ 	.word	0x000000ff
        /*05f4*/ 	.word	0x00000000
        /*05f8*/ 	.short	0x010a
        /*05fa*/ 	.byte	0x05
	.zero		1


	//   ....[77]....
        /*05fc*/ 	.word	0x00003590
        /*0600*/ 	.word	0x000000ff
        /*0604*/ 	.word	0x00000000
        /*0608*/ 	.short	0x010a
        /*060a*/ 	.byte	0x05
	.zero		1


	//   ....[78]....
        /*060c*/ 	.word	0x00003630
        /*0610*/ 	.word	0x00000000
        /*0614*/ 	.word	0x00000000
        /*0618*/ 	.short	0x010a
        /*061a*/ 	.byte	0xff
	.zero		1


	//   ....[79]....
        /*061c*/ 	.word	0x00003750
        /*0620*/ 	.word	0x00000002
        /*0624*/ 	.word	0x00000180
        /*0628*/ 	.short	0x010a
        /*062a*/ 	.byte	0xff
	.zero		1


	//   ....[80]....
        /*062c*/ 	.word	0x000037c0
        /*0630*/ 	.word	0x00000002
        /*0634*/ 	.word	0x00000000
        /*0638*/ 	.short	0x0101
        /*063a*/ 	.byte	0xff
	.zero		1


	//   ....[81]....
        /*063c*/ 	.word	0x000037e0
        /*0640*/ 	.word	0x000000ff
        /*0644*/ 	.word	0x00000150
        /*0648*/ 	.short	0x010a
        /*064a*/ 	.byte	0x04
	.zero		1


	//   ....[82]....
        /*064c*/ 	.word	0x00003900
        /*0650*/ 	.word	0x00000002
        /*0654*/ 	.word	0x00000140
        /*0658*/ 	.short	0x010a
        /*065a*/ 	.byte	0xff
	.zero		1


	//   ....[83]....
        /*065c*/ 	.word	0x00003a00
        /*0660*/ 	.word	0x00000002
        /*0664*/ 	.word	0x00000000
        /*0668*/ 	.short	0x0101
        /*066a*/ 	.byte	0xff
	.zero		1


	//   ....[84]....
        /*066c*/ 	.word	0x00003a90
        /*0670*/ 	.word	0x000000ff
        /*0674*/ 	.word	0x00000150
        /*0678*/ 	.short	0x0106
        /*067a*/ 	.byte	0x04
	.zero		1


	//   ....[85]....
        /*067c*/ 	.word	0x00003ab0
        /*0680*/ 	.word	0x000000ff
        /*0684*/ 	.word	0x00000150
        /*0688*/ 	.short	0x010a
        /*068a*/ 	.byte	0x04
	.zero		1


	//   ....[86]....
        /*068c*/ 	.word	0x00003b40
        /*0690*/ 	.word	0x000000ff
        /*0694*/ 	.word	0x00000150
        /*0698*/ 	.short	0x0106
        /*069a*/ 	.byte	0x07
	.zero		1


	//   ....[87]....
        /*069c*/ 	.word	0x00003b80
        /*06a0*/ 	.word	0x00000000
        /*06a4*/ 	.word	0x00000150
        /*06a8*/ 	.short	0x010a
        /*06aa*/ 	.byte	0xff
	.zero		1


	//   ....[88]....
        /*06ac*/ 	.word	0x00004170
        /*06b0*/ 	.word	0x00000002
        /*06b4*/ 	.word	0x00000140
        /*06b8*/ 	.short	0x010a
        /*06ba*/ 	.byte	0xff
	.zero		1


	//   ....[89]....
        /*06bc*/ 	.word	0x00004290
        /*06c0*/ 	.word	0x00000000
        /*06c4*/ 	.word	0x00000000
        /*06c8*/ 	.short	0x0101
        /*06ca*/ 	.byte	0xff
	.zero		1


	//   ....[90]....
        /*06cc*/ 	.word	0x000047c0
        /*06d0*/ 	.word	0x000000ff
        /*06d4*/ 	.word	0x00000000
        /*06d8*/ 	.short	0x010a
        /*06da*/ 	.byte	0x04
	.zero		1


	//   ....[91]....
        /*06dc*/ 	.word	0x00004810
        /*06e0*/ 	.word	0x000000ff
        /*06e4*/ 	.word	0x00000170
        /*06e8*/ 	.short	0x010a
        /*06ea*/ 	.byte	0x28
	.zero		1


	//   ....[92]....
        /*06ec*/ 	.word	0x00004990
        /*06f0*/ 	.word	0x000000ff
        /*06f4*/ 	.word	0x00000000
        /*06f8*/ 	.short	0x010a
        /*06fa*/ 	.byte	0x07
	.zero		1


	//   ....[93]....
        /*06fc*/ 	.word	0x00004ac0
        /*0700*/ 	.word	0x000000ff
        /*0704*/ 	.word	0x00000000
        /*0708*/ 	.short	0x010a
        /*070a*/ 	.byte	0x05
	.zero		1


	//   ....[94]....
        /*070c*/ 	.word	0x00004d50
        /*0710*/ 	.word	0x000000ff
        /*0714*/ 	.word	0x00000000
        /*0718*/ 	.short	0x010a
        /*071a*/ 	.byte	0x04
	.zero		1


	//   ....[95]....
        /*071c*/ 	.word	0x00004de0
        /*0720*/ 	.word	0x000000ff
        /*0724*/ 	.word	0x00000000
        /*0728*/ 	.short	0x010a
        /*072a*/ 	.byte	0x04
	.zero		1


	//   ....[96]....
        /*072c*/ 	.word	0x00005270
        /*0730*/ 	.word	0x0000000c
        /*0734*/ 	.word	0x00000140
        /*0738*/ 	.short	0x010a
        /*073a*/ 	.byte	0xff
	.zero		1


	//   ....[97]....
        /*073c*/ 	.word	0x000053e0
        /*0740*/ 	.word	0x00000000
        /*0744*/ 	.word	0x00000000
        /*0748*/ 	.short	0x0101
        /*074a*/ 	.byte	0xff
	.zero		1


	//   ....[98]....
        /*074c*/ 	.word	0x00005860
        /*0750*/ 	.word	0x000000ff
        /*0754*/ 	.word	0x00000138
        /*0758*/ 	.short	0x010a
        /*075a*/ 	.byte	0x1d
	.zero		1


	//   ....[99]....
        /*075c*/ 	.word	0x00005a20
        /*0760*/ 	.word	0x000000ff
        /*0764*/ 	.word	0x00000118
        /*0768*/ 	.short	0x010a
        /*076a*/ 	.byte	0x04
	.zero		1


	//   ....[100]....
        /*076c*/ 	.word	0x00005c70
        /*0770*/ 	.word	0x000000ff
        /*0774*/ 	.word	0x00000100
        /*0778*/ 	.short	0x010b
        /*077a*/ 	.byte	0x04
	.zero		1


	//   ....[101]....
        /*077c*/ 	.word	0x00005c80
        /*0780*/ 	.word	0x000000ff
        /*0784*/ 	.word	0x00000000
        /*0788*/ 	.short	0x0101
        /*078a*/ 	.byte	0x06
	.zero		1


	//   ....[102]....
        /*078c*/ 	.word	0x00005c90
        /*0790*/ 	.word	0x000000ff
        /*0794*/ 	.word	0x00000118
        /*0798*/ 	.short	0x010a
        /*079a*/ 	.byte	0x07
	.zero		1


	//   ....[103]....
        /*079c*/ 	.word	0x00005ee0
        /*07a0*/ 	.word	0x000000ff
        /*07a4*/ 	.word	0x00000100
        /*07a8*/ 	.short	0x010b
        /*07aa*/ 	.byte	0x07
	.zero		1


	//   ....[104]....
        /*07ac*/ 	.word	0x00005ef0
        /*07b0*/ 	.word	0x000000ff
        /*07b4*/ 	.word	0x00000000
        /*07b8*/ 	.short	0x0101
        /*07ba*/ 	.byte	0x04
	.zero		1


	//   ....[105]....
        /*07bc*/ 	.word	0x00005f00
        /*07c0*/ 	.word	0x000000ff
        /*07c4*/ 	.word	0x00000118
        /*07c8*/ 	.short	0x010a
        /*07ca*/ 	.byte	0x05
	.zero		1


	//   ....[106]....
        /*07cc*/ 	.word	0x00006140
        /*07d0*/ 	.word	0x000000ff
        /*07d4*/ 	.word	0x00000100
        /*07d8*/ 	.short	0x010b
        /*07da*/ 	.byte	0x05
	.zero		1


	//   ....[107]....
        /*07dc*/ 	.word	0x00006150
        /*07e0*/ 	.word	0x000000ff
        /*07e4*/ 	.word	0x00000000
        /*07e8*/ 	.short	0x0101
        /*07ea*/ 	.byte	0x06
	.zero		1


	//   ....[108]....
        /*07ec*/ 	.word	0x00006160
        /*07f0*/ 	.word	0x000000ff
        /*07f4*/ 	.word	0x00000118
        /*07f8*/ 	.short	0x010a
        /*07fa*/ 	.byte	0x04
	.zero		1


	//   ....[109]....
        /*07fc*/ 	.word	0x000063b0
        /*0800*/ 	.word	0x000000ff
        /*0804*/ 	.word	0x00000100
        /*0808*/ 	.short	0x010b
        /*080a*/ 	.byte	0x04
	.zero		1


	//   ....[110]....
        /*080c*/ 	.word	0x000063f0
        /*0810*/ 	.word	0x000000ff
        /*0814*/ 	.word	0x00000000
        /*0818*/ 	.short	0x0101
        /*081a*/ 	.byte	0x05
	.zero		1


	//   ....[111]....
        /*081c*/ 	.word	0x00006470
        /*0820*/ 	.word	0x000000ff
        /*0824*/ 	.word	0x00000000
        /*0828*/ 	.short	0x010a
        /*082a*/ 	.byte	0x04
	.zero		1


	//   ....[112]....
        /*082c*/ 	.word	0x00006500
        /*0830*/ 	.word	0x000000ff
        /*0834*/ 	.word	0x00000000
        /*0838*/ 	.short	0x010a
        /*083a*/ 	.byte	0x05
	.zero		1


	//   ....[113]....
        /*083c*/ 	.word	0x000065a0
        /*0840*/ 	.word	0x00000000
        /*0844*/ 	.word	0x00000000
        /*0848*/ 	.short	0x010a
        /*084a*/ 	.byte	0xff
	.zero		1


	//   ....[114]....
        /*084c*/ 	.word	0x00006910
        /*0850*/ 	.word	0x00000000
        /*0854*/ 	.word	0x00000140
        /*0858*/ 	.short	0x010a
        /*085a*/ 	.byte	0xff
	.zero		1


	//   ....[115]....
        /*085c*/ 	.word	0x000069e0
        /*0860*/ 	.word	0x00000000
        /*0864*/ 	.word	0x00000000
        /*0868*/ 	.short	0x0101
        /*086a*/ 	.byte	0xff
	.zero		1


	//   ....[116]....
        /*086c*/ 	.word	0x000076a0
        /*0870*/ 	.word	0x00000000
        /*0874*/ 	.word	0x00000100
        /*0878*/ 	.short	0x010a
        /*087a*/ 	.byte	0xff
	.zero		1


	//   ....[117]....
        /*087c*/ 	.word	0x00007710
        /*0880*/ 	.word	0x00000068
        /*0884*/ 	.word	0x00000160
        /*0888*/ 	.short	0x010a
        /*088a*/ 	.byte	0xff
	.zero		1


	//   ....[118]....
        /*088c*/ 	.word	0x00007800
        /*0890*/ 	.word	0x00000000
        /*0894*/ 	.word	0x00000100
        /*0898*/ 	.short	0x010a
        /*089a*/ 	.byte	0xff
	.zero		1


	//   ....[119]....
        /*089c*/ 	.word	0x00007920
        /*08a0*/ 	.word	0x00000068
        /*08a4*/ 	.word	0x00000160
        /*08a8*/ 	.short	0x010a
        /*08aa*/ 	.byte	0xff
	.zero		1


	//   ....[120]....
        /*08ac*/ 	.word	0x000087a0
        /*08b0*/ 	.word	0x00000000
        /*08b4*/ 	.word	0x00000000
        /*08b8*/ 	.short	0x0101
        /*08ba*/ 	.byte	0xff
	.zero		1


	//   ....[121]....
        /*08bc*/ 	.word	0x000087b0
        /*08c0*/ 	.word	0x00000014
        /*08c4*/ 	.word	0x00000100
        /*08c8*/ 	.short	0x010a
        /*08ca*/ 	.byte	0xff
	.zero		1


	//   ....[122]....
        /*08cc*/ 	.word	0x00008870
        /*08d0*/ 	.word	0x00000014
        /*08d4*/ 	.word	0x00000100
        /*08d8*/ 	.short	0x010a
        /*08da*/ 	.byte	0xff
	.zero		1


	//   ....[123]....
        /*08dc*/ 	.word	0x00009750
        /*08e0*/ 	.word	0x0000002e
        /*08e4*/ 	.word	0x00000000
        /*08e8*/ 	.short	0x0101
        /*08ea*/ 	.byte	0xff
	.zero		1


	//   ....[124]....
        /*08ec*/ 	.word	0x00009790
        /*08f0*/ 	.word	0x00000015
        /*08f4*/ 	.word	0x00000100
        /*08f8*/ 	.short	0x010a
        /*08fa*/ 	.byte	0xff
	.zero		1


	//   ....[125]....
        /*08fc*/ 	.word	0x00009860
        /*0900*/ 	.word	0x00000015
        /*0904*/ 	.word	0x00000100
        /*0908*/ 	.short	0x010a
        /*090a*/ 	.byte	0xff
	.zero		1


	//   ....[126]....
        /*090c*/ 	.word	0x0000a750
        /*0910*/ 	.word	0x0000002e
        /*0914*/ 	.word	0x00000000
        /*0918*/ 	.short	0x0101
        /*091a*/ 	.byte	0xff
	.zero		1


	//   ....[127]....
        /*091c*/ 	.word	0x0000a770
        /*0920*/ 	.word	0x00000002
        /*0924*/ 	.word	0x00000100
        /*0928*/ 	.short	0x010a
        /*092a*/ 	.byte	0xff
	.zero		1


	//   ....[128]....
        /*092c*/ 	.word	0x0000a820
        /*0930*/ 	.word	0x00000002
        /*0934*/ 	.word	0x00000100
        /*0938*/ 	.short	0x010a
        /*093a*/ 	.byte	0xff
	.zero		1


	//   ....[129]....
        /*093c*/ 	.word	0x0000b0c0
        /*0940*/ 	.word	0x000000ff
        /*0944*/ 	.word	0x00000000
        /*0948*/ 	.short	0x0101
        /*094a*/ 	.byte	0x04
	.zero		1


	//   ....[130]....
        /*094c*/ 	.word	0x0000b720
        /*0950*/ 	.word	0x00000000
        /*0954*/ 	.word	0x00000000
        /*0958*/ 	.short	0x0101
        /*095a*/ 	.byte	0xff
	.zero		1


	//   ....[131]....
        /*095c*/ 	.word	0x0000b9d0
        /*0960*/ 	.word	0x000000ff
        /*0964*/ 	.word	0x00000000
        /*0968*/ 	.short	0x0101
        /*096a*/ 	.byte	0x04
	.zero		1


	//   ....[132]....
        /*096c*/ 	.word	0x0000b9f0
        /*0970*/ 	.word	0x00000000
        /*0974*/ 	.word	0x00000190
        /*0978*/ 	.short	0x010a
        /*097a*/ 	.byte	0xff
	.zero		1


	//   ....[133]....
        /*097c*/ 	.word	0x0000ba50
        /*0980*/ 	.word	0x00000000
        /*0984*/ 	.word	0x00000080
        /*0988*/ 	.short	0x010a
        /*098a*/ 	.byte	0xff
	.zero		1


	//   ....[134]....
        /*098c*/ 	.word	0x0000bab0
        /*0990*/ 	.word	0x00000000
        /*0994*/ 	.word	0x00000080
        /*0998*/ 	.short	0x010a
        /*099a*/ 	.byte	0xff
	.zero		1


	//   ....[135]....
        /*099c*/ 	.word	0x0000bb00
        /*09a0*/ 	.word	0x00000003
        /*09a4*/ 	.word	0x00000140
        /*09a8*/ 	.short	0x010a
        /*09aa*/ 	.byte	0xff
	.zero		1


	//   ....[136]....
        /*09ac*/ 	.word	0x0000bb60
        /*09b0*/ 	.word	0x00000000
        /*09b4*/ 	.word	0x00000000
        /*09b8*/ 	.short	0x010a
        /*09ba*/ 	.byte	0xff
	.zero		1


	//   ....[137]....
        /*09bc*/ 	.word	0x0000bbc0
        /*09c0*/ 	.word	0x00000000
        /*09c4*/ 	.word	0x00000000
        /*09c8*/ 	.short	0x010a
        /*09ca*/ 	.byte	0xff
	.zero		1


	//   ....[138]....
        /*09cc*/ 	.word	0x0000bc20
        /*09d0*/ 	.word	0x00000000
        /*09d4*/ 	.word	0x00000000
        /*09d8*/ 	.short	0x010a
        /*09da*/ 	.byte	0xff
	.zero		1


	//   ....[139]....
        /*09dc*/ 	.word	0x0000bc80
        /*09e0*/ 	.word	0x00000000
        /*09e4*/ 	.word	0x00000000
        /*09e8*/ 	.short	0x010a
        /*09ea*/ 	.byte	0xff
	.zero		1


	//   ....[140]....
        /*09ec*/ 	.word	0x0000bce0
        /*09f0*/ 	.word	0x00000000
        /*09f4*/ 	.word	0x00000000
        /*09f8*/ 	.short	0x010a
        /*09fa*/ 	.byte	0xff
	.zero		1


	//   ....[141]....
        /*09fc*/ 	.word	0x0000bd40
        /*0a00*/ 	.word	0x00000000
        /*0a04*/ 	.word	0x00000000
        /*0a08*/ 	.short	0x010a
        /*0a0a*/ 	.byte	0xff
	.zero		1


	//   ....[142]....
        /*0a0c*/ 	.word	0x0000bda0
        /*0a10*/ 	.word	0x00000000
        /*0a14*/ 	.word	0x00000000
        /*0a18*/ 	.short	0x010a
        /*0a1a*/ 	.byte	0xff
	.zero		1


	//   ....[143]....
        /*0a1c*/ 	.word	0x0000be00
        /*0a20*/ 	.word	0x00000000
        /*0a24*/ 	.word	0x00000000
        /*0a28*/ 	.short	0x010a
        /*0a2a*/ 	.byte	0xff
	.zero		1


	//   ....[144]....
        /*0a2c*/ 	.word	0x0000be60
        /*0a30*/ 	.word	0x00000000
        /*0a34*/ 	.word	0x00000000
        /*0a38*/ 	.short	0x010a
        /*0a3a*/ 	.byte	0xff
	.zero		1


	//   ....[145]....
        /*0a3c*/ 	.word	0x0000bec0
        /*0a40*/ 	.word	0x00000000
        /*0a44*/ 	.word	0x00000000
        /*0a48*/ 	.short	0x010a
        /*0a4a*/ 	.byte	0xff
	.zero		1


	//   ....[146]....
        /*0a4c*/ 	.word	0x0000bf20
        /*0a50*/ 	.word	0x00000000
        /*0a54*/ 	.word	0x00000000
        /*0a58*/ 	.short	0x010a
        /*0a5a*/ 	.byte	0xff
	.zero		1


	//   ....[147]....
        /*0a5c*/ 	.word	0x0000bf80
        /*0a60*/ 	.word	0x00000000
        /*0a64*/ 	.word	0x00000000
        /*0a68*/ 	.short	0x010a
        /*0a6a*/ 	.byte	0xff
	.zero		1


	//   ....[148]....
        /*0a6c*/ 	.word	0x0000bfe0
        /*0a70*/ 	.word	0x00000000
        /*0a74*/ 	.word	0x00000000
        /*0a78*/ 	.short	0x010a
        /*0a7a*/ 	.byte	0xff
	.zero		1


	//   ....[149]....
        /*0a7c*/ 	.word	0x0000c040
        /*0a80*/ 	.word	0x00000000
        /*0a84*/ 	.word	0x00000000
        /*0a88*/ 	.short	0x010a
        /*0a8a*/ 	.byte	0xff
	.zero		1


	//   ....[150]....
        /*0a8c*/ 	.word	0x0000c0a0
        /*0a90*/ 	.word	0x00000000
        /*0a94*/ 	.word	0x00000000
        /*0a98*/ 	.short	0x010a
        /*0a9a*/ 	.byte	0xff
	.zero		1


	//   ....[151]....
        /*0a9c*/ 	.word	0x0000c0f0
        /*0aa0*/ 	.word	0x00000002
        /*0aa4*/ 	.word	0x00000180
        /*0aa8*/ 	.short	0x010a
        /*0aaa*/ 	.byte	0xff
	.zero		1


	//   ....[152]....
        /*0aac*/ 	.word	0x0000c150
        /*0ab0*/ 	.word	0x00000002
        /*0ab4*/ 	.word	0x00000150
        /*0ab8*/ 	.short	0x010a
        /*0aba*/ 	.byte	0xff
	.zero		1


	//   ....[153]....
        /*0abc*/ 	.word	0x0000c1a0
        /*0ac0*/ 	.word	0x00000002
        /*0ac4*/ 	.word	0x00000140
        /*0ac8*/ 	.short	0x010a
        /*0aca*/ 	.byte	0xff
	.zero		1


	//   ....[154]....
        /*0acc*/ 	.word	0x0000c200
        /*0ad0*/ 	.word	0x00000000
        /*0ad4*/ 	.word	0x00000150
        /*0ad8*/ 	.short	0x010a
        /*0ada*/ 	.byte	0xff
	.zero		1


	//   ....[155]....
        /*0adc*/ 	.word	0x0000c250
        /*0ae0*/ 	.word	0x00000002
        /*0ae4*/ 	.word	0x00000140
        /*0ae8*/ 	.short	0x010a
        /*0aea*/ 	.byte	0xff
	.zero		1


	//   ....[156]....
        /*0aec*/ 	.word	0x0000c2b0
        /*0af0*/ 	.word	0x00000000
        /*0af4*/ 	.word	0x00000170
        /*0af8*/ 	.short	0x010a
        /*0afa*/ 	.byte	0xff
	.zero		1


	//   ....[157]....
        /*0afc*/ 	.word	0x0000c310
        /*0b00*/ 	.word	0x00000000
        /*0b04*/ 	.word	0x00000000
        /*0b08*/ 	.short	0x010a
        /*0b0a*/ 	.byte	0xff
	.zero		1


	//   ....[158]....
        /*0b0c*/ 	.word	0x0000c370
        /*0b10*/ 	.word	0x00000000
        /*0b14*/ 	.word	0x00000000
        /*0b18*/ 	.short	0x010a
        /*0b1a*/ 	.byte	0xff
	.zero		1


	//   ....[159]....
        /*0b1c*/ 	.word	0x0000c3d0
        /*0b20*/ 	.word	0x00000000
        /*0b24*/ 	.word	0x00000000
        /*0b28*/ 	.short	0x010a
        /*0b2a*/ 	.byte	0xff
	.zero		1


	//   ....[160]....
        /*0b2c*/ 	.word	0x0000c420
        /*0b30*/ 	.word	0x0000000c
        /*0b34*/ 	.word	0x00000140
        /*0b38*/ 	.short	0x010a
        /*0b3a*/ 	.byte	0xff
	.zero		1


	//   ....[161]....
        /*0b3c*/ 	.word	0x0000c480
        /*0b40*/ 	.word	0x00000000
        /*0b44*/ 	.word	0x00000138
        /*0b48*/ 	.short	0x010a
        /*0b4a*/ 	.byte	0xff
	.zero		1


	//   ....[162]....
        /*0b4c*/ 	.word	0x0000c4e0
        /*0b50*/ 	.word	0x00000000
        /*0b54*/ 	.word	0x00000118
        /*0b58*/ 	.short	0x010a
        /*0b5a*/ 	.byte	0xff
	.zero		1


	//   ....[163]....
        /*0b5c*/ 	.word	0x0000c540
        /*0b60*/ 	.word	0x00000000
        /*0b64*/ 	.word	0x00000118
        /*0b68*/ 	.short	0x010a
        /*0b6a*/ 	.byte	0xff
	.zero		1


	//   ....[164]....
        /*0b6c*/ 	.word	0x0000c5a0
        /*0b70*/ 	.word	0x00000000
        /*0b74*/ 	.word	0x00000118
        /*0b78*/ 	.short	0x010a
        /*0b7a*/ 	.byte	0xff
	.zero		1


	//   ....[165]....
        /*0b7c*/ 	.word	0x0000c600
        /*0b80*/ 	.word	0x00000000
        /*0b84*/ 	.word	0x00000118
        /*0b88*/ 	.short	0x010a
        /*0b8a*/ 	.byte	0xff
	.zero		1


	//   ....[166]....
        /*0b8c*/ 	.word	0x0000c660
        /*0b90*/ 	.word	0x00000000
        /*0b94*/ 	.word	0x00000000
        /*0b98*/ 	.short	0x010a
        /*0b9a*/ 	.byte	0xff
	.zero		1


	//   ....[167]....
        /*0b9c*/ 	.word	0x0000c6c0
        /*0ba0*/ 	.word	0x00000000
        /*0ba4*/ 	.word	0x00000000
        /*0ba8*/ 	.short	0x010a
        /*0baa*/ 	.byte	0xff
	.zero		1


	//   ....[168]....
        /*0bac*/ 	.word	0x0000c710
        /*0bb0*/ 	.word	0x00000000
        /*0bb4*/ 	.word	0x00000140
        /*0bb8*/ 	.short	0x010a
        /*0bba*/ 	.byte	0xff
	.zero		1


	//   ....[169]....
        /*0bbc*/ 	.word	0x0000c760
        /*0bc0*/ 	.word	0x00000000
        /*0bc4*/ 	.word	0x00000100
        /*0bc8*/ 	.short	0x010a
        /*0bca*/ 	.byte	0xff
	.zero		1


	//   ....[170]....
        /*0bcc*/ 	.word	0x0000c7b0
        /*0bd0*/ 	.word	0x00000068
        /*0bd4*/ 	.word	0x00000160
        /*0bd8*/ 	.short	0x010a
        /*0bda*/ 	.byte	0xff
	.zero		1


	//   ....[171]....
        /*0bdc*/ 	.word	0x0000c800
        /*0be0*/ 	.word	0x00000014
        /*0be4*/ 	.word	0x00000100
        /*0be8*/ 	.short	0x010a
        /*0bea*/ 	.byte	0xff
	.zero		1


	//   ....[172]....
        /*0bec*/ 	.word	0x0000c850
        /*0bf0*/ 	.word	0x00000015
        /*0bf4*/ 	.word	0x00000100
        /*0bf8*/ 	.short	0x010a
        /*0bfa*/ 	.byte	0xff
	.zero		1


	//   ....[173]....
        /*0bfc*/ 	.word	0x0000c8a0
        /*0c00*/ 	.word	0x00000002
        /*0c04*/ 	.word	0x00000100
        /*0c08*/ 	.short	0x010a
        /*0c0a*/ 	.byte	0xff
	.zero		1


	//----- nvinfo : EIATTR_NUM_MBARRIERS
	.align		4
.L_47:
        /*0c0c*/ 	.byte	0x03, 0x38
        /*0c0e*/ 	.short	0x0034


	//----- nvinfo : EIATTR_EXIT_INSTR_OFFSETS
	.align		4
        /*0c10*/ 	.byte	0x04, 0x1c
        /*0c12*/ 	.short	(.L_49 - .L_48)


	//   ....[0]....
.L_48:
        /*0c14*/ 	.word	0x00003660


	//   ....[1]....
        /*0c18*/ 	.word	0x00003b50


	//   ....[2]....
        /*0c1c*/ 	.word	0x00003bb0


	//   ....[3]....
        /*0c20*/ 	.word	0x00005040


	//   ....[4]....
        /*0c24*/ 	.word	0x000065d0


	//   ....[5]....
        /*0c28*/ 	.word	0x00006610


	//   ....[6]....
        /*0c2c*/ 	.word	0x0000b8c0


	//   ....[7]....
        /*0c30*/ 	.word	0x0000b940


	//   ....[8]....
        /*0c34*/ 	.word	0x0000b970


	//   ....[9]....
        /*0c38*/ 	.word	0x0000b9e0


	//----- nvinfo : EIATTR_MAX_THREADS
	.align		4
.L_49:
        /*0c3c*/ 	.byte	0x04, 0x05
        /*0c3e*/ 	.short	(.L_51 - .L_50)
.L_50:
        /*0c40*/ 	.word	0x00000100
        /*0c44*/ 	.word	0x00000001
        /*0c48*/ 	.word	0x00000001


	//----- nvinfo : EIATTR_CRS_STACK_SIZE
	.align		4
.L_51:
        /*0c4c*/ 	.byte	0x04, 0x1e
        /*0c4e*/ 	.short	(.L_53 - .L_52)
.L_52:
        /*0c50*/ 	.word	0x00000000


	//----- nvinfo : EIATTR_CBANK_PARAM_SIZE
	.align		4
.L_53:
        /*0c54*/ 	.byte	0x03, 0x19
        /*0c56*/ 	.short	0x0c00


	//----- nvinfo : EIATTR_PARAM_CBANK
	.align		4
        /*0c58*/ 	.byte	0x04, 0x0a
        /*0c5a*/ 	.short	(.L_55 - .L_54)
	.align		4
.L_54:
        /*0c5c*/ 	.word	index@(.nv.constant0._ZN7cutlass13device_kernelINS_4gemm6kernel13GemmUniversalIN4cute5tupleIJiiiiEEENS1_10collective13CollectiveMmaINS1_46MainloopSm100TmaUmmaWarpSpecializedBlockScaledILi16ELi2ELi2ENS5_IJNS4_1CILi2EEESB_NSA_ILi1EEEEEEEENS5_IJNSA_ILi128EEENSA_ILi64EEESF_EEENS5_IJNS_12float_e2m1_tENS_13float_ue8m0_tEEEENS5_IJNS5_IJlSC_lEEENS4_6LayoutINS5_IJNS5_IJNS5_IJNSA_ILi32EEENSA_ILi4EEEEEEiEEESQ_NS5_IJSC_iEEEEEENS5_IJNS5_IJNS5_IJNSA_ILi16EEESO_EEEiEEENS5_IJNS5_IJNSA_ILi0EEESC_EEENSA_ILi512EEEEEENS5_IJSW_iEEEEEEEEEEESK_S13_NS4_8TiledMMAINS4_8MMA_AtomIJNS4_17SM100_MMA_MXF4_SSISI_SI_fSJ_Li128ELi64ELi32ELNS4_4UMMA5MajorE0ELS18_0ELNS17_7ScaleInE0ELS19_0EEEEEENSM_INS5_IJSC_SC_SC_EEENS5_IJSW_SW_SW_EEEEENS5_IJNS4_10UnderscoreES1F_S1F_EEEEENS5_IJNS4_23SM90_TMA_LOAD_MULTICASTES1I_EEENS5_IJNS4_14ComposedLayoutINS4_7SwizzleILi2ELi4ELi3EEENS4_18smem_ptr_flag_bitsILi4EEENSM_INS5_IJNSA_ILi8EEESF_EEENS5_IJSF_SC_EEEEEEENSM_INS5_IJNS5_IJNS5_IJSP_SC_EEENS5_IJSN_SB_EEEEEESC_NS5_IJSB_SC_EEEEEENS5_IJNS5_IJNS5_IJSU_SY_EEESX_EEESW_NS5_IJSB_SY_EEEEEEEEEEEvNS4_8identityES1J_S24_vS25_EENS_8epilogue10collective18CollectiveEpilogueINS27_23Sm100TmaWarpSpecializedILi3ELi2ELi16ELb1ELb0EEEJNS5_IJSG_SG_SF_EEENS5_IJNSM_ISG_SC_EENSM_INS5_IJST_SB_EEENS5_IJSC_SN_EEEEEEEENS_10bfloat16_tESL_S2I_SL_NS27_6fusion15FusionCallbacksIS2B_NS2J_17LinearCombinationIS2I_fS2I_fLNS_15FloatRoundStyleE2EEES2C_S2H_JEEENS4_5SM1004TMEM4LOAD26SM100_TMEM_LOAD_32dp32b16xENS4_13SM90_TMA_LOADENS1K_INS1L_ILi1ELi4ELi3EEENS1N_ILi16EEENSM_INS5_IJS1P_ST_EEENS5_IJST_SC_EEEEEEENS4_39AutoVectorizingCopyWithAssumedAlignmentILi128EEENS4_14SM90_TMA_STOREES2Z_S31_S31_EEEvvEEEEvNT_6ParamsE)
        /*0c60*/ 	.short	0x0380
        /*0c62*/ 	.short	0x0c00


	//----- nvinfo : EIATTR_SW_WAR
	.align		4
.L_55:
        /*0c64*/ 	.byte	0x04, 0x36
        /*0c66*/ 	.short	(.L_57 - .L_56)
.L_56:
        /*0c68*/ 	.word	0x00000008
.L_57:


//--------------------- .nv.callgraph             --------------------------
	.section	.nv.callgraph,"",@"SHT_CUDA_CALLGRAPH"
	.align	4
	.sectionentsize	8
	.align		4
        /*0000*/ 	.word	0x00000000
	.align		4
        /*0004*/ 	.word	0xffffffff
	.align		4
        /*0008*/ 	.word	index@(_ZN7cutlass13device_kernelINS_4gemm6kernel13GemmUniversalIN4cute5tupleIJiiiiEEENS1_10collective13CollectiveMmaINS1_46MainloopSm100TmaUmmaWarpSpecializedBlockScaledILi16ELi2ELi2ENS5_IJNS4_1CILi2EEESB_NSA_ILi1EEEEEEEENS5_IJNSA_ILi128EEENSA_ILi64EEESF_EEENS5_IJNS_12float_e2m1_tENS_13float_ue8m0_tEEEENS5_IJNS5_IJlSC_lEEENS4_6LayoutINS5_IJNS5_IJNS5_IJNSA_ILi32EEENSA_ILi4EEEEEEiEEESQ_NS5_IJSC_iEEEEEENS5_IJNS5_IJNS5_IJNSA_ILi16EEESO_EEEiEEENS5_IJNS5_IJNSA_ILi0EEESC_EEENSA_ILi512EEEEEENS5_IJSW_iEEEEEEEEEEESK_S13_NS4_8TiledMMAINS4_8MMA_AtomIJNS4_17SM100_MMA_MXF4_SSISI_SI_fSJ_Li128ELi64ELi32ELNS4_4UMMA5MajorE0ELS18_0ELNS17_7ScaleInE0ELS19_0EEEEEENSM_INS5_IJSC_SC_SC_EEENS5_IJSW_SW_SW_EEEEENS5_IJNS4_10UnderscoreES1F_S1F_EEEEENS5_IJNS4_23SM90_TMA_LOAD_MULTICASTES1I_EEENS5_IJNS4_14ComposedLayoutINS4_7SwizzleILi2ELi4ELi3EEENS4_18smem_ptr_flag_bitsILi4EEENSM_INS5_IJNSA_ILi8EEESF_EEENS5_IJSF_SC_EEEEEEENSM_INS5_IJNS5_IJNS5_IJSP_SC_EEENS5_IJSN_SB_EEEEEESC_NS5_IJSB_SC_EEEEEENS5_IJNS5_IJNS5_IJSU_SY_EEESX_EEESW_NS5_IJSB_SY_EEEEEEEEEEEvNS4_8identityES1J_S24_vS25_EENS_8epilogue10collective18CollectiveEpilogueINS27_23Sm100TmaWarpSpecializedILi3ELi2ELi16ELb1ELb0EEEJNS5_IJSG_SG_SF_EEENS5_IJNSM_ISG_SC_EENSM_INS5_IJST_SB_EEENS5_IJSC_SN_EEEEEEEENS_10bfloat16_tESL_S2I_SL_NS27_6fusion15FusionCallbacksIS2B_NS2J_17LinearCombinationIS2I_fS2I_fLNS_15FloatRoundStyleE2EEES2C_S2H_JEEENS4_5SM1004TMEM4LOAD26SM100_TMEM_LOAD_32dp32b16xENS4_13SM90_TMA_LOADENS1K_INS1L_ILi1ELi4ELi3EEENS1N_ILi16EEENSM_INS5_IJS1P_ST_EEENS5_IJST_SC_EEEEEEENS4_39AutoVectorizingCopyWithAssumedAlignmentILi128EEENS4_14SM90_TMA_STOREES2Z_S31_S31_EEEvvEEEEvNT_6ParamsE)
	.align		4
        /*000c*/ 	.word	index@(__assertfail)
	.align		4
        /*0010*/ 	.word	0x00000000
	.align		4
        /*0014*/ 	.word	0xfffffffe
	.align		4
        /*0018*/ 	.word	0x00000000
	.align		4
        /*001c*/ 	.word	0xfffffffd
	.align		4
        /*0020*/ 	.word	0x00000000
	.align		4
        /*0024*/ 	.word	0xfffffffc


//--------------------- .nv.constant4             --------------------------
	.section	.nv.constant4,"a",@progbits
	.align	8
	.align		8
.nv.constant4:
        /*0000*/ 	.dword	__assertfail
	.align		8
        /*0008*/ 	.dword	__unnamed_1
	.align		8
        /*0010*/ 	.dword	__unnamed_2
	.align		8
        /*0018*/ 	.dword	_ZN40_INTERNAL_ab6994f5_4_k_cu_59d07c03_348374cuda3std3__45__cpo5beginE
	.align		8
        /*0020*/ 	.dword	_ZN40_INTERNAL_ab6994f5_4_k_cu_59d07c03_348374cuda3std3__45__cpo3endE
	.align		8
        /*0028*/ 	.dword	_ZN40_INTERNAL_ab6994f5_4_k_cu_59d07c03_348374cuda3std3__45__cpo6cbeginE
	.align		8
        /*0030*/ 	.dword	_ZN40_INTERNAL_ab6994f5_4_k_cu_59d07c03_348374cuda3std3__45__cpo4cendE
	.align		8
        /*0038*/ 	.dword	_ZN40_INTERNAL_ab6994f5_4_k_cu_59d07c03_348374cuda3std3__442_GLOBAL__N__ab6994f5_4_k_cu_59d07c03_348376ignoreE
	.align		8
        /*0040*/ 	.dword	_ZN40_INTERNAL_ab6994f5_4_k_cu_59d07c03_348374cuda3std3__419piecewise_constructE
	.align		8
        /*0048*/ 	.dword	_ZN40_INTERNAL_ab6994f5_4_k_cu_59d07c03_348374cuda3std3__48in_placeE
	.align		8
        /*0050*/ 	.dword	_ZN40_INTERNAL_ab6994f5_4_k_cu_59d07c03_348374cuda3std6ranges3__45__cpo4swapE
	.align		8
        /*0058*/ 	.dword	_ZN40_INTERNAL_ab6994f5_4_k_cu_59d07c03_348374cuda3std6ranges3__45__cpo9iter_moveE
	.align		8
        /*0060*/ 	.dword	_ZN40_INTERNAL_ab6994f5_4_k_cu_59d07c03_348374cute7productE
	.align		8
        /*0068*/ 	.dword	_ZN40_INTERNAL_ab6994f5_4_k_cu_59d07c03_348374cute1_E
	.align		8
        /*0070*/ 	.dword	$str$25
	.align		8
        /*0078*/ 	.dword	$str$26
	.align		8
        /*0080*/ 	.dword	$str$29
	.align		8
        /*0088*/ 	.dword	$str$30


//--------------------- .text._ZN7cutlass13device_kernelINS_4gemm6kernel13GemmUniversalIN4cute5tupleIJiiiiEEENS1_10collective13CollectiveMmaINS1_46MainloopSm100TmaUmmaWarpSpecializedBlockScaledILi16ELi2ELi2ENS5_IJNS4_1CILi2EEESB_NSA_ILi1EEEEEEEENS5_IJNSA_ILi128EEENSA_ILi64EEESF_EEENS5_IJNS_12float_e2m1_tENS_13float_ue8m0_tEEEENS5_IJNS5_IJlSC_lEEENS4_6LayoutINS5_IJNS5_IJNS5_IJNSA_ILi32EEENSA_ILi4EEEEEEiEEESQ_NS5_IJSC_iEEEEEENS5_IJNS5_IJNS5_IJNSA_ILi16EEESO_EEEiEEENS5_IJNS5_IJNSA_ILi0EEESC_EEENSA_ILi512EEEEEENS5_IJSW_iEEEEEEEEEEESK_S13_NS4_8TiledMMAINS4_8MMA_AtomIJNS4_17SM100_MMA_MXF4_SSISI_SI_fSJ_Li128ELi64ELi32ELNS4_4UMMA5MajorE0ELS18_0ELNS17_7ScaleInE0ELS19_0EEEEEENSM_INS5_IJSC_SC_SC_EEENS5_IJSW_SW_SW_EEEEENS5_IJNS4_10UnderscoreES1F_S1F_EEEEENS5_IJNS4_23SM90_TMA_LOAD_MULTICASTES1I_EEENS5_IJNS4_14ComposedLayoutINS4_7SwizzleILi2ELi4ELi3EEENS4_18smem_ptr_flag_bitsILi4EEENSM_INS5_IJNSA_ILi8EEESF_EEENS5_IJSF_SC_EEEEEEENSM_INS5_IJNS5_IJNS5_IJSP_SC_EEENS5_IJSN_SB_EEEEEESC_NS5_IJSB_SC_EEEEEENS5_IJNS5_IJNS5_IJSU_SY_EEESX_EEESW_NS5_IJSB_SY_EEEEEEEEEEEvNS4_8identityES1J_S24_vS25_EENS_8epilogue10collective18CollectiveEpilogueINS27_23Sm100TmaWarpSpecializedILi3ELi2ELi16ELb1ELb0EEEJNS5_IJSG_SG_SF_EEENS5_IJNSM_ISG_SC_EENSM_INS5_IJST_SB_EEENS5_IJSC_SN_EEEEEEEENS_10bfloat16_tESL_S2I_SL_NS27_6fusion15FusionCallbacksIS2B_NS2J_17LinearCombinationIS2I_fS2I_fLNS_15FloatRoundStyleE2EEES2C_S2H_JEEENS4_5SM1004TMEM4LOAD26SM100_TMEM_LOAD_32dp32b16xENS4_13SM90_TMA_LOADENS1K_INS1L_ILi1ELi4ELi3EEENS1N_ILi16EEENSM_INS5_IJS1P_ST_EEENS5_IJST_SC_EEEEEEENS4_39AutoVectorizingCopyWithAssumedAlignmentILi128EEENS4_14SM90_TMA_STOREES2Z_S31_S31_EEEvvEEEEvNT_6ParamsE --------------------------
	.section	.text._ZN7cutlass13device_kernelINS_4gemm6kernel13GemmUniversalIN4cute5tupleIJiiiiEEENS1_10collective13CollectiveMmaINS1_46MainloopSm100TmaUmmaWarpSpecializedBlockScaledILi16ELi2ELi2ENS5_IJNS4_1CILi2EEESB_NSA_ILi1EEEEEEEENS5_IJNSA_ILi128EEENSA_ILi64EEESF_EEENS5_IJNS_12float_e2m1_tENS_13float_ue8m0_tEEEENS5_IJNS5_IJlSC_lEEENS4_6LayoutINS5_IJNS5_IJNS5_IJNSA_ILi32EEENSA_ILi4EEEEEEiEEESQ_NS5_IJSC_iEEEEEENS5_IJNS5_IJNS5_IJNSA_ILi16EEESO_EEEiEEENS5_IJNS5_IJNSA_ILi0EEESC_EEENSA_ILi512EEEEEENS5_IJSW_iEEEEEEEEEEESK_S13_NS4_8TiledMMAINS4_8MMA_AtomIJNS4_17SM100_MMA_MXF4_SSISI_SI_fSJ_Li128ELi64ELi32ELNS4_4UMMA5MajorE0ELS18_0ELNS17_7ScaleInE0ELS19_0EEEEEENSM_INS5_IJSC_SC_SC_EEENS5_IJSW_SW_SW_EEEEENS5_IJNS4_10UnderscoreES1F_S1F_EEEEENS5_IJNS4_23SM90_TMA_LOAD_MULTICASTES1I_EEENS5_IJNS4_14ComposedLayoutINS4_7SwizzleILi2ELi4ELi3EEENS4_18smem_ptr_flag_bitsILi4EEENSM_INS5_IJNSA_ILi8EEESF_EEENS5_IJSF_SC_EEEEEEENSM_INS5_IJNS5_IJNS5_IJSP_SC_EEENS5_IJSN_SB_EEEEEESC_NS5_IJSB_SC_EEEEEENS5_IJNS5_IJNS5_IJSU_SY_EEESX_EEESW_NS5_IJSB_SY_EEEEEEEEEEEvNS4_8identityES1J_S24_vS25_EENS_8epilogue10collective18CollectiveEpilogueINS27_23Sm100TmaWarpSpecializedILi3ELi2ELi16ELb1ELb0EEEJNS5_IJSG_SG_SF_EEENS5_IJNSM_ISG_SC_EENSM_INS5_IJST_SB_EEENS5_IJSC_SN_EEEEEEEENS_10bfloat16_tESL_S2I_SL_NS27_6fusion15FusionCallbacksIS2B_NS2J_17LinearCombinationIS2I_fS2I_fLNS_15FloatRoundStyleE2EEES2C_S2H_JEEENS4_5SM1004TMEM4LOAD26SM100_TMEM_LOAD_32dp32b16xENS4_13SM90_TMA_LOADENS1K_INS1L_ILi1ELi4ELi3EEENS1N_ILi16EEENSM_INS5_IJS1P_ST_EEENS5_IJST_SC_EEEEEEENS4_39AutoVectorizingCopyWithAssumedAlignmentILi128EEENS4_14SM90_TMA_STOREES2Z_S31_S31_EEEvvEEEEvNT_6ParamsE,"ax",@progbits
	.align	128
.text._ZN7cutlass13device_kernelINS_4gemm6kernel13GemmUniversalIN4cute5tupleIJiiiiEEENS1_10collective13CollectiveMmaINS1_46MainloopSm100TmaUmmaWarpSpecializedBlockScaledILi16ELi2ELi2ENS5_IJNS4_1CILi2EEESB_NSA_ILi1EEEEEEEENS5_IJNSA_ILi128EEENSA_ILi64EEESF_EEENS5_IJNS_12float_e2m1_tENS_13float_ue8m0_tEEEENS5_IJNS5_IJlSC_lEEENS4_6LayoutINS5_IJNS5_IJNS5_IJNSA_ILi32EEENSA_ILi4EEEEEEiEEESQ_NS5_IJSC_iEEEEEENS5_IJNS5_IJNS5_IJNSA_ILi16EEESO_EEEiEEENS5_IJNS5_IJNSA_ILi0EEESC_EEENSA_ILi512EEEEEENS5_IJSW_iEEEEEEEEEEESK_S13_NS4_8TiledMMAINS4_8MMA_AtomIJNS4_17SM100_MMA_MXF4_SSISI_SI_fSJ_Li128ELi64ELi32ELNS4_4UMMA5MajorE0ELS18_0ELNS17_7ScaleInE0ELS19_0EEEEEENSM_INS5_IJSC_SC_SC_EEENS5_IJSW_SW_SW_EEEEENS5_IJNS4_10UnderscoreES1F_S1F_EEEEENS5_IJNS4_23SM90_TMA_LOAD_MULTICASTES1I_EEENS5_IJNS4_14ComposedLayoutINS4_7SwizzleILi2ELi4ELi3EEENS4_18smem_ptr_flag_bitsILi4EEENSM_INS5_IJNSA_ILi8EEESF_EEENS5_IJSF_SC_EEEEEEENSM_INS5_IJNS5_IJNS5_IJSP_SC_EEENS5_IJSN_SB_EEEEEESC_NS5_IJSB_SC_EEEEEENS5_IJNS5_IJNS5_IJSU_SY_EEESX_EEESW_NS5_IJSB_SY_EEEEEEEEEEEvNS4_8identityES1J_S24_vS25_EENS_8epilogue10collective18CollectiveEpilogueINS27_23Sm100TmaWarpSpecializedILi3ELi2ELi16ELb1ELb0EEEJNS5_IJSG_SG_SF_EEENS5_IJNSM_ISG_SC_EENSM_INS5_IJST_SB_EEENS5_IJSC_SN_EEEEEEEENS_10bfloat16_tESL_S2I_SL_NS27_6fusion15FusionCallbacksIS2B_NS2J_17LinearCombinationIS2I_fS2I_fLNS_15FloatRoundStyleE2EEES2C_S2H_JEEENS4_5SM1004TMEM4LOAD26SM100_TMEM_LOAD_32dp32b16xENS4_13SM90_TMA_LOADENS1K_INS1L_ILi1ELi4ELi3EEENS1N_ILi16EEENSM_INS5_IJS1P_ST_EEENS5_IJST_SC_EEEEEEENS4_39AutoVectorizingCopyWithAssumedAlignmentILi128EEENS4_14SM90_TMA_STOREES2Z_S31_S31_EEEvvEEEEvNT_6ParamsE:
        .type           _ZN7cutlass13device_kernelINS_4gemm6kernel13GemmUniversalIN4cute5tupleIJiiiiEEENS1_10collective13CollectiveMmaINS1_46MainloopSm100TmaUmmaWarpSpecializedBlockScaledILi16ELi2ELi2ENS5_IJNS4_1CILi2EEESB_NSA_ILi1EEEEEEEENS5_IJNSA_ILi128EEENSA_ILi64EEESF_EEENS5_IJNS_12float_e2m1_tENS_13float_ue8m0_tEEEENS5_IJNS5_IJlSC_lEEENS4_6LayoutINS5_IJNS5_IJNS5_IJNSA_ILi32EEENSA_ILi4EEEEEEiEEESQ_NS5_IJSC_iEEEEEENS5_IJNS5_IJNS5_IJNSA_ILi16EEESO_EEEiEEENS5_IJNS5_IJNSA_ILi0EEESC_EEENSA_ILi512EEEEEENS5_IJSW_iEEEEEEEEEEESK_S13_NS4_8TiledMMAINS4_8MMA_AtomIJNS4_17SM100_MMA_MXF4_SSISI_SI_fSJ_Li128ELi64ELi32ELNS4_4UMMA5MajorE0ELS18_0ELNS17_7ScaleInE0ELS19_0EEEEEENSM_INS5_IJSC_SC_SC_EEENS5_IJSW_SW_SW_EEEEENS5_IJNS4_10UnderscoreES1F_S1F_EEEEENS5_IJNS4_23SM90_TMA_LOAD_MULTICASTES1I_EEENS5_IJNS4_14ComposedLayoutINS4_7SwizzleILi2ELi4ELi3EEENS4_18smem_ptr_flag_bitsILi4EEENSM_INS5_IJNSA_ILi8EEESF_EEENS5_IJSF_SC_EEEEEEENSM_INS5_IJNS5_IJNS5_IJSP_SC_EEENS5_IJSN_SB_EEEEEESC_NS5_IJSB_SC_EEEEEENS5_IJNS5_IJNS5_IJSU_SY_EEESX_EEESW_NS5_IJSB_SY_EEEEEEEEEEEvNS4_8identityES1J_S24_vS25_EENS_8epilogue10collective18CollectiveEpilogueINS27_23Sm100TmaWarpSpecializedILi3ELi2ELi16ELb1ELb0EEEJNS5_IJSG_SG_SF_EEENS5_IJNSM_ISG_SC_EENSM_INS5_IJST_SB_EEENS5_IJSC_SN_EEEEEEEENS_10bfloat16_tESL_S2I_SL_NS27_6fusion15FusionCallbacksIS2B_NS2J_17LinearCombinationIS2I_fS2I_fLNS_15FloatRoundStyleE2EEES2C_S2H_JEEENS4_5SM1004TMEM4LOAD26SM100_TMEM_LOAD_32dp32b16xENS4_13SM90_TMA_LOADENS1K_INS1L_ILi1ELi4ELi3EEENS1N_ILi16EEENSM_INS5_IJS1P_ST_EEENS5_IJST_SC_EEEEEEENS4_39AutoVectorizingCopyWithAssumedAlignmentILi128EEENS4_14SM90_TMA_STOREES2Z_S31_S31_EEEvvEEEEvNT_6ParamsE,@function
        .size           _ZN7cutlass13device_kernelINS_4gemm6kernel13GemmUniversalIN4cute5tupleIJiiiiEEENS1_10collective13CollectiveMmaINS1_46MainloopSm100TmaUmmaWarpSpecializedBlockScaledILi16ELi2ELi2ENS5_IJNS4_1CILi2EEESB_NSA_ILi1EEEEEEEENS5_IJNSA_ILi128EEENSA_ILi64EEESF_EEENS5_IJNS_12float_e2m1_tENS_13float_ue8m0_tEEEENS5_IJNS5_IJlSC_lEEENS4_6LayoutINS5_IJNS5_IJNS5_IJNSA_ILi32EEENSA_ILi4EEEEEEiEEESQ_NS5_IJSC_iEEEEEENS5_IJNS5_IJNS5_IJNSA_ILi16EEESO_EEEiEEENS5_IJNS5_IJNSA_ILi0EEESC_EEENSA_ILi512EEEEEENS5_IJSW_iEEEEEEEEEEESK_S13_NS4_8TiledMMAINS4_8MMA_AtomIJNS4_17SM100_MMA_MXF4_SSISI_SI_fSJ_Li128ELi64ELi32ELNS4_4UMMA5MajorE0ELS18_0ELNS17_7ScaleInE0ELS19_0EEEEEENSM_INS5_IJSC_SC_SC_EEENS5_IJSW_SW_SW_EEEEENS5_IJNS4_10UnderscoreES1F_S1F_EEEEENS5_IJNS4_23SM90_TMA_LOAD_MULTICASTES1I_EEENS5_IJNS4_14ComposedLayoutINS4_7SwizzleILi2ELi4ELi3EEENS4_18smem_ptr_flag_bitsILi4EEENSM_INS5_IJNSA_ILi8EEESF_EEENS5_IJSF_SC_EEEEEEENSM_INS5_IJNS5_IJNS5_IJSP_SC_EEENS5_IJSN_SB_EEEEEESC_NS5_IJSB_SC_EEEEEENS5_IJNS5_IJNS5_IJSU_SY_EEESX_EEESW_NS5_IJSB_SY_EEEEEEEEEEEvNS4_8identityES1J_S24_vS25_EENS_8epilogue10collective18CollectiveEpilogueINS27_23Sm100TmaWarpSpecializedILi3ELi2ELi16ELb1ELb0EEEJNS5_IJSG_SG_SF_EEENS5_IJNSM_ISG_SC_EENSM_INS5_IJST_SB_EEENS5_IJSC_SN_EEEEEEEENS_10bfloat16_tESL_S2I_SL_NS27_6fusion15FusionCallbacksIS2B_NS2J_17LinearCombinationIS2I_fS2I_fLNS_15FloatRoundStyleE2EEES2C_S2H_JEEENS4_5SM1004TMEM4LOAD26SM100_TMEM_LOAD_32dp32b16xENS4_13SM90_TMA_LOADENS1K_INS1L_ILi1ELi4ELi3EEENS1N_ILi16EEENSM_INS5_IJS1P_ST_EEENS5_IJST_SC_EEEEEEENS4_39AutoVectorizingCopyWithAssumedAlignmentILi128EEENS4_14SM90_TMA_STOREES2Z_S31_S31_EEEvvEEEEvNT_6ParamsE,(.L_x_232 - _ZN7cutlass13device_kernelINS_4gemm6kernel13GemmUniversalIN4cute5tupleIJiiiiEEENS1_10collective13CollectiveMmaINS1_46MainloopSm100TmaUmmaWarpSpecializedBlockScaledILi16ELi2ELi2ENS5_IJNS4_1CILi2EEESB_NSA_ILi1EEEEEEEENS5_IJNSA_ILi128EEENSA_ILi64EEESF_EEENS5_IJNS_12float_e2m1_tENS_13float_ue8m0_tEEEENS5_IJNS5_IJlSC_lEEENS4_6LayoutINS5_IJNS5_IJNS5_IJNSA_ILi32EEENSA_ILi4EEEEEEiEEESQ_NS5_IJSC_iEEEEEENS5_IJNS5_IJNS5_IJNSA_ILi16EEESO_EEEiEEENS5_IJNS5_IJNSA_ILi0EEESC_EEENSA_ILi512EEEEEENS5_IJSW_iEEEEEEEEEEESK_S13_NS4_8TiledMMAINS4_8MMA_AtomIJNS4_17SM100_MMA_MXF4_SSISI_SI_fSJ_Li128ELi64ELi32ELNS4_4UMMA5MajorE0ELS18_0ELNS17_7ScaleInE0ELS19_0EEEEEENSM_INS5_IJSC_SC_SC_EEENS5_IJSW_SW_SW_EEEEENS5_IJNS4_10UnderscoreES1F_S1F_EEEEENS5_IJNS4_23SM90_TMA_LOAD_MULTICASTES1I_EEENS5_IJNS4_14ComposedLayoutINS4_7SwizzleILi2ELi4ELi3EEENS4_18smem_ptr_flag_bitsILi4EEENSM_INS5_IJNSA_ILi8EEESF_EEENS5_IJSF_SC_EEEEEEENSM_INS5_IJNS5_IJNS5_IJSP_SC_EEENS5_IJSN_SB_EEEEEESC_NS5_IJSB_SC_EEEEEENS5_IJNS5_IJNS5_IJSU_SY_EEESX_EEESW_NS5_IJSB_SY_EEEEEEEEEEEvNS4_8identityES1J_S24_vS25_EENS_8epilogue10collective18CollectiveEpilogueINS27_23Sm100TmaWarpSpecializedILi3ELi2ELi16ELb1ELb0EEEJNS5_IJSG_SG_SF_EEENS5_IJNSM_ISG_SC_EENSM_INS5_IJST_SB_EEENS5_IJSC_SN_EEEEEEEENS_10bfloat16_tESL_S2I_SL_NS27_6fusion15FusionCallbacksIS2B_NS2J_17LinearCombinationIS2I_fS2I_fLNS_15FloatRoundStyleE2EEES2C_S2H_JEEENS4_5SM1004TMEM4LOAD26SM100_TMEM_LOAD_32dp32b16xENS4_13SM90_TMA_LOADENS1K_INS1L_ILi1ELi4ELi3EEENS1N_ILi16EEENSM_INS5_IJS1P_ST_EEENS5_IJST_SC_EEEEEEENS4_39AutoVectorizingCopyWithAssumedAlignmentILi128EEENS4_14SM90_TMA_STOREES2Z_S31_S31_EEEvvEEEEvNT_6ParamsE)
        .other          _ZN7cutlass13device_kernelINS_4gemm6kernel13GemmUniversalIN4cute5tupleIJiiiiEEENS1_10collective13CollectiveMmaINS1_46MainloopSm100TmaUmmaWarpSpecializedBlockScaledILi16ELi2ELi2ENS5_IJNS4_1CILi2EEESB_NSA_ILi1EEEEEEEENS5_IJNSA_ILi128EEENSA_ILi64EEESF_EEENS5_IJNS_12float_e2m1_tENS_13float_ue8m0_tEEEENS5_IJNS5_IJlSC_lEEENS4_6LayoutINS5_IJNS5_IJNS5_IJNSA_ILi32EEENSA_ILi4EEEEEEiEEESQ_NS5_IJSC_iEEEEEENS5_IJNS5_IJNS5_IJNSA_ILi16EEESO_EEEiEEENS5_IJNS5_IJNSA_ILi0EEESC_EEENSA_ILi512EEEEEENS5_IJSW_iEEEEEEEEEEESK_S13_NS4_8TiledMMAINS4_8MMA_AtomIJNS4_17SM100_MMA_MXF4_SSISI_SI_fSJ_Li128ELi64ELi32ELNS4_4UMMA5MajorE0ELS18_0ELNS17_7ScaleInE0ELS19_0EEEEEENSM_INS5_IJSC_SC_SC_EEENS5_IJSW_SW_SW_EEEEENS5_IJNS4_10UnderscoreES1F_S1F_EEEEENS5_IJNS4_23SM90_TMA_LOAD_MULTICASTES1I_EEENS5_IJNS4_14ComposedLayoutINS4_7SwizzleILi2ELi4ELi3EEENS4_18smem_ptr_flag_bitsILi4EEENSM_INS5_IJNSA_ILi8EEESF_EEENS5_IJSF_SC_EEEEEEENSM_INS5_IJNS5_IJNS5_IJSP_SC_EEENS5_IJSN_SB_EEEEEESC_NS5_IJSB_SC_EEEEEENS5_IJNS5_IJNS5_IJSU_SY_EEESX_EEESW_NS5_IJSB_SY_EEEEEEEEEEEvNS4_8identityES1J_S24_vS25_EENS_8epilogue10collective18CollectiveEpilogueINS27_23Sm100TmaWarpSpecializedILi3ELi2ELi16ELb1ELb0EEEJNS5_IJSG_SG_SF_EEENS5_IJNSM_ISG_SC_EENSM_INS5_IJST_SB_EEENS5_IJSC_SN_EEEEEEEENS_10bfloat16_tESL_S2I_SL_NS27_6fusion15FusionCallbacksIS2B_NS2J_17LinearCombinationIS2I_fS2I_fLNS_15FloatRoundStyleE2EEES2C_S2H_JEEENS4_5SM1004TMEM4LOAD26SM100_TMEM_LOAD_32dp32b16xENS4_13SM90_TMA_LOADENS1K_INS1L_ILi1ELi4ELi3EEENS1N_ILi16EEENSM_INS5_IJS1P_ST_EEENS5_IJST_SC_EEEEEEENS4_39AutoVectorizingCopyWithAssumedAlignmentILi128EEENS4_14SM90_TMA_STOREES2Z_S31_S31_EEEvvEEEEvNT_6ParamsE,@"STO_CUDA_ENTRY STV_DEFAULT"
_ZN7cutlass13device_kernelINS_4gemm6kernel13GemmUniversalIN4cute5tupleIJiiiiEEENS1_10collective13CollectiveMmaINS1_46MainloopSm100TmaUmmaWarpSpecializedBlockScaledILi16ELi2ELi2ENS5_IJNS4_1CILi2EEESB_NSA_ILi1EEEEEEEENS5_IJNSA_ILi128EEENSA_ILi64EEESF_EEENS5_IJNS_12float_e2m1_tENS_13float_ue8m0_tEEEENS5_IJNS5_IJlSC_lEEENS4_6LayoutINS5_IJNS5_IJNS5_IJNSA_ILi32EEENSA_ILi4EEEEEEiEEESQ_NS5_IJSC_iEEEEEENS5_IJNS5_IJNS5_IJNSA_ILi16EEESO_EEEiEEENS5_IJNS5_IJNSA_ILi0EEESC_EEENSA_ILi512EEEEEENS5_IJSW_iEEEEEEEEEEESK_S13_NS4_8TiledMMAINS4_8MMA_AtomIJNS4_17SM100_MMA_MXF4_SSISI_SI_fSJ_Li128ELi64ELi32ELNS4_4UMMA5MajorE0ELS18_0ELNS17_7ScaleInE0ELS19_0EEEEEENSM_INS5_IJSC_SC_SC_EEENS5_IJSW_SW_SW_EEEEENS5_IJNS4_10UnderscoreES1F_S1F_EEEEENS5_IJNS4_23SM90_TMA_LOAD_MULTICASTES1I_EEENS5_IJNS4_14ComposedLayoutINS4_7SwizzleILi2ELi4ELi3EEENS4_18smem_ptr_flag_bitsILi4EEENSM_INS5_IJNSA_ILi8EEESF_EEENS5_IJSF_SC_EEEEEEENSM_INS5_IJNS5_IJNS5_IJSP_SC_EEENS5_IJSN_SB_EEEEEESC_NS5_IJSB_SC_EEEEEENS5_IJNS5_IJNS5_IJSU_SY_EEESX_EEESW_NS5_IJSB_SY_EEEEEEEEEEEvNS4_8identityES1J_S24_vS25_EENS_8epilogue10collective18CollectiveEpilogueINS27_23Sm100TmaWarpSpecializedILi3ELi2ELi16ELb1ELb0EEEJNS5_IJSG_SG_SF_EEENS5_IJNSM_ISG_SC_EENSM_INS5_IJST_SB_EEENS5_IJSC_SN_EEEEEEEENS_10bfloat16_tESL_S2I_SL_NS27_6fusion15FusionCallbacksIS2B_NS2J_17LinearCombinationIS2I_fS2I_fLNS_15FloatRoundStyleE2EEES2C_S2H_JEEENS4_5SM1004TMEM4LOAD26SM100_TMEM_LOAD_32dp32b16xENS4_13SM90_TMA_LOADENS1K_INS1L_ILi1ELi4ELi3EEENS1N_ILi16EEENSM_INS5_IJS1P_ST_EEENS5_IJST_SC_EEEEEEENS4_39AutoVectorizingCopyWithAssumedAlignmentILi128EEENS4_14SM90_TMA_STOREES2Z_S31_S31_EEEvvEEEEvNT_6ParamsE:
[----:B------:R-:W1:Y:S01]  /*0000*/  LDC R1, c[0x0][0x37c] ;  /* 0x0000df00ff017b82 */ /* 0x000e620000000800 */
[----:B------:R-:W2:Y:S01]  /*0010*/  S2R R81, SR_TID.X ;  /* 0x0000000000517919 */ /* 0x000ea20000002100 */
[----:B------:R-:W3:Y:S01]  /*0020*/  LDCU.64 UR12, c[0x0][0xc90] ;  /* 0x00019200ff0c77ac */ /* 0x000ee20008000a00 */
[----:B------:R-:W-:Y:S02]  /*0030*/  PRMT R85, RZ, 0x7610, R85 ;  /* 0x00007610ff557816 */ /* 0x000fe40000000055 */
[----:B------:R-:W-:Y:S01]  /*0040*/  ELECT P4, URZ, PT ;  /* 0x0000000000ff782f */ /* 0x000fe20003880000 */
[----:B---3--:R-:W-:-:S04]  /*0050*/  UISETP.NE.U32.AND UP0, UPT, UR12, URZ, UPT ;  /* 0x000000ff0c00728c */ /* 0x008fc8000bf05070 */
[----:B------:R-:W-:Y:S01]  /*0060*/  UISETP.NE.AND.EX UP0, UPT, UR13, URZ, UPT, UP0 ;  /* 0x000000ff0d00728c */ /* 0x000fe2000bf05300 */
[----:B--2---:R-:W-:-:S05]  /*0070*/  SHF.R.U32.HI R86, RZ, 0x5, R81 ;  /* 0x00000005ff567819 */ /* 0x004fca0000011651 */
[----:B------:R-:W2:Y:S02]  /*0080*/  SHFL.IDX PT, R0, R86, RZ, 0x1f ;  /* 0x00001fff56007589 */ /* 0x000ea400000e0000 */
[----:B--2---:R-:W-:Y:S01]  /*0090*/  R2UR UR20, R0 ;  /* 0x00000000001472ca */ /* 0x004fe200000e0000 */
[----:B-1----:R-:W-:-:S14]  /*00a0*/  BRA.U UP0, `(.L_x_0) ;  /* 0x0000000100307547 */ /* 0x002fdc000b800000 */
[----:B------:R-:W1:Y:S02]  /*00b0*/  LDCU.64 UR4, c[0x0][0xc88] ;  /* 0x00019100ff0477ac */ /* 0x000e640008000a00 */
[----:B-1----:R-:W-:-:S04]  /*00c0*/  UISETP.NE.U32.AND UP0, UPT, UR4, URZ, UPT ;  /* 0x000000ff0400728c */ /* 0x002fc8000bf05070 */
[----:B------:R-:W-:-:S09]  /*00d0*/  UISETP.NE.AND.EX UP0, UPT, UR5, URZ, UPT, UP0 ;  /* 0x000000ff0500728c */ /* 0x000fd2000bf05300 */
[----:B------:R-:W-:Y:S05]  /*00e0*/  BRA.U !UP0, `(.L_x_1) ;  /* 0x0000000108147547 */ /* 0x000fea000b800000 */
[----:B------:R-:W1:Y:S01]  /*00f0*/  LDC.64 R2, c[0x0][0xc88] ;  /* 0x00032200ff027b82 */ /* 0x000e620000000a00 */
[----:B------:R-:W1:Y:S02]  /*0100*/  LDCU.64 UR4, c[0x0][0x358] ;  /* 0x00006b00ff0477ac */ /* 0x000e640008000a00 */
[----:B-1----:R1:W5:Y:S01]  /*0110*/  LDG.E R45, desc[UR4][R2.64] ;  /* 0x00000004022d7981 */ /* 0x002362000c1e1900 */
[----:B------:R-:W-:Y:S01]  /*0120*/  HFMA2 R85, -RZ, RZ, 0, 5.9604644775390625e-08 ;  /* 0x00000001ff557431 */ /* 0x000fe200000001ff */
[----:B------:R-:W-:Y:S05]  /*0130*/  BRA `(.L_x_0) ;  /* 0x00000000000c7947 */ /* 0x000fea0003800000 */
.L_x_1:
[----:B------:R-:W1:Y:S01]  /*0140*/  LDCU UR4, c[0x0][0xc80] ;  /* 0x00019000ff0477ac */ /* 0x000e620008000800 */
[----:B------:R-:W-:Y:S01]  /*0150*/  HFMA2 R85, -RZ, RZ, 0, 5.9604644775390625e-08 ;  /* 0x00000001ff557431 */ /* 0x000fe200000001ff */
[----:B-1----:R-:W-:-:S07]  /*0160*/  MOV R45, UR4 ;  /* 0x00000004002d7c02 */ /* 0x002fce0008000f00 */
.L_x_0:
[----:B------:R-:W2:Y:S02]  /*0170*/  LDCU.64 UR4, c[0x0][0xcb0] ;  /* 0x00019600ff0477ac */ /* 0x000ea40008000a00 */
[----:B--2---:R-:W-:-:S04]  /*0180*/  UISETP.NE.U32.AND UP0, UPT, UR4, URZ, UPT ;  /* 0x000000ff0400728c */ /* 0x004fc8000bf05070 */
[----:B------:R-:W-:-:S09]  /*0190*/  UISETP.NE.AND.EX UP0, UPT, UR5, URZ, UPT, UP0 ;  /* 0x000000ff0500728c */ /* 0x000fd2000bf05300 */
[----:B------:R-:W-:Y:S05]  /*01a0*/  BRA.U UP0, `(.L_x_2) ;  /* 0x0000000100287547 */ /* 0x000fea000b800000 */
[----:B------:R-:W2:Y:S02]  /*01b0*/  LDCU.64 UR4, c[0x0][0xca8] ;  /* 0x00019500ff0477ac */ /* 0x000ea40008000a00 */
[----:B--2---:R-:W-:-:S04]  /*01c0*/  UISETP.NE.U32.AND UP0, UPT, UR4, URZ, UPT ;  /* 0x000000ff0400728c */ /* 0x004fc8000bf05070 */
[----:B------:R-:W-:-:S09]  /*01d0*/  UISETP.NE.AND.EX UP0, UPT, UR5, URZ, UPT, UP0 ;  /* 0x000000ff0500728c */ /* 0x000fd2000bf05300 */
[----:B------:R-:W-:Y:S05]  /*01e0*/  BRA.U !UP0, `(.L_x_3) ;  /* 0x0000000108107547 */ /* 0x000fea000b800000 */
[----:B-1----:R-:W1:Y:S01]  /*01f0*/  LDC.64 R2, c[0x0][0xca8] ;  /* 0x00032a00ff027b82 */ /* 0x002e620000000a00 */
[----:B------:R-:W1:Y:S02]  /*0200*/  LDCU.64 UR4, c[0x0][0x358] ;  /* 0x00006b00ff0477ac */ /* 0x000e640008000a00 */
[----:B-1----:R2:W5:Y:S01]  /*0210*/  LDG.E R43, desc[UR4][R2.64] ;  /* 0x00000004022b7981 */ /* 0x002562000c1e1900 */
[----:B------:R-:W-:Y:S05]  /*0220*/  BRA `(.L_x_2) ;  /* 0x0000000000087947 */ /* 0x000fea0003800000 */
.L_x_3:
[----:B------:R-:W2:Y:S02]  /*0230*/  LDCU UR4, c[0x0][0xca0] ;  /* 0x00019400ff0477ac */ /* 0x000ea40008000800 */
[----:B--2---:R-:W-:Y:S02]  /*0240*/  MOV R43, UR4 ;  /* 0x00000004002b7c02 */ /* 0x004fe40008000f00 */
.L_x_2:
[----:B------:R-:W-:Y:S01]  /*0250*/  IMAD.U32 R0, RZ, RZ, UR20 ;  /* 0x00000014ff007e24 */ /* 0x000fe2000f8e00ff */
[----:B------:R-:W-:Y:S04]  /*0260*/  BSSY.RECONVERGENT B0, `(.L_x_4) ;  /* 0x0000012000007945 */ /* 0x000fe80003800200 */
[C---:B------:R-:W-:Y:S02]  /*0270*/  ISETP.NE.OR P1, PT, R0.reuse, 0x1, !P4 ;  /* 0x000000010000780c */ /* 0x040fe40006725670 */
[----:B------:R-:W-:-:S11]  /*0280*/  ISETP.NE.OR P0, PT, R0, 0x3, !P4 ;  /* 0x000000030000780c */ /* 0x000fd60006705670 */
[----:B------:R-:W-:Y:S05]  /*0290*/  @P1 BRA `(.L_x_5) ;  /* 0x0000000000381947 */ /* 0x000fea0003800000 */
[----:B------:R-:W3:Y:S02]  /*02a0*/  LDCU.64 UR4, c[0x0][0x348] ;  /* 0x00006900ff0477ac */ /* 0x000ee40008000a00 */
[----:B---3--:R-:W-:Y:S02]  /*02b0*/  UIADD3 UR10, UP3, UPT, UR4, 0x80, URZ ;  /* 0x00000080040a7890 */ /* 0x008fe4000ff7e0ff */
[----:B------:R-:W-:Y:S02]  /*02c0*/  UIADD3 UR8, UP2, UPT, UR4, 0x180, URZ ;  /* 0x0000018004087890 */ /* 0x000fe4000ff5e0ff */
[----:B------:R-:W-:Y:S02]  /*02d0*/  UIADD3 UR6, UP1, UPT, UR4, 0x280, URZ ;  /* 0x0000028004067890 */ /* 0x000fe4000ff3e0ff */
[----:B------:R-:W-:Y:S02]  /*02e0*/  UIADD3 UR4, UP0, UPT, UR4, 0x380, URZ ;  /* 0x0000038004047890 */ /* 0x000fe4000ff1e0ff */
[----:B------:R-:W-:-:S02]  /*02f0*/  UIADD3.X UR11, UPT, UPT, URZ, UR5, URZ, UP3, !UPT ;  /* 0x00000005ff0b7290 */ /* 0x000fc40009ffe4ff */
[----:B------:R-:W-:Y:S02]  /*0300*/  UIADD3.X UR9, UPT, UPT, URZ, UR5, URZ, UP2, !UPT ;  /* 0x00000005ff097290 */ /* 0x000fe400097fe4ff */
[----:B------:R-:W-:Y:S02]  /*0310*/  UIADD3.X UR7, UPT, UPT, URZ, UR5, URZ, UP1, !UPT ;  /* 0x00000005ff077290 */ /* 0x000fe40008ffe4ff */
[----:B------:R-:W-:-:S03]  /*0320*/  UIADD3.X UR5, UPT, UPT, URZ, UR5, URZ, UP0, !UPT ;  /* 0x00000005ff057290 */ /* 0x000fc600087fe4ff */
[----:B------:R3:W-:Y:S02]  /*0330*/  UTMACCTL.PF [UR10] ;  /* 0x000000000a0079b9 */ /* 0x0007e40008040000 */
[----:B------:R3:W-:Y:S02]  /*0340*/  UTMACCTL.PF [UR8] ;  /* 0x00000000080079b9 */ /* 0x0007e40008040000 */
[----:B------:R3:W-:Y:S02]  /*0350*/  UTMACCTL.PF [UR6] ;  /* 0x00000000060079b9 */ /* 0x0007e40008040000 */
[----:B------:R3:W-:Y:S02]  /*0360*/  UTMACCTL.PF [UR4] ;  /* 0x00000000040079b9 */ /* 0x0007e40008040000 */
[----:B---3--:R-:W-:Y:S01]  /*0370*/  NOP ;  /* 0x0000000000007918 */ /* 0x008fe20000000000 */
.L_x_5:
[----:B------:R-:W-:Y:S05]  /*0380*/  BSYNC.RECONVERGENT B0 ;  /* 0x0000000000007941 */ /* 0x000fea0003800200 */
.L_x_4:
[----:B------:R-:W-:Y:S04]  /*0390*/  BSSY.RECONVERGENT B0, `(.L_x_6) ;  /* 0x000000a000007945 */ /* 0x000fe80003800200 */
[----:B------:R-:W-:Y:S05]  /*03a0*/  @P0 BRA `(.L_x_7) ;  /* 0x0000000000200947 */ /* 0x000fea0003800000 */
[----:B------:R-:W3:Y:S02]  /*03b0*/  LDCU.64 UR4, c[0x0][0x348] ;  /* 0x00006900ff0477ac */ /* 0x000ee40008000a00 */
[----:B---3--:R-:W-:Y:S02]  /*03c0*/  UIADD3 UR6, UP1, UPT, UR4, 0x980, URZ ;  /* 0x0000098004067890 */ /* 0x008fe4000ff3e0ff */
[----:B------:R-:W-:Y:S02]  /*03d0*/  UIADD3 UR4, UP0, UPT, UR4, 0xa80, URZ ;  /* 0x00000a8004047890 */ /* 0x000fe4000ff1e0ff */
[----:B------:R-:W-:Y:S02]  /*03e0*/  UIADD3.X UR7, UPT, UPT, URZ, UR5, URZ, UP1, !UPT ;  /* 0x00000005ff077290 */ /* 0x000fe40008ffe4ff */
[----:B------:R-:W-:-:S07]  /*03f0*/  UIADD3.X UR5, UPT, UPT, URZ, UR5, URZ, UP0, !UPT ;  /* 0x00000005ff057290 */ /* 0x000fce00087fe4ff */
[----:B------:R3:W-:Y:S02]  /*0400*/  UTMACCTL.PF [UR6] ;  /* 0x00000000060079b9 */ /* 0x0007e40008040000 */
[----:B------:R3:W-:Y:S02]  /*0410*/  UTMACCTL.PF [UR4] ;  /* 0x00000000040079b9 */ /* 0x0007e40008040000 */
[----:B---3--:R-:W-:Y:S01]  /*0420*/  NOP ;  /* 0x0000000000007918 */ /* 0x008fe20000000000 */
.L_x_7:
[----:B------:R-:W-:Y:S05]  /*0430*/  BSYNC.RECONVERGENT B0 ;  /* 0x0000000000007941 */ /* 0x000fea0003800200 */
.L_x_6:
[----:B------:R-:W3:Y:S01]  /*0440*/  LDCU.64 UR4, c[0x0][0xc88] ;  /* 0x00019100ff0477ac */ /* 0x000ee20008000a00 */
[----:B------:R-:W-:Y:S02]  /*0450*/  UISETP.EQ.U32.AND UP1, UPT, UR12, URZ, UPT ;  /* 0x000000ff0c00728c */ /* 0x000fe4000bf22070 */
[----:B------:R-:W-:Y:S02]  /*0460*/  UPLOP3.LUT UP3, UPT, UPT, UPT, UPT, 0x80, 0x8 ;  /* 0x000000000008789c */ /* 0x000fe40003f6f070 */
[----:B---3--:R-:W-:-:S04]  /*0470*/  UISETP.NE.U32.AND UP0, UPT, UR4, URZ, UPT ;  /* 0x000000ff0400728c */ /* 0x008fc8000bf05070 */
[----:B------:R-:W-:-:S04]  /*0480*/  UISETP.NE.AND.EX UP0, UPT, UR5, URZ, UPT, UP0 ;  /* 0x000000ff0500728c */ /* 0x000fc8000bf05300 */
[----:B------:R-:W-:-:S04]  /*0490*/  UISETP.EQ.OR.EX UP2, UPT, UR13, URZ, !UP0, UP1 ;  /* 0x000000ff0d00728c */ /* 0x000fc8000c742710 */
[----:B------:R-:W-:-:S06]  /*04a0*/  UP2UR UR4, UPR, URZ, 0x4 ;  /* 0x00000004ff047883 */ /* 0x000fcc0008000000 */
[----:B------:R-:W-:Y:S01]  /*04b0*/  MOV R96, UR4 ;  /* 0x0000000400607c02 */ /* 0x000fe20008000f00 */
[----:B------:R-:W-:Y:S06]  /*04c0*/  BRA.U !UP2, `(.L_x_8) ;  /* 0x000000010a207547 */ /* 0x000fec000b800000 */
[----:B------:R-:W-:Y:S01]  /*04d0*/  UISETP.NE.U32.AND UP1, UPT, UR12, URZ, UPT ;  /* 0x000000ff0c00728c */ /* 0x000fe2000bf25070 */
[----:B-----5:R-:W-:Y:S01]  /*04e0*/  FSETP.NEU.AND P0, PT, R45, RZ, PT ;  /* 0x000000ff2d00720b */ /* 0x020fe20003f0d000 */
[----:B------:R-:W-:Y:S02]  /*04f0*/  USEL UR4, URZ, 0xffffffff, UP0 ;  /* 0xffffffffff047887 */ /* 0x000fe40008000000 */
[----:B------:R-:W-:-:S10]  /*0500*/  UISETP.NE.AND.EX UP1, UPT, UR13, URZ, UPT, UP1 ;  /* 0x000000ff0d00728c */ /* 0x000fd4000bf25310 */
[----:B------:R-:W-:Y:S01]  /*0510*/  VOTEU.ANY UP0, P0 ;  /* 0x0000000000ff7886 */ /* 0x000fe20000000100 */
[----:B------:R-:W-:-:S04]  /*0520*/  @!UP1 USEL UR4, URZ, 0xffffffff, UP0 ;  /* 0xffffffffff049887 */ /* 0x000fc80008000000 */
[----:B------:R-:W-:-:S04]  /*0530*/  ULOP3.LUT UR4, UR4, 0x1, URZ, 0xc0, !UPT ;  /* 0x0000000104047892 */ /* 0x000fc8000f8ec0ff */
[----:B------:R-:W-:-:S11]  /*0540*/  UISETP.NE.U32.AND UP3, UPT, UR4, 0x1, UPT ;  /* 0x000000010400788c */ /* 0x000fd6000bf65070 */
.L_x_8:
[----:B-12---:R-:W1:Y:S01]  /*0550*/  SHFL.IDX PT, R2, R86, RZ, 0x1f ;  /* 0x00001fff56027589 */ /* 0x006e6200000e0000 */
[----:B------:R-:W-:-:S04]  /*0560*/  UISETP.NE.AND UP0, UPT, UR20, 0x2, UPT ;  /* 0x000000021400788c */ /* 0x000fc8000bf05270 */
[----:B------:R-:W-:Y:S01]  /*0570*/  USEL UR49, URZ, 0x1, UP0 ;  /* 0x00000001ff317887 */ /* 0x000fe20008000000 */
[----:B-1----:R-:W-:-:S13]  /*0580*/  ISETP.NE.AND P0, PT, R2, RZ, PT ;  /* 0x000000ff0200720c */ /* 0x002fda0003f05270 */
[----:B------:R-:W-:Y:S05]  /*0590*/  @P0 BRA `(.L_x_9) ;  /* 0x0000000000c40947 */ /* 0x000fea0003800000 */
[----:B------:R-:W-:Y:S01]  /*05a0*/  ELECT P0, URZ, PT ;  /* 0x0000000000ff782f */ /* 0x000fe20003800000 */
[----:B------:R-:W-:-:S12]  /*05b0*/  BSSY.RECONVERGENT B0, `(.L_x_9) ;  /* 0x000002f000007945 */ /* 0x000fd80003800200 */
[----:B------:R-:W-:Y:S05]  /*05c0*/  @!P0 BRA `(.L_x_10) ;  /* 0x0000000000b48947 */ /* 0x000fea0003800000 */
[----:B------:R-:W1:Y:S01]  /*05d0*/  S2UR UR4, SR_CgaCtaId ;  /* 0x00000000000479c3 */ /* 0x000e620000008800 */
[----:B------:R-:W-:Y:S01]  /*05e0*/  UMOV UR5, 0x400 ;  /* 0x0000040000057882 */ /* 0x000fe20000000000 */
[----:B------:R-:W-:Y:S01]  /*05f0*/  UMOV UR8, 0x1 ;  /* 0x0000000100087882 */ /* 0x000fe20000000000 */
[----:B------:R-:W-:Y:S01]  /*0600*/  UMOV UR6, 0x3 ;  /* 0x0000000300067882 */ /* 0x000fe20000000000 */
[----:B------:R-:W-:-:S04]  /*0610*/  UIADD3 UR8, UPT, UPT, -UR8, 0x100000, URZ ;  /* 0x0010000008087890 */ /* 0x000fc8000fffe1ff */
[----:B------:R-:W-:Y:S02]  /*0620*/  USHF.L.U32 UR9, UR8, 0xb, URZ ;  /* 0x0000000b08097899 */ /* 0x000fe400080006ff */
[----:B------:R-:W-:Y:S02]  /*0630*/  USHF.L.U32 UR8, UR8, 0x1, URZ ;  /* 0x0000000108087899 */ /* 0x000fe400080006ff */
[----:B------:R-:W-:-:S04]  /*0640*/  UIADD3 UR6, UPT, UPT, -UR6, 0x100000, URZ ;  /* 0x0010000006067890 */ /* 0x000fc8000fffe1ff */
[----:B------:R-:W-:Y:S02]  /*0650*/  USHF.L.U32 UR7, UR6, 0xb, URZ ;  /* 0x0000000b06077899 */ /* 0x000fe400080006ff */
[----:B------:R-:W-:Y:S02]  /*0660*/  USHF.L.U32 UR6, UR6, 0x1, URZ ;  /* 0x0000000106067899 */ /* 0x000fe400080006ff */
[----:B-1----:R-:W-:Y:S01]  /*0670*/  ULEA UR4, UR4, UR5, 0x18 ;  /* 0x0000000504047291 */ /* 0x002fe2000f8ec0ff */
[----:B------:R-:W1:Y:S11]  /*0680*/  FENCE.VIEW.ASYNC.S ;  /* 0x00000000000073c6 */ /* 0x000e760000000000 */
[----:B-1----:R1:W2:Y:S01]  /*0690*/  SYNCS.EXCH.64 URZ, [UR4], UR8 ;  /* 0x0000000804ff75b2 */ /* 0x0022a20008000100 */
[----:B------:R1:W3:Y:S01]  /*06a0*/  SYNCS.EXCH.64 URZ, [UR4+0x80], UR6 ;  /* 0x0000800604ff75b2 */ /* 0x0002e20008000100 */
[----:B------:R1:W4:Y:S01]  /*06b0*/  SYNCS.EXCH.64 URZ, [UR4+0x8], UR8 ;  /* 0x0000080804ff75b2 */ /* 0x0003220008000100 */
[----:B------:R1:W1:Y:S01]  /*06c0*/  SYNCS.EXCH.64 URZ, [UR4+0x88], UR6 ;  /* 0x0000880604ff75b2 */ /* 0x0002620008000100 */
        /* <DEDUP_REMOVED lines=28> */
[----:B--234-:R-:W-:Y:S01]  /*0890*/  NOP ;  /* 0x0000000000007918 */ /* 0x01cfe20000000000 */
.L_x_10:
[----:B-1----:R-:W-:Y:S05]  /*08a0*/  BSYNC.RECONVERGENT B0 ;  /* 0x0000000000007941 */ /* 0x002fea0003800200 */
.L_x_9:
[----:B------:R-:W1:Y:S01]  /*08b0*/  SHFL.IDX PT, R2, R86, RZ, 0x1f ;  /* 0x00001fff56027589 */ /* 0x000e6200000e0000 */
[----:B------:R-:W-:Y:S01]  /*08c0*/  NOP ;  /* 0x0000000000007918 */ /* 0x000fe20000000000 */
[----:B-1----:R-:W-:-:S13]  /*08d0*/  ISETP.NE.AND P0, PT, R2, 0x1, PT ;  /* 0x000000010200780c */ /* 0x002fda0003f05270 */
[----:B------:R-:W-:Y:S05]  /*08e0*/  @P0 BRA `(.L_x_11) ;  /* 0x0000000000500947 */ /* 0x000fea0003800000 */
        /* <DEDUP_REMOVED lines=9> */
[----:B------:R-:W-:Y:S01]  /*0980*/  USHF.L.U32 UR6, UR6, 0x1, URZ ;  /* 0x0000000106067899 */ /* 0x000fe200080006ff */
[----:B------:R-:W-:Y:S01]  /*0990*/  ELECT P0, URZ, PT ;  /* 0x0000000000ff782f */ /* 0x000fe20003800000 */
[----:B-1----:R-:W-:Y:S01]  /*09a0*/  ULEA UR4, UR4, UR5, 0x18 ;  /* 0x0000000504047291 */ /* 0x002fe2000f8ec0ff */
[----:B------:R-:W1:Y:S11]  /*09b0*/  FENCE.VIEW.ASYNC.S ;  /* 0x00000000000073c6 */ /* 0x000e760000000000 */
[----:B-1----:R1:W2:Y:S01]  /*09c0*/  SYNCS.EXCH.64 URZ, [UR4+0x100], UR8 ;  /* 0x0001000804ff75b2 */ /* 0x0022a20008000100 */
[----:B------:R1:W3:Y:S01]  /*09d0*/  SYNCS.EXCH.64 URZ, [UR4+0x118], UR6 ;  /* 0x0001180604ff75b2 */ /* 0x0002e20008000100 */
[----:B------:R1:W4:Y:S01]  /*09e0*/  SYNCS.EXCH.64 URZ, [UR4+0x108], UR8 ;  /* 0x0001080804ff75b2 */ /* 0x0003220008000100 */
[----:B------:R1:W1:Y:S01]  /*09f0*/  SYNCS.EXCH.64 URZ, [UR4+0x120], UR6 ;  /* 0x0001200604ff75b2 */ /* 0x0002620008000100 */
[----:B------:R1:W1:Y:S01]  /*0a00*/  SYNCS.EXCH.64 URZ, [UR4+0x110], UR8 ;  /* 0x0001100804ff75b2 */ /* 0x0002620008000100 */
[----:B------:R1:W1:Y:S01]  /*0a10*/  SYNCS.EXCH.64 URZ, [UR4+0x128], UR6 ;  /* 0x0001280604ff75b2 */ /* 0x0002620008000100 */
[----:B------:R-:W-:Y:S01]  /*0a20*/  NOP ;  /* 0x0000000000007918 */ /* 0x000fe20000000000 */
.L_x_11:
[----:B------:R-:W2:Y:S01]  /*0a30*/  SHFL.IDX PT, R2, R86, RZ, 0x1f ;  /* 0x00001fff56027589 */ /* 0x000ea200000e0000 */
[----:B------:R-:W-:Y:S01]  /*0a40*/  NOP ;  /* 0x0000000000007918 */ /* 0x000fe20000000000 */
[----:B--2---:R-:W-:-:S13]  /*0a50*/  ISETP.NE.AND P0, PT, R2, 0x3, PT ;  /* 0x000000030200780c */ /* 0x004fda0003f05270 */
[----:B------:R-:W-:Y:S05]  /*0a60*/  @P0 BRA `(.L_x_12) ;  /* 0x0000000000300947 */ /* 0x000fea0003800000 */
[----:B-1----:R-:W1:Y:S01]  /*0a70*/  S2UR UR4, SR_CgaCtaId ;  /* 0x00000000000479c3 */ /* 0x002e620000008800 */
[----:B------:R-:W-:Y:S01]  /*0a80*/  UMOV UR6, 0x400 ;  /* 0x0000040000067882 */ /* 0x000fe20000000000 */
[----:B------:R-:W-:Y:S01]  /*0a90*/  UMOV UR5, 0x20 ;  /* 0x0000002000057882 */ /* 0x000fe20000000000 */
[----:B------:R-:W-:Y:S01]  /*0aa0*/  ELECT P0, URZ, PT ;  /* 0x0000000000ff782f */ /* 0x000fe20003800000 */
[----:B-1----:R-:W-:Y:S02]  /*0ab0*/  ULEA UR6, UR4, UR6, 0x18 ;  /* 0x0000000604067291 */ /* 0x002fe4000f8ec0ff */
[----:B------:R-:W-:-:S04]  /*0ac0*/  UIADD3 UR4, UPT, UPT, -UR5, 0x100000, URZ ;  /* 0x0010000005047890 */ /* 0x000fc8000fffe1ff */
[----:B------:R-:W-:Y:S02]  /*0ad0*/  USHF.L.U32 UR5, UR4, 0xb, URZ ;  /* 0x0000000b04057899 */ /* 0x000fe400080006ff */
[----:B------:R-:W-:Y:S01]  /*0ae0*/  USHF.L.U32 UR4, UR4, 0x1, URZ ;  /* 0x0000000104047899 */ /* 0x000fe200080006ff */
[----:B------:R-:W1:Y:S11]  /*0af0*/  FENCE.VIEW.ASYNC.S ;  /* 0x00000000000073c6 */ /* 0x000e760000000000 */
[----:B-1----:R2:W1:Y:S01]  /*0b00*/  SYNCS.EXCH.64 URZ, [UR6+0x130], UR4 ;  /* 0x0001300406ff75b2 */ /* 0x0024620008000100 */
[----:B------:R2:W1:Y:S02]  /*0b10*/  SYNCS.EXCH.64 URZ, [UR6+0x138], UR4 ;  /* 0x0001380406ff75b2 */ /* 0x0004640008000100 */
[----:B--2---:R-:W-:Y:S01]  /*0b20*/  NOP ;  /* 0x0000000000007918 */ /* 0x004fe20000000000 */
.L_x_12:
[----:B------:R-:W2:Y:S01]  /*0b30*/  SHFL.IDX PT, R2, R86, RZ, 0x1f ;  /* 0x00001fff56027589 */ /* 0x000ea200000e0000 */
[----:B------:R-:W-:Y:S01]  /*0b40*/  NOP ;  /* 0x0000000000007918 */ /* 0x000fe20000000000 */
[----:B--2---:R-:W-:-:S13]  /*0b50*/  ISETP.NE.AND P0, PT, R2, 0x4, PT ;  /* 0x000000040200780c */ /* 0x004fda0003f05270 */
[----:B------:R-:W-:Y:S05]  /*0b60*/  @P0 BRA `(.L_x_13) ;  /* 0x00000000004c0947 */ /* 0x000fea0003800000 */
[----:B-1----:R-:W1:Y:S01]  /*0b70*/  S2UR UR6, SR_CgaCtaId ;  /* 0x00000000000679c3 */ /* 0x002e620000008800 */
[----:B------:R-:W-:Y:S01]  /*0b80*/  UMOV UR4, 0x3a0 ;  /* 0x000003a000047882 */ /* 0x000fe20000000000 */
[----:B------:R-:W-:Y:S01]  /*0b90*/  UMOV UR5, 0x400 ;  /* 0x0000040000057882 */ /* 0x000fe20000000000 */
[----:B------:R-:W-:Y:S01]  /*0ba0*/  USEL UR4, UR4, 0x320, UP3 ;  /* 0x0000032004047887 */ /* 0x000fe20009800000 */
[----:B------:R-:W-:Y:S01]  /*0bb0*/  UMOV UR8, 0x1 ;  /* 0x0000000100087882 */ /* 0x000fe20000000000 */
[----:B------:R-:W-:Y:S01]  /*0bc0*/  ELECT P0, URZ, PT ;  /* 0x0000000000ff782f */ /* 0x000fe20003800000 */
[----:B------:R-:W-:-:S04]  /*0bd0*/  UIADD3 UR8, UPT, UPT, -UR8, 0x100000, URZ ;  /* 0x0010000008087890 */ /* 0x000fc8000fffe1ff */
[----:B------:R-:W-:Y:S02]  /*0be0*/  USHF.L.U32 UR9, UR8, 0xb, URZ ;  /* 0x0000000b08097899 */ /* 0x000fe400080006ff */
[----:B------:R-:W-:Y:S02]  /*0bf0*/  USHF.L.U32 UR8, UR8, 0x1, URZ ;  /* 0x0000000108087899 */ /* 0x000fe400080006ff */
[----:B-1----:R-:W-:Y:S02]  /*0c00*/  ULEA UR6, UR6, UR5, 0x18 ;  /* 0x0000000506067291 */ /* 0x002fe4000f8ec0ff */
[----:B------:R-:W-:-:S04]  /*0c10*/  UIADD3 UR4, UPT, UPT, -UR4, 0x100000, URZ ;  /* 0x0010000004047890 */ /* 0x000fc8000fffe1ff */
[----:B------:R-:W-:Y:S02]  /*0c20*/  USHF.L.U32 UR5, UR4, 0xb, URZ ;  /* 0x0000000b04057899 */ /* 0x000fe400080006ff */
[----:B------:R-:W-:Y:S01]  /*0c30*/  USHF.L.U32 UR4, UR4, 0x1, URZ ;  /* 0x0000000104047899 */ /* 0x000fe200080006ff */
[----:B------:R-:W1:Y:S03]  /*0c40*/  FENCE.VIEW.ASYNC.S ;  /* 0x00000000000073c6 */ /* 0x000e660000000000 */
[----:B-1----:R2:W1:Y:S08]  /*0c50*/  SYNCS.EXCH.64 URZ, [UR6+0x140], UR8 ;  /* 0x0001400806ff75b2 */ /* 0x0024700008000100 */
[----:B------:R2:W1:Y:S01]  /*0c60*/  SYNCS.EXCH.64 URZ, [UR6+0x150], UR4 ;  /* 0x0001500406ff75b2 */ /* 0x0004620008000100 */
[----:B------:R2:W1:Y:S01]  /*0c70*/  SYNCS.EXCH.64 URZ, [UR6+0x148], UR8 ;  /* 0x0001480806ff75b2 */ /* 0x0004620008000100 */
[----:B------:R2:W1:Y:S02]  /*0c80*/  SYNCS.EXCH.64 URZ, [UR6+0x158], UR4 ;  /* 0x0001580406ff75b2 */ /* 0x0004640008000100 */
[----:B--2---:R-:W-:Y:S01]  /*0c90*/  NOP ;  /* 0x0000000000007918 */ /* 0x004fe20000000000 */
.L_x_13:
[----:B------:R-:W2:Y:S01]  /*0ca0*/  SHFL.IDX PT, R2, R86, RZ, 0x1f ;  /* 0x00001fff56027589 */ /* 0x000ea200000e0000 */
[----:B------:R-:W-:Y:S01]  /*0cb0*/  NOP ;  /* 0x0000000000007918 */ /* 0x000fe20000000000 */
[----:B--2---:R-:W-:-:S13]  /*0cc0*/  ISETP.NE.AND P0, PT, R2, 0x5, PT ;  /* 0x000000050200780c */ /* 0x004fda0003f05270 */
[----:B------:R-:W-:Y:S05]  /*0cd0*/  @P0 BRA `(.L_x_14) ;  /* 0x0000000000480947 */ /* 0x000fea0003800000 */
[----:B-1----:R-:W1:Y:S01]  /*0ce0*/  S2UR UR4, SR_CgaCtaId ;  /* 0x00000000000479c3 */ /* 0x002e620000008800 */
        /* <DEDUP_REMOVED lines=12> */
[----:B-1----:R2:W1:Y:S01]  /*0db0*/  SYNCS.EXCH.64 URZ, [UR4+0x160], UR8 ;  /* 0x0001600804ff75b2 */ /* 0x0024620008000100 */
[----:B------:R2:W1:Y:S01]  /*0dc0*/  SYNCS.EXCH.64 URZ, [UR4+0x170], UR6 ;  /* 0x0001700604ff75b2 */ /* 0x0004620008000100 */
[----:B------:R2:W1:Y:S01]  /*0dd0*/  SYNCS.EXCH.64 URZ, [UR4+0x168], UR8 ;  /* 0x0001680804ff75b2 */ /* 0x0004620008000100 */
[----:B------:R2:W1:Y:S02]  /*0de0*/  SYNCS.EXCH.64 URZ, [UR4+0x178], UR6 ;  /* 0x0001780604ff75b2 */ /* 0x0004640008000100 */
[----:B--2---:R-:W-:Y:S01]  /*0df0*/  NOP ;  /* 0x0000000000007918 */ /* 0x004fe20000000000 */
.L_x_14:
[----:B------:R-:W2:Y:S01]  /*0e00*/  SHFL.IDX PT, R2, R86, RZ, 0x1f ;  /* 0x00001fff56027589 */ /* 0x000ea200000e0000 */
[----:B------:R-:W1:Y:S01]  /*0e10*/  S2UR UR56, SR_CgaCtaId ;  /* 0x00000000003879c3 */ /* 0x000e620000008800 */
[----:B------:R-:W-:Y:S01]  /*0e20*/  NOP ;  /* 0x0000000000007918 */ /* 0x000fe20000000000 */
[----:B--2---:R-:W-:-:S13]  /*0e30*/  ISETP.NE.AND P0, PT, R2, 0x3, PT ;  /* 0x000000030200780c */ /* 0x004fda0003f05270 */
[----:B-1----:R-:W-:Y:S05]  /*0e40*/  @P0 BRA `(.L_x_15) ;  /* 0x0000000000340947 */ /* 0x002fea0003800000 */
[----:B------:R-:W-:Y:S01]  /*0e50*/  UMOV UR4, 0x400 ;  /* 0x0000040000047882 */ /* 0x000fe20000000000 */
[----:B------:R-:W-:Y:S01]  /*0e60*/  UMOV UR6, 0x20 ;  /* 0x0000002000067882 */ /* 0x000fe20000000000 */
[----:B------:R-:W-:Y:S02]  /*0e70*/  ULEA UR4, UR56, UR4, 0x18 ;  /* 0x0000000438047291 */ /* 0x000fe4000f8ec0ff */
[----:B------:R-:W-:-:S04]  /*0e80*/  UIADD3 UR6, UPT, UPT, -UR6, 0x100000, URZ ;  /* 0x0010000006067890 */ /* 0x000fc8000fffe1ff */
[----:B------:R-:W-:Y:S02]  /*0e90*/  USHF.L.U32 UR7, UR6, 0xb, URZ ;  /* 0x0000000b06077899 */ /* 0x000fe400080006ff */
[----:B------:R-:W-:Y:S01]  /*0ea0*/  USHF.L.U32 UR6, UR6, 0x1, URZ ;  /* 0x0000000106067899 */ /* 0x000fe200080006ff */
[----:B------:R-:W-:Y:S01]  /*0eb0*/  ELECT P0, URZ, PT ;  /* 0x0000000000ff782f */ /* 0x000fe20003800000 */
[----:B------:R-:W1:Y:S10]  /*0ec0*/  FENCE.VIEW.ASYNC.S ;  /* 0x00000000000073c6 */ /* 0x000e740000000000 */
[----:B-1----:R1:W2:Y:S01]  /*0ed0*/  SYNCS.EXCH.64 URZ, [UR4+0x180], UR6 ;  /* 0x0001800604ff75b2 */ /* 0x0022a20008000100 */
[----:B------:R1:W1:Y:S01]  /*0ee0*/  SYNCS.EXCH.64 URZ, [UR4+0x190], UR6 ;  /* 0x0001900604ff75b2 */ /* 0x0002620008000100 */
[----:B------:R1:W1:Y:S01]  /*0ef0*/  SYNCS.EXCH.64 URZ, [UR4+0x188], UR6 ;  /* 0x0001880604ff75b2 */ /* 0x0002620008000100 */
[----:B------:R1:W1:Y:S01]  /*0f00*/  SYNCS.EXCH.64 URZ, [UR4+0x198], UR6 ;  /* 0x0001980604ff75b2 */ /* 0x0002620008000100 */
[----:B------:R-:W-:Y:S01]  /*0f10*/  NOP ;  /* 0x0000000000007918 */ /* 0x000fe20000000000 */
.L_x_15:
[----:B-1----:R-:W1:Y:S01]  /*0f20*/  LDCU UR4, c[0x0][0x36c] ;  /* 0x00006d80ff0477ac */ /* 0x002e620008000800 */
[----:B------:R-:W-:Y:S01]  /*0f30*/  ISETP.NE.OR P4, PT, R0, 0x2, !P4 ;  /* 0x000000020000780c */ /* 0x000fe20006785670 */
[----:B------:R-:W-:Y:S01]  /*0f40*/  NOP ;  /* 0x0000000000007918 */ /* 0x000fe20000000000 */
[----:B------:R-:W-:Y:S01]  /*0f50*/  LOP3.LUT R0, R81, 0x1f, RZ, 0xc0, !PT ;  /* 0x0000001f51007812 */ /* 0x000fe200078ec0ff */
[----:B------:R-:W-:Y:S02]  /*0f60*/  UISETP.NE.AND UP4, UPT, UR20, URZ, UPT ;  /* 0x000000ff1400728c */ /* 0x000fe4000bf85270 */
[----:B-1----:R-:W-:-:S09]  /*0f70*/  UISETP.EQ.U32.AND UP5, UPT, UR4, 0x1, UPT ;  /* 0x000000010400788c */ /* 0x002fd2000bfa2070 */
[----:B------:R-:W-:Y:S05]  /*0f80*/  BRA.U !UP5, `(.L_x_16) ;  /* 0x000000010d087547 */ /* 0x000fea000b800000 */
[----:B--234-:R-:W-:Y:S01]  /*0f90*/  UCGABAR_ARV ;  /* 0x00000000000079c7 */ /* 0x01cfe20008000000 */
[----:B------:R-:W-:Y:S05]  /*0fa0*/  BRA `(.L_x_17) ;  /* 0x0000000000047947 */ /* 0x000fea0003800000 */
.L_x_16:
[----:B--234-:R-:W-:Y:S01]  /*0fb0*/  NOP ;  /* 0x0000000000007918 */ /* 0x01cfe20000000000 */
.L_x_17:
[----:B------:R-:W1:Y:S01]  /*0fc0*/  S2UR UR27, SR_CTAID.X ;  /* 0x00000000001b79c3 */ /* 0x000e620000002500 */
[----:B------:R-:W-:-:S05]  /*0fd0*/  CS2R.32 R92, SR_CgaSize ;  /* 0x00000000005c7805 */ /* 0x000fca0000008a00 */
[----:B------:R-:W-:-:S05]  /*0fe0*/  IMAD R92, R92, -0xa0, RZ ;  /* 0xffffff605c5c7824 */ /* 0x000fca00078e02ff */
[----:B------:R-:W-:-:S14]  /*0ff0*/  R2UR UR5, R92 ;  /* 0x000000005c0572ca */ /* 0x000fdc00000e0000 */
[----:B------:R-:W2:Y:S01]  /*1000*/  LDCU UR5, c[0x0][UR5+0x2b0] ;  /* 0x00005600050577ac */ /* 0x000ea20008000800 */
[----:B------:R-:W-:-:S05]  /*1010*/  CS2R.32 R92, SR_CgaSize ;  /* 0x00000000005c7805 */ /* 0x000fca0000008a00 */
[----:B------:R-:W-:-:S05]  /*1020*/  IMAD R92, R92, -0xa0, RZ ;  /* 0xffffff605c5c7824 */ /* 0x000fca00078e02ff */
[----:B------:R-:W-:-:S14]  /*1030*/  R2UR UR4, R92 ;  /* 0x000000005c0472ca */ /* 0x000fdc00000e0000 */
[----:B------:R-:W3:Y:S01]  /*1040*/  LDCU UR4, c[0x0][UR4+0x2b4] ;  /* 0x00005680040477ac */ /* 0x000ee20008000800 */
[----:B------:R-:W4:Y:S01]  /*1050*/  S2UR UR21, SR_CTAID.Y ;  /* 0x00000000001579c3 */ /* 0x000f220000002600 */
[----:B------:R-:W-:-:S05]  /*1060*/  CS2R.32 R92, SR_CgaSize ;  /* 0x00000000005c7805 */ /* 0x000fca0000008a00 */
[----:B------:R-:W-:-:S05]  /*1070*/  IMAD R92, R92, -0xa0, RZ ;  /* 0xffffff605c5c7824 */ /* 0x000fca00078e02ff */
[----:B------:R-:W-:-:S14]  /*1080*/  R2UR UR7, R92 ;  /* 0x000000005c0772ca */ /* 0x000fdc00000e0000 */
[----:B------:R-:W3:Y:S01]  /*1090*/  LDCU UR7, c[0x0][UR7+0x2a0] ;  /* 0x00005400070777ac */ /* 0x000ee20008000800 */
[----:B------:R-:W-:-:S05]  /*10a0*/  CS2R.32 R92, SR_CgaSize ;  /* 0x00000000005c7805 */ /* 0x000fca0000008a00 */
[----:B------:R-:W-:-:S05]  /*10b0*/  IMAD R92, R92, -0xa0, RZ ;  /* 0xffffff605c5c7824 */ /* 0x000fca00078e02ff */
[----:B------:R-:W-:-:S14]  /*10c0*/  R2UR UR8, R92 ;  /* 0x000000005c0872ca */ /* 0x000fdc00000e0000 */
[----:B------:R-:W3:Y:S01]  /*10d0*/  LDCU UR8, c[0x0][UR8+0x2a4] ;  /* 0x00005480080877ac */ /* 0x000ee20008000800 */
[----:B------:R-:W-:Y:S02]  /*10e0*/  ULOP3.LUT UR63, UR56, 0x1, URZ, 0xc0, !UPT ;  /* 0x00000001383f7892 */ /* 0x000fe4000f8ec0ff */
[----:B------:R-:W-:Y:S02]  /*10f0*/  USHF.R.U32.HI UR28, URZ, 0x1, UR56 ;  /* 0x00000001ff1c7899 */ /* 0x000fe40008011638 */
[----:B------:R-:W-:Y:S02]  /*1100*/  UISETP.GT.U32.AND UP1, UPT, UR63, 0xffff, UPT ;  /* 0x0000ffff3f00788c */ /* 0x000fe4000bf24070 */
[----:B------:R-:W-:Y:S01]  /*1110*/  USHF.L.U32 UR37, UR56, 0xb, URZ ;  /* 0x0000000b38257899 */ /* 0x000fe200080006ff */
[----:B-1----:R-:W-:Y:S01]  /*1120*/  I2FP.F32.U32 R3, UR27 ;  /* 0x0000001b00037c45 */ /* 0x002fe20008201000 */
[----:B------:R-:W-:Y:S02]  /*1130*/  USHF.L.U32 UR50, UR56, 0x7, URZ ;  /* 0x0000000738327899 */ /* 0x000fe400080006ff */
[----:B------:R-:W-:-:S02]  /*1140*/  USHF.L.U32 UR26, UR56, 0x6, URZ ;  /* 0x00000006381a7899 */ /* 0x000fc400080006ff */
[----:B--2---:R-:W-:Y:S01]  /*1150*/  FMUL R3, R3, UR5 ;  /* 0x0000000503037c20 */ /* 0x004fe20008400000 */
[----:B------:R-:W1:Y:S01]  /*1160*/  LDCU UR24, c[0x0][0xf24] ;  /* 0x0001e480ff1877ac */ /* 0x000e620008000800 */
[----:B----4-:R-:W-:Y:S01]  /*1170*/  I2FP.F32.U32 R2, UR21 ;  /* 0x0000001500027c45 */ /* 0x010fe20008201000 */
[----:B------:R-:W2:Y:S03]  /*1180*/  LDCU UR39, c[0x0][0xf24] ;  /* 0x0001e480ff2777ac */ /* 0x000ea60008000800 */
[----:B------:R-:W4:Y:S01]  /*1190*/  F2I.U32.TRUNC.NTZ R3, R3 ;  /* 0x0000000300037305 */ /* 0x000f22000020f000 */
[----:B---3--:R-:W-:Y:S01]  /*11a0*/  FMUL R2, R2, UR4 ;  /* 0x0000000402027c20 */ /* 0x008fe20008400000 */
[----:B------:R-:W-:Y:S01]  /*11b0*/  ULOP3.LUT UR4, UR56, 0x2, URZ, 0xc0, !UPT ;  /* 0x0000000238047892 */ /* 0x000fe2000f8ec0ff */
[----:B------:R-:W3:Y:S05]  /*11c0*/  LDCU UR29, c[0x0][0xf30] ;  /* 0x0001e600ff1d77ac */ /* 0x000eea0008000800 */
[----:B------:R-:W1:Y:S01]  /*11d0*/  F2I.U32.TRUNC.NTZ R2, R2 ;  /* 0x0000000200027305 */ /* 0x000e62000020f000 */
[----:B------:R-:W-:-:S02]  /*11e0*/  UISETP.GT.U32.AND UP0, UPT, UR4, 0xffff, UPT ;  /* 0x0000ffff0400788c */ /* 0x000fc4000bf04070 */
[----:B------:R-:W-:Y:S02]  /*11f0*/  USHF.L.U32 UR48, UR56, 0x8, URZ ;  /* 0x0000000838307899 */ /* 0x000fe400080006ff */
[----:B------:R-:W-:Y:S01]  /*1200*/  USEL UR30, UR4, 0xffff, !UP0 ;  /* 0x0000ffff041e7887 */ /* 0x000fe2000c000000 */
[----:B----4-:R-:W-:Y:S01]  /*1210*/  R2UR UR5, R3 ;  /* 0x00000000030572ca */ /* 0x010fe200000e0000 */
[----:B------:R-:W-:Y:S01]  /*1220*/  UMOV UR33, 0x5 ;  /* 0x0000000500217882 */ /* 0x000fe20000000000 */
[----:B------:R-:W-:Y:S01]  /*1230*/  USEL UR31, UR63, 0xffff, !UP1 ;  /* 0x0000ffff3f1f7887 */ /* 0x000fe2000c800000 */
[----:B-1----:R-:W-:Y:S02]  /*1240*/  R2UR UR6, R2 ;  /* 0x00000000020672ca */ /* 0x002fe400000e0000 */
[----:B------:R-:W-:-:S08]  /*1250*/  PRMT R2, RZ, 0x7610, R2 ;  /* 0x00007610ff027816 */ /* 0x000fd00000000002 */
[----:B------:R-:W-:-:S04]  /*1260*/  UIADD3 UR5, UPT, UPT, -UR5, URZ, URZ ;  /* 0x000000ff05057290 */ /* 0x000fc8000fffe1ff */
[----:B------:R-:W-:Y:S02]  /*1270*/  UIMAD UR5, UR7, UR5, UR27 ;  /* 0x00000005070572a4 */ /* 0x000fe4000f8e021b */
[----:B------:R-:W-:-:S04]  /*1280*/  UIADD3 UR4, UPT, UPT, -UR6, URZ, URZ ;  /* 0x000000ff06047290 */ /* 0x000fc8000fffe1ff */
[----:B------:R-:W-:Y:S01]  /*1290*/  IMAD.U32 R92, RZ, RZ, UR5 ;  /* 0x00000005ff5c7e24 */ /* 0x000fe2000f8e00ff */
[----:B------:R-:W-:-:S06]  /*12a0*/  UIMAD UR4, UR8, UR4, UR21 ;  /* 0x00000004080472a4 */ /* 0x000fcc000f8e0215 */
[----:B------:R-:W-:Y:S01]  /*12b0*/  IMAD.U32 R91, RZ, RZ, UR4 ;  /* 0x00000004ff5b7e24 */ /* 0x000fe2000f8e00ff */
[----:B--23--:R-:W-:Y:S06]  /*12c0*/  BRA.U UP4, `(.L_x_18) ;  /* 0x0000000104447547 */ /* 0x00cfec000b800000 */
[----:B------:R-:W-:Y:S02]  /*12d0*/  R2UR UR4, R91 ;  /* 0x000000005b0472ca */ /* 0x000fe400000e0000 */
[----:B------:R-:W-:-:S11]  /*12e0*/  R2UR UR6, R92 ;  /* 0x000000005c0672ca */ /* 0x000fd600000e0000 */
[----:B------:R-:W-:Y:S02]  /*12f0*/  UISETP.NE.AND UP0, UPT, UR4, URZ, UPT ;  /* 0x000000ff0400728c */ /* 0x000fe4000bf05270 */
[----:B------:R-:W-:Y:S02]  /*1300*/  UISETP.NE.AND UP1, UPT, UR4, 0x1, UPT ;  /* 0x000000010400788c */ /* 0x000fe4000bf25270 */
[----:B------:R-:W-:Y:S02]  /*1310*/  UISETP.NE.AND UP2, UPT, UR6, URZ, UP0 ;  /* 0x000000ff0600728c */ /* 0x000fe40008745270 */
[----:B------:R-:W-:Y:S02]  /*1320*/  USEL UR4, URZ, 0x2, UP0 ;  /* 0x00000002ff047887 */ /* 0x000fe40008000000 */
[----:B------:R-:W-:Y:S02]  /*1330*/  USEL UR8, URZ, 0x1, UP2 ;  /* 0x00000001ff087887 */ /* 0x000fe40009000000 */
[----:B------:R-:W-:-:S02]  /*1340*/  UISETP.NE.AND UP2, UPT, UR6, URZ, UPT ;  /* 0x000000ff0600728c */ /* 0x000fc4000bf45270 */
[----:B------:R-:W-:Y:S02]  /*1350*/  USEL UR5, URZ, 0x4, UP1 ;  /* 0x00000004ff057887 */ /* 0x000fe40008800000 */
[----:B------:R-:W-:Y:S02]  /*1360*/  UISETP.NE.AND UP0, UPT, UR6, 0x1, UPT ;  /* 0x000000010600788c */ /* 0x000fe4000bf05270 */
[----:B------:R-:W-:Y:S02]  /*1370*/  USEL UR6, URZ, 0x8, UP1 ;  /* 0x00000008ff067887 */ /* 0x000fe40008800000 */
[----:B------:R-:W-:Y:S02]  /*1380*/  USEL UR7, UR5, 0x4, UP2 ;  /* 0x0000000405077887 */ /* 0x000fe40009000000 */
[----:B------:R-:W-:Y:S02]  /*1390*/  USEL UR4, UR4, 0x2, UP0 ;  /* 0x0000000204047887 */ /* 0x000fe40008000000 */
[----:B------:R-:W-:-:S02]  /*13a0*/  USEL UR5, UR6, 0x8, UP0 ;  /* 0x0000000806057887 */ /* 0x000fc40008000000 */
[----:B------:R-:W-:-:S04]  /*13b0*/  UIADD3 UR4, UPT, UPT, UR4, UR7, UR8 ;  /* 0x0000000704047290 */ /* 0x000fc8000fffe008 */
[----:B------:R-:W-:-:S06]  /*13c0*/  UIADD3 UR4, UPT, UPT, UR4, UR5, URZ ;  /* 0x0000000504047290 */ /* 0x000fcc000fffe0ff */
[----:B------:R-:W-:-:S07]  /*13d0*/  IMAD.U32 R2, RZ, RZ, UR4 ;  /* 0x00000004ff027e24 */ /* 0x000fce000f8e00ff */
.L_x_18:
[----:B------:R-:W1:Y:S01]  /*13e0*/  S2UR UR44, SR_CTAID.Z ;  /* 0x00000000002c79c3 */ /* 0x000e620000002700 */
[----:B------:R-:W-:Y:S01]  /*13f0*/  UISETP.GE.AND UP0, UPT, UR24, 0x1, UPT ;  /* 0x000000011800788c */ /* 0x000fe2000bf06270 */
[----:B------:R-:W-:-:S08]  /*1400*/  UMOV UR32, 0x3 ;  /* 0x0000000300207882 */ /* 0x000fd00000000000 */
[----:B------:R-:W-:Y:S05]  /*1410*/  BRA.U !UP0, `(.L_x_19) ;  /* 0x0000000108d47547 */ /* 0x000fea000b800000 */
[----:B------:R-:W2:Y:S01]  /*1420*/  LDCU.128 UR12, c[0x0][0xf10] ;  /* 0x0001e200ff0c77ac */ /* 0x000ea20008000c00 */
[----:B------:R-:W3:Y:S01]  /*1430*/  LDCU UR6, c[0x0][0x370] ;  /* 0x00006e00ff0677ac */ /* 0x000ee20008000800 */
[----:B------:R-:W4:Y:S01]  /*1440*/  LDCU UR5, c[0x0][0x374] ;  /* 0x00006e80ff0577ac */ /* 0x000f220008000800 */
[----:B------:R-:W1:Y:S01]  /*1450*/  LDCU UR25, c[0x0][0xf0c] ;  /* 0x0001e180ff1977ac */ /* 0x000e620008000800 */
[----:B------:R-:W1:Y:S01]  /*1460*/  LDCU UR4, c[0x0][0xf20] ;  /* 0x0001e400ff0477ac */ /* 0x000e620008000800 */
[----:B------:R-:W1:Y:S01]  /*1470*/  LDCU.64 UR8, c[0x0][0xf28] ;  /* 0x0001e500ff0877ac */ /* 0x000e620008000a00 */
[----:B--2---:R-:W-:Y:S02]  /*1480*/  UISETP.NE.AND UP0, UPT, UR14, 0x1, UPT ;  /* 0x000000010e00788c */ /* 0x004fe4000bf05270 */
[----:B----4-:R-:W-:Y:S02]  /*1490*/  UIMAD.WIDE.U32 UR10, UR5, UR15, URZ ;  /* 0x0000000f050a72a5 */ /* 0x010fe4000f8e00ff */
[----:B---3--:R-:W-:-:S02]  /*14a0*/  UIMAD.WIDE.U32 UR18, UR6, UR12, URZ ;  /* 0x0000000c061272a5 */ /* 0x008fc4000f8e00ff */
[----:B-1----:R-:W-:Y:S02]  /*14b0*/  UISETP.NE.AND UP1, UPT, UR25, 0x1, UPT ;  /* 0x000000011900788c */ /* 0x002fe4000bf25270 */
[----:B------:R-:W-:Y:S01]  /*14c0*/  UISETP.NE.AND UP2, UPT, UR24, 0x1, UPT ;  /* 0x000000011800788c */ /* 0x000fe2000bf45270 */
[----:B------:R-:W-:Y:S02]  /*14d0*/  UMOV UR10, UR11 ;  /* 0x0000000b000a7c82 */ /* 0x000fe40008000000 */
[----:B------:R-:W-:Y:S01]  /*14e0*/  UMOV UR18, UR19 ;  /* 0x0000001300127c82 */ /* 0x000fe20008000000 */
[----:B------:R-:W-:Y:S02]  /*14f0*/  @UP0 USHF.R.U32.HI UR5, URZ, UR4, UR10 ;  /* 0x00000004ff050299 */ /* 0x000fe4000801160a */
[----:B------:R-:W-:Y:S02]  /*1500*/  UIMAD.WIDE.U32 UR22, UR21, UR15, URZ ;  /* 0x0000000f151672a5 */ /* 0x000fe4000f8e00ff */
[----:B------:R-:W-:-:S02]  /*1510*/  UIMAD.WIDE.U32 UR10, UR5, UR8, URZ ;  /* 0x00000008050a72a5 */ /* 0x000fc4000f8e00ff */
[----:B------:R-:W-:Y:S02]  /*1520*/  @UP1 USHF.R.U32.HI UR6, URZ, UR13, UR18 ;  /* 0x0000000dff061299 */ /* 0x000fe40008011612 */
[----:B------:R-:W-:Y:S02]  /*1530*/  UIMAD.WIDE.U32 UR16, UR27, UR12, URZ ;  /* 0x0000000c1b1072a5 */ /* 0x000fe4000f8e00ff */
[----:B------:R-:W-:Y:S01]  /*1540*/  UIMAD.WIDE.U32 UR18, UR6, UR8, URZ ;  /* 0x00000008061272a5 */ /* 0x000fe2000f8e00ff */
[----:B------:R-:W-:Y:S01]  /*1550*/  UMOV UR22, UR23 ;  /* 0x0000001700167c82 */ /* 0x000fe20008000000 */
[----:B------:R-:W-:Y:S01]  /*1560*/  UMOV UR10, UR11 ;  /* 0x0000000b000a7c82 */ /* 0x000fe20008000000 */
[----:B------:R-:W-:Y:S02]  /*1570*/  USHF.R.U32.HI UR22, URZ, UR4, UR22 ;  /* 0x00000004ff167299 */ /* 0x000fe40008011616 */
[----:B------:R-:W-:Y:S02]  /*1580*/  @UP2 USHF.R.U32.HI UR5, URZ, UR9, UR10 ;  /* 0x00000009ff052299 */ /* 0x000fe4000801160a */
[----:B------:R-:W-:Y:S01]  /*1590*/  UMOV UR7, UR19 ;  /* 0x0000001300077c82 */ /* 0x000fe20008000000 */
[----:B------:R-:W-:Y:S01]  /*15a0*/  UMOV UR16, UR17 ;  /* 0x0000001100107c82 */ /* 0x000fe20008000000 */
[----:B------:R-:W-:-:S02]  /*15b0*/  @UP2 USHF.R.U32.HI UR6, URZ, UR9, UR7 ;  /* 0x00000009ff062299 */ /* 0x000fc40008011607 */
[----:B------:R-:W-:Y:S02]  /*15c0*/  USHF.R.U32.HI UR13, URZ, UR13, UR16 ;  /* 0x0000000dff0d7299 */ /* 0x000fe40008011610 */
[----:B------:R-:W-:Y:S02]  /*15d0*/  USEL UR4, UR21, UR22, !UP0 ;  /* 0x0000001615047287 */ /* 0x000fe4000c000000 */
[----:B------:R-:W-:Y:S02]  /*15e0*/  UIMAD UR7, UR5, UR24, URZ ;  /* 0x00000018050772a4 */ /* 0x000fe4000f8e02ff */
[----:B------:R-:W-:Y:S02]  /*15f0*/  USEL UR5, UR27, UR13, !UP1 ;  /* 0x0000000d1b057287 */ /* 0x000fe4000c800000 */
[----:B------:R-:W-:Y:S02]  /*1600*/  UIMAD UR12, UR6, UR24, URZ ;  /* 0x00000018060c72a4 */ /* 0x000fe4000f8e02ff */
[----:B------:R-:W-:-:S02]  /*1610*/  UISETP.GE.AND UP0, UPT, UR4, UR7, UPT ;  /* 0x000000070400728c */ /* 0x000fc4000bf06270 */
[----:B------:R-:W-:Y:S02]  /*1620*/  UIMAD.WIDE.U32 UR10, UR4, UR8, URZ ;  /* 0x00000008040a72a5 */ /* 0x000fe4000f8e00ff */
[----:B------:R-:W-:Y:S02]  /*1630*/  UISETP.GE.OR UP0, UPT, UR5, UR12, UP0 ;  /* 0x0000000c0500728c */ /* 0x000fe40008706670 */
[----:B------:R-:W-:Y:S02]  /*1640*/  UIMAD.WIDE.U32 UR12, UR5, UR8, URZ ;  /* 0x00000008050c72a5 */ /* 0x000fe4000f8e00ff */
[----:B------:R-:W-:Y:S01]  /*1650*/  UIADD3 UR10, UPT, UPT, -UR4, URZ, URZ ;  /* 0x000000ff040a7290 */ /* 0x000fe2000fffe1ff */
[----:B------:R-:W-:Y:S01]  /*1660*/  UMOV UR8, UR11 ;  /* 0x0000000b00087c82 */ /* 0x000fe20008000000 */
[----:B------:R-:W-:Y:S02]  /*1670*/  UIADD3 UR11, UPT, UPT, -UR5, URZ, URZ ;  /* 0x000000ff050b7290 */ /* 0x000fe4000fffe1ff */
[----:B------:R-:W-:-:S03]  /*1680*/  USHF.R.U32.HI UR8, URZ, UR9, UR8 ;  /* 0x00000009ff087299 */ /* 0x000fc60008011608 */
[----:B------:R-:W-:Y:S01]  /*1690*/  @!UP0 UMOV UR7, UR13 ;  /* 0x0000000d00078c82 */ /* 0x000fe20008000000 */
[----:B------:R-:W-:Y:S02]  /*16a0*/  UIMAD UR21, UR14, UR10, UR21 ;  /* 0x0000000a0e1572a4 */ /* 0x000fe4000f8e0215 */
[----:B------:R-:W-:Y:S02]  /*16b0*/  USEL UR8, UR4, UR8, !UP2 ;  /* 0x0000000804087287 */ /* 0x000fe4000d000000 */
[----:B------:R-:W-:Y:S02]  /*16c0*/  @!UP0 USHF.R.U32.HI UR7, URZ, UR9, UR7 ;  /* 0x00000009ff078299 */ /* 0x000fe40008011607 */
[----:B------:R-:W-:Y:S02]  /*16d0*/  UIADD3 UR9, UPT, UPT, -UR8, URZ, URZ ;  /* 0x000000ff08097290 */ /* 0x000fe4000fffe1ff */
[----:B------:R-:W-:Y:S02]  /*16e0*/  @!UP0 USEL UR7, UR5, UR7, !UP2 ;  /* 0x0000000705078287 */ /* 0x000fe4000d000000 */
[----:B------:R-:W-:-:S02]  /*16f0*/  UIMAD UR9, UR24, UR9, UR4 ;  /* 0x00000009180972a4 */ /* 0x000fc4000f8e0204 */
[----:B------:R-:W-:Y:S02]  /*1700*/  @!UP0 UIADD3 UR8, UPT, UPT, UR8, -UR7, URZ ;  /* 0x8000000708088290 */ /* 0x000fe4000fffe0ff */
[----:B------:R-:W-:Y:S02]  /*1710*/  @!UP0 UIMAD UR6, UR9, UR6, UR7 ;  /* 0x00000006090682a4 */ /* 0x000fe4000f8e0207 */
[----:B------:R-:W-:Y:S02]  /*1720*/  @!UP0 UIMAD UR4, UR8, UR24, UR5 ;  /* 0x00000018080482a4 */ /* 0x000fe4000f8e0205 */
[----:B------:R-:W-:Y:S02]  /*1730*/  UIMAD UR27, UR25, UR11, UR27 ;  /* 0x0000000b191b72a4 */ /* 0x000fe4000f8e021b */
[----:B------:R-:W-:Y:S01]  /*1740*/  UIMAD UR21, UR4, UR14, UR21 ;  /* 0x0000000e041572a4 */ /* 0x000fe2000f8e0215 */
[----:B------:R-:W-:Y:S02]  /*1750*/  @!UP0 UMOV UR5, UR6 ;  /* 0x0000000600058c82 */ /* 0x000fe40008000000 */
[----:B------:R-:W-:-:S12]  /*1760*/  UIMAD UR27, UR5, UR25, UR27 ;  /* 0x00000019051b72a4 */ /* 0x000fd8000f8e021b */
.L_x_19:
[----:B------:R-:W-:Y:S02]  /*1770*/  UISETP.NE.AND UP0, UPT, UR29, 0x1, UPT ;  /* 0x000000011d00788c */ /* 0x000fe4000bf05270 */
[----:B------:R-:W-:Y:S02]  /*1780*/  ULOP3.LUT UR48, UR48, 0x100, URZ, 0xc0, !UPT ;  /* 0x0000010030307892 */ /* 0x000fe4000f8ec0ff */
[----:B------:R-:W-:Y:S02]  /*1790*/  ULOP3.LUT UR31, UR31, 0xffff, URZ, 0xc0, !UPT ;  /* 0x0000ffff1f1f7892 */ /* 0x000fe4000f8ec0ff */
[----:B------:R-:W-:Y:S02]  /*17a0*/  ULOP3.LUT UR30, UR30, 0xffff, URZ, 0xc0, !UPT ;  /* 0x0000ffff1e1e7892 */ /* 0x000fe4000f8ec0ff */
[----:B------:R-:W-:Y:S02]  /*17b0*/  ULOP3.LUT UR38, UR37, 0x1000, URZ, 0xc0, !UPT ;  /* 0x0000100025267892 */ /* 0x000fe4000f8ec0ff */
[----:B------:R-:W-:-:S02]  /*17c0*/  UISETP.NE.AND UP1, UPT, UR20, 0x2, UPT ;  /* 0x000000021400788c */ /* 0x000fc4000bf25270 */
[----:B------:R-:W-:Y:S02]  /*17d0*/  ULOP3.LUT UR37, UR37, 0x800, URZ, 0xc0, !UPT ;  /* 0x0000080025257892 */ /* 0x000fe4000f8ec0ff */
[----:B------:R-:W-:Y:S02]  /*17e0*/  ULOP3.LUT UR50, UR50, 0x100, URZ, 0xc0, !UPT ;  /* 0x0000010032327892 */ /* 0x000fe4000f8ec0ff */
[----:B------:R-:W-:Y:S02]  /*17f0*/  ULOP3.LUT UR26, UR26, 0x80, URZ, 0xc0, !UPT ;  /* 0x000000801a1a7892 */ /* 0x000fe4000f8ec0ff */
[----:B------:R-:W-:Y:S02]  /*1800*/  USHF.R.U32.HI UR10, URZ, 0x1, UR48 ;  /* 0x00000001ff0a7899 */ /* 0x000fe40008011630 */
[----:B------:R-:W-:Y:S02]  /*1810*/  USHF.L.U32 UR31, UR33, UR31, URZ ;  /* 0x0000001f211f7299 */ /* 0x000fe400080006ff */
[----:B------:R-:W-:Y:S01]  /*1820*/  USHF.L.U32 UR30, UR32, UR30, URZ ;  /* 0x0000001e201e7299 */ /* 0x000fe200080006ff */
[----:B------:R-:W-:Y:S11]  /*1830*/  BRA.U UP0, `(.L_x_20) ;  /* 0x0000000100447547 */ /* 0x000ff6000b800000 */
[----:B------:R-:W2:Y:S01]  /*1840*/  LDCU.128 UR12, c[0x0][0xf10] ;  /* 0x0001e200ff0c77ac */ /* 0x000ea20008000c00 */
[----:B------:R-:W3:Y:S01]  /*1850*/  LDCU UR8, c[0x0][0xf0c] ;  /* 0x0001e180ff0877ac */ /* 0x000ee20008000800 */
[----:B------:R-:W4:Y:S01]  /*1860*/  LDCU UR9, c[0x0][0xf20] ;  /* 0x0001e400ff0977ac */ /* 0x000f220008000800 */
[----:B--2---:R-:W-:Y:S02]  /*1870*/  UIMAD.WIDE.U32 UR6, UR27, UR12, URZ ;  /* 0x0000000c1b0672a5 */ /* 0x004fe4000f8e00ff */
[----:B------:R-:W-:Y:S02]  /*1880*/  UIMAD.WIDE.U32 UR4, UR21, UR15, URZ ;  /* 0x0000000f150472a5 */ /* 0x000fe4000f8e00ff */
[----:B---3--:R-:W-:Y:S02]  /*1890*/  UISETP.NE.AND UP2, UPT, UR8, 0x1, UPT ;  /* 0x000000010800788c */ /* 0x008fe4000bf45270 */
[----:B------:R-:W-:Y:S01]  /*18a0*/  UISETP.NE.AND UP0, UPT, UR14, 0x1, UPT ;  /* 0x000000010e00788c */ /* 0x000fe2000bf05270 */
[----:B------:R-:W-:-:S02]  /*18b0*/  UMOV UR6, UR7 ;  /* 0x0000000700067c82 */ /* 0x000fc40008000000 */
[----:B------:R-:W-:Y:S01]  /*18c0*/  UMOV UR4, UR5 ;  /* 0x0000000500047c82 */ /* 0x000fe20008000000 */
[----:B------:R-:W-:Y:S02]  /*18d0*/  USHF.R.U32.HI UR13, URZ, UR13, UR6 ;  /* 0x0000000dff0d7299 */ /* 0x000fe40008011606 */
[----:B----4-:R-:W-:Y:S02]  /*18e0*/  USHF.R.U32.HI UR4, URZ, UR9, UR4 ;  /* 0x00000009ff047299 */ /* 0x010fe40008011604 */
[----:B------:R-:W-:Y:S02]  /*18f0*/  USEL UR5, UR27, UR13, !UP2 ;  /* 0x0000000d1b057287 */ /* 0x000fe4000d000000 */
[----:B------:R-:W-:-:S04]  /*1900*/  USEL UR4, UR21, UR4, !UP0 ;  /* 0x0000000415047287 */ /* 0x000fc8000c000000 */
[----:B------:R-:W-:Y:S02]  /*1910*/  UIADD3 UR6, UPT, UPT, UR5, -UR4, URZ ;  /* 0x8000000405067290 */ /* 0x000fe4000fffe0ff */
[----:B------:R-:W-:Y:S02]  /*1920*/  UIADD3 UR4, UPT, UPT, -UR5, UR4, URZ ;  /* 0x0000000405047290 */ /* 0x000fe4000fffe1ff */
[----:B------:R-:W-:Y:S02]  /*1930*/  UIMAD UR21, UR6, UR14, UR21 ;  /* 0x0000000e061572a4 */ /* 0x000fe4000f8e0215 */
[----:B------:R-:W-:-:S12]  /*1940*/  UIMAD UR27, UR4, UR8, UR27 ;  /* 0x00000008041b72a4 */ /* 0x000fd8000f8e021b */
.L_x_20:
[----:B------:R-:W-:Y:S05]  /*1950*/  BRA.U !UP5, `(.L_x_21) ;  /* 0x000000010d0c7547 */ /* 0x000fea000b800000 */
[----:B------:R-:W-:Y:S01]  /*1960*/  UCGABAR_WAIT ;  /* 0x0000000000007dc7 */ /* 0x000fe20008000000 */
[----:B------:R-:W-:Y:S01]  /*1970*/  CCTL.IVALL ;  /* 0x00000000ff00798f */ /* 0x000fe20002000000 */
[----:B------:R-:W-:Y:S05]  /*1980*/  BRA `(.L_x_22) ;  /* 0x0000000000047947 */ /* 0x000fea0003800000 */
.L_x_21:
[----:B------:R-:W-:Y:S06]  /*1990*/  BAR.SYNC.DEFER_BLOCKING 0x0 ;  /* 0x0000000000007b1d */ /* 0x000fec0000010000 */
.L_x_22:
[----:B------:R-:W-:Y:S05]  /*19a0*/  BRA.U UP1, `(.L_x_23) ;  /* 0x0000001d01347547 */ /* 0x000fea000b800000 */
[----:B------:R-:W2:Y:S01]  /*19b0*/  LDCU UR6, c[0x0][0x38c] ;  /* 0x00007180ff0677ac */ /* 0x000ea20008000800 */
[----:B------:R-:W-:Y:S01]  /*19c0*/  PLOP3.LUT P2, PT, PT, PT, UP3, 0x80, 0x8 ;  /* 0x000000000008781c */ /* 0x000fe20003f4f038 */
[----:B------:R-:W-:Y:S01]  /*19d0*/  IMAD.MOV.U32 R12, RZ, RZ, 0x1 ;  /* 0x00000001ff0c7424 */ /* 0x000fe200078e00ff */
[----:B------:R-:W-:Y:S01]  /*19e0*/  ISETP.EQ.OR P3, PT, R0, RZ, P4 ;  /* 0x000000ff0000720c */ /* 0x000fe20002762670 */
[----:B------:R-:W-:Y:S01]  /*19f0*/  UISETP.NE.AND UP1, UPT, UR20, URZ, UPT ;  /* 0x000000ff1400728c */ /* 0x000fe2000bf25270 */
[----:B------:R-:W-:Y:S02]  /*1a00*/  PLOP3.LUT P2, PT, P2, PT, PT, 0x8, 0x80 ;  /* 0x000000000080781c */ /* 0x000fe4000174e170 */
[----:B------:R-:W-:Y:S01]  /*1a10*/  CS2R R10, SRZ ;  /* 0x00000000000a7805 */ /* 0x000fe2000001ff00 */
[----:B------:R-:W-:Y:S01]  /*1a20*/  IMAD.MOV.U32 R9, RZ, RZ, RZ ;  /* 0x000000ffff097224 */ /* 0x000fe200078e00ff */
[----:B------:R-:W3:Y:S01]  /*1a30*/  LDCU UR58, c[0x0][0x370] ;  /* 0x00006e00ff3a77ac */ /* 0x000ee20008000800 */
[----:B------:R-:W-:Y:S01]  /*1a40*/  IMAD.MOV.U32 R8, RZ, RZ, 0x1 ;  /* 0x00000001ff087424 */ /* 0x000fe200078e00ff */
[----:B------:R-:W4:Y:S01]  /*1a50*/  LDCU.64 UR46, c[0x0][0x348] ;  /* 0x00006900ff2e77ac */ /* 0x000f220008000a00 */
[----:B------:R-:W1:Y:S01]  /*1a60*/  LDCU UR57, c[0x0][0x374] ;  /* 0x00006e80ff3977ac */ /* 0x000e620008000800 */
[----:B--2---:R-:W-:-:S02]  /*1a70*/  UIADD3 UR5, UPT, UPT, UR6, 0x7f, URZ ;  /* 0x0000007f06057890 */ /* 0x004fc4000fffe0ff */
[----:B------:R-:W-:Y:S02]  /*1a80*/  UIADD3 UR64, UPT, UPT, UR6, 0xfe, URZ ;  /* 0x000000fe06407890 */ /* 0x000fe4000fffe0ff */
[----:B------:R-:W-:Y:S02]  /*1a90*/  USHF.R.S32.HI UR4, URZ, 0x1f, UR5 ;  /* 0x0000001fff047899 */ /* 0x000fe40008011405 */
[----:B------:R-:W-:Y:S02]  /*1aa0*/  USEL UR49, UR49, 0x2, UP1 ;  /* 0x0000000231317887 */ /* 0x000fe40008800000 */
[----:B------:R-:W-:Y:S02]  /*1ab0*/  ULEA.HI UR4, UR4, UR5, URZ, 0x7 ;  /* 0x0000000504047291 */ /* 0x000fe4000f8f38ff */
[----:B------:R-:W-:Y:S02]  /*1ac0*/  USHF.L.U32 UR5, UR28, 0x6, URZ ;  /* 0x000000061c057899 */ /* 0x000fe400080006ff */
[----:B------:R-:W-:-:S02]  /*1ad0*/  USHF.R.S32.HI UR60, URZ, 0x7, UR4 ;  /* 0x00000007ff3c7899 */ /* 0x000fc40008011404 */
[----:B------:R-:W-:Y:S02]  /*1ae0*/  UIADD3 UR4, UPT, UPT, UR6, -0x1, URZ ;  /* 0xffffffff06047890 */ /* 0x000fe4000fffe0ff */
[----:B------:R-:W-:Y:S02]  /*1af0*/  UISETP.LT.U32.AND UP0, UPT, UR60, 0x10, UPT ;  /* 0x000000103c00788c */ /* 0x000fe4000bf01070 */
[----:B------:R-:W-:Y:S02]  /*1b00*/  UISETP.GE.U32.AND UP2, UPT, UR4, -0xff, UPT ;  /* 0xffffff010400788c */ /* 0x000fe4000bf46070 */
[----:B------:R-:W-:Y:S02]  /*1b10*/  USEL UR59, UR60, 0x10, UP0 ;  /* 0x000000103c3b7887 */ /* 0x000fe40008000000 */
[----:B------:R-:W-:Y:S02]  /*1b20*/  ULOP3.LUT UR61, UR5, 0x40, URZ, 0xe2, !UPT ;  /* 0x00000040053d7892 */ /* 0x000fe4000f8ee2ff */
[----:B------:R-:W-:-:S02]  /*1b30*/  UIADD3 UR45, UPT, UPT, UR59, -0x1, URZ ;  /* 0xffffffff3b2d7890 */ /* 0x000fc4000fffe0ff */
[----:B------:R-:W-:Y:S01]  /*1b40*/  UIADD3 UR62, UPT, UPT, UR60, -UR59, URZ ;  /* 0x8000003b3c3e7290 */ /* 0x000fe2000fffe0ff */
[----:B------:R-:W-:Y:S02]  /*1b50*/  UMOV UR14, URZ ;  /* 0x000000ff000e7c82 */ /* 0x000fe40008000000 */
[----:B------:R-:W-:-:S04]  /*1b60*/  @UP2 UIADD3 UR45, UPT, UPT, UR59, URZ, URZ ;  /* 0x000000ff3b2d2290 */ /* 0x000fc8000fffe0ff */
[----:B-1-34-:R-:W-:-:S12]  /*1b70*/  UIADD3 UR45, UPT, UPT, UR45, 0x1, URZ ;  /* 0x000000012d2d7890 */ /* 0x01afd8000fffe0ff */
.L_x_47:
[----:B------:R-:W-:Y:S01]  /*1b80*/  UISETP.NE.AND UP0, UPT, UR56, URZ, UPT ;  /* 0x000000ff3800728c */ /* 0x000fe2000bf05270 */
[----:B------:R-:W1:Y:S08]  /*1b90*/  S2UR UR56, SR_CgaCtaId ;  /* 0x00000000003879c3 */ /* 0x000e700000008800 */
[----:B---3--:R-:W-:Y:S05]  /*1ba0*/  BRA.U UP0, `(.L_x_24) ;  /* 0x0000000100347547 */ /* 0x008fea000b800000 */
[----:B------:R-:W2:Y:S01]  /*1bb0*/  S2R R0, SR_CgaCtaId ;  /* 0x0000000000007919 */ /* 0x000ea20000008800 */
[----:B------:R-:W-:-:S04]  /*1bc0*/  MOV R2, 0x400 ;  /* 0x0000040000027802 */ /* 0x000fc80000000f00 */
[----:B--2---:R-:W-:Y:S02]  /*1bd0*/  LEA R0, R0, R2, 0x18 ;  /* 0x0000000200007211 */ /* 0x004fe400078ec0ff */
[----:B------:R-:W-:-:S03]  /*1be0*/  SHF.L.U32 R2, R8, 0x1f, RZ ;  /* 0x0000001f08027819 */ /* 0x000fc600000006ff */
[----:B------:R-:W-:-:S04]  /*1bf0*/  IMAD R0, R9, 0x8, R0 ;  /* 0x0000000809007824 */ /* 0x000fc800078e0200 */
[----:B------:R-:W2:Y:S02]  /*1c00*/  SYNCS.PHASECHK.TRANS64.TRYWAIT P0, [R0+URZ+0x190], R2 ;  /* 0x00019002000075a7 */ /* 0x000ea400080011ff */
[----:B--2---:R-:W-:Y:S05]  /*1c10*/  @!P0 BRA `(.L_x_25) ;  /* 0x0000009c00748947 */ /* 0x004fea0003800000 */
.L_x_169:
[----:B------:R-:W-:Y:S01]  /*1c20*/  VIADD R9, R9, 0x1 ;  /* 0x0000000109097836 */ /* 0x000fe20000000000 */
[----:B------:R2:W-:Y:S04]  /*1c30*/  SYNCS.ARRIVE.TRANS64.A1T0 RZ, [R0+URZ+0x180], RZ ;  /* 0x000180ff00ff79a7 */ /* 0x0005e800081000ff */
[----:B------:R-:W-:-:S04]  /*1c40*/  ISETP.NE.AND P0, PT, R9, 0x2, PT ;  /* 0x000000020900780c */ /* 0x000fc80003f05270 */
[----:B------:R-:W-:Y:S02]  /*1c50*/  SEL R9, R9, RZ, P0 ;  /* 0x000000ff09097207 */ /* 0x000fe40000000000 */
[----:B--2---:R-:W-:-:S04]  /*1c60*/  SEL R0, RZ, 0x1, P0 ;  /* 0x00000001ff007807 */ /* 0x004fc80000000000 */
[----:B------:R-:W-:-:S07]  /*1c70*/  LOP3.LUT R8, R8, R0, RZ, 0x3c, !PT ;  /* 0x0000000008087212 */ /* 0x000fce00078e3cff */
.L_x_24:
[----:B------:R-:W-:Y:S01]  /*1c80*/  UMOV UR5, 0x400 ;  /* 0x0000040000057882 */ /* 0x000fe20000000000 */
[----:B------:R-:W-:Y:S01]  /*1c90*/  SHF.L.U32 R0, R12, 0x1f, RZ ;  /* 0x0000001f0c007819 */ /* 0x000fe200000006ff */
[----:B-1----:R-:W-:Y:S02]  /*1ca0*/  ULEA UR5, UR56, UR5, 0x18 ;  /* 0x0000000538057291 */ /* 0x002fe4000f8ec0ff */
[----:B------:R-:W-:Y:S02]  /*1cb0*/  UISETP.GE.U32.AND UP0, UPT, UR64, 0xff, UPT ;  /* 0x000000ff4000788c */ /* 0x000fe4000bf06070 */
[----:B------:R-:W-:Y:S02]  /*1cc0*/  ULEA UR4, UR14, UR5, 0x3 ;  /* 0x000000050e047291 */ /* 0x000fe4000f8e18ff */
[----:B------:R-:W-:Y:S02]  /*1cd0*/  ULEA UR35, UR21, UR63, 0x1 ;  /* 0x0000003f15237291 */ /* 0x000fe4000f8e08ff */
[----:B------:R-:W-:-:S02]  /*1ce0*/  ULEA.HI UR11, UR21, UR21, URZ, 0x1 ;  /* 0x00000015150b7291 */ /* 0x000fc4000f8f08ff */
[----:B------:R-:W-:Y:S02]  /*1cf0*/  ULEA UR43, UR27, UR61, 0x7 ;  /* 0x0000003d1b2b7291 */ /* 0x000fe4000f8e38ff */
[----:B------:R-:W-:Y:S01]  /*1d00*/  USHF.L.U32 UR35, UR35, 0x5, URZ ;  /* 0x0000000523237899 */ /* 0x000fe200080006ff */
[----:B------:R1:W2:Y:S01]  /*1d10*/  SYNCS.PHASECHK.TRANS64.TRYWAIT P1, [UR4+0x80], R0 ;  /* 0x00008000ff0075a7 */ /* 0x0002a20008021104 */
[----:B------:R-:W-:Y:S01]  /*1d20*/  USHF.R.S32.HI UR11, URZ, 0x1, UR11 ;  /* 0x00000001ff0b7899 */ /* 0x000fe2000801140b */
[----:B------:R-:W-:Y:S01]  /*1d30*/  UMOV UR20, URZ ;  /* 0x000000ff00147c82 */ /* 0x000fe20008000000 */
[----:B------:R-:W-:Y:S10]  /*1d40*/  BRA.U !UP0, `(.L_x_26) ;  /* 0x0000000508147547 */ /* 0x000ff4000b800000 */
[----:B------:R-:W-:Y:S01]  /*1d50*/  UMOV UR4, UR14 ;  /* 0x0000000e00047c82 */ /* 0x000fe20008000000 */
[----:B------:R-:W-:-:S05]  /*1d60*/  UMOV UR28, URZ ;  /* 0x000000ff001c7c82 */ /* 0x000fca0008000000 */
.L_x_34:
[----:B------:R-:W-:Y:S01]  /*1d70*/  ULEA UR41, UR4, UR5, 0x3 ;  /* 0x0000000504297291 */ /* 0x000fe2000f8e18ff */
[----:B--2---:R-:W-:Y:S01]  /*1d80*/  @!P4 MOV R2, 0x3400 ;  /* 0x000034000002c802 */ /* 0x004fe20000000f00 */
[----:B--23--:R-:W-:Y:S10]  /*1d90*/  @P1 BRA `(.L_x_27) ;  /* 0x00000000000c1947 */ /* 0x00cff40003800000 */
[----:B------:R-:W-:-:S04]  /*1da0*/  SHF.L.U32 R3, R12, 0x1f, RZ ;  /* 0x0000001f0c037819 */ /* 0x000fc800000006ff */
[----:B------:R-:W2:Y:S02]  /*1db0*/  SYNCS.PHASECHK.TRANS64.TRYWAIT P0, [UR41+0x80], R3 ;  /* 0x00008003ff0075a7 */ /* 0x000ea40008001129 */
[----:B--2---:R-:W-:Y:S05]  /*1dc0*/  @!P0 BRA `(.L_x_28) ;  /* 0x0000009c001c8947 */ /* 0x004fea0003800000 */
.L_x_27:
[----:B------:R2:W-:Y:S01]  /*1dd0*/  @!P4 SYNCS.ARRIVE.TRANS64 RZ, [UR41], R2 ;  /* 0x00000002ffffc9a7 */ /* 0x0005e20008000029 */
[----:B------:R-:W-:-:S04]  /*1de0*/  ULOP3.LUT UR6, UR49, 0x2, URZ, 0xfc, !UPT ;  /* 0x0000000231067892 */ /* 0x000fc8000f8efcff */
[----:B------:R-:W-:-:S09]  /*1df0*/  UISETP.NE.AND UP0, UPT, UR6, 0x2, UPT ;  /* 0x000000020600788c */ /* 0x000fd2000bf05270 */
[----:B------:R-:W-:Y:S05]  /*1e00*/  BRA.U UP0, `(.L_x_29) ;  /* 0x0000000100047547 */ /* 0x000fea000b800000 */
[----:B------:R-:W-:Y:S05]  /*1e10*/  BPT.TRAP 0x1 ;  /* 0x000000040000795c */ /* 0x000fea0000300000 */
.L_x_29:
[----:B------:R-:W-:Y:S04]  /*1e20*/  BSSY.RECONVERGENT B0, `(.L_x_30) ;  /* 0x0000003000007945 */ /* 0x000fe80003800200 */
[----:B------:R-:W-:Y:S05]  /*1e30*/  @P3 BRA `(.L_x_31) ;  /* 0x0000000000043947 */ /* 0x000fea0003800000 */
[----:B------:R-:W-:Y:S05]  /*1e40*/  BPT.TRAP 0x1 ;  /* 0x000000040000795c */ /* 0x000fea0000300000 */
.L_x_31:
[----:B------:R-:W-:Y:S05]  /*1e50*/  BSYNC.RECONVERGENT B0 ;  /* 0x0000000000007941 */ /* 0x000fea0003800200 */
.L_x_30:
[----:B------:R-:W-:Y:S01]  /*1e60*/  UIADD3 UR6, UPT, UPT, UR4, 0x1, URZ ;  /* 0x0000000104067890 */ /* 0x000fe2000fffe0ff */
[----:B------:R-:W-:Y:S01]  /*1e70*/  BSSY.RECONVERGENT B0, `(.L_x_32) ;  /* 0x000002d000007945 */ /* 0x000fe20003800200 */
[----:B------:R-:W-:Y:S02]  /*1e80*/  ELECT P0, URZ, PT ;  /* 0x0000000000ff782f */ /* 0x000fe40003800000 */
[----:B------:R-:W-:-:S04]  /*1e90*/  UISETP.NE.AND UP0, UPT, UR6, 0x10, UPT ;  /* 0x000000100600788c */ /* 0x000fc8000bf05270 */
[----:B------:R-:W-:Y:S02]  /*1ea0*/  USEL UR7, URZ, 0x1, UP0 ;  /* 0x00000001ff077887 */ /* 0x000fe40008000000 */
[----:B------:R-:W-:-:S04]  /*1eb0*/  USEL UR14, UR6, URZ, UP0 ;  /* 0x000000ff060e7287 */ /* 0x000fc80008000000 */
[----:B------:R-:W-:Y:S01]  /*1ec0*/  ULEA UR6, UR14, UR5, 0x3 ;  /* 0x000000050e067291 */ /* 0x000fe2000f8e18ff */
[----:B------:R-:W-:-:S04]  /*1ed0*/  LOP3.LUT R12, R12, UR7, RZ, 0x3c, !PT ;  /* 0x000000070c0c7c12 */ /* 0x000fc8000f8e3cff */
[----:B-1----:R-:W-:-:S04]  /*1ee0*/  SHF.L.U32 R0, R12, 0x1f, RZ ;  /* 0x0000001f0c007819 */ /* 0x002fc800000006ff */
[----:B------:R1:W3:Y:S01]  /*1ef0*/  SYNCS.PHASECHK.TRANS64.TRYWAIT P1, [UR6+0x80], R0 ;  /* 0x00008000ff0075a7 */ /* 0x0002e20008021106 */
[----:B------:R-:W-:Y:S05]  /*1f00*/  @!P0 BRA `(.L_x_33) ;  /* 0x00000000008c8947 */ /* 0x000fea0003800000 */
[----:B------:R-:W-:Y:S02]  /*1f10*/  USHF.L.U32 UR6, UR4, 0x9, URZ ;  /* 0x0000000904067899 */ /* 0x000fe400080006ff */
[----:B------:R-:W-:Y:S02]  /*1f20*/  ULEA UR40, UR4, UR38, 0xd ;  /* 0x0000002604287291 */ /* 0x000fe4000f8e68ff */
[----:B------:R-:W-:Y:S02]  /*1f30*/  UIADD3 UR22, UP3, UPT, UR46, 0x80, URZ ;  /* 0x000000802e167890 */ /* 0x000fe4000ff7e0ff */
[----:B------:R-:W-:Y:S02]  /*1f40*/  ULEA UR32, UR4, UR37, 0xc ;  /* 0x0000002504207291 */ /* 0x000fe4000f8e60ff */
[----:B------:R-:W-:Y:S02]  /*1f50*/  UIADD3 UR20, UP2, UPT, UR46, 0x180, URZ ;  /* 0x000001802e147890 */ /* 0x000fe4000ff5e0ff */
[----:B------:R-:W-:-:S02]  /*1f60*/  UIADD3 UR18, UP1, UPT, UR46, 0x280, URZ ;  /* 0x000002802e127890 */ /* 0x000fc4000ff3e0ff */
[----:B------:R-:W-:Y:S02]  /*1f70*/  ULOP3.LUT UR24, UR50, UR6, URZ, 0xfc, !UPT ;  /* 0x0000000632187292 */ /* 0x000fe4000f8efcff */
[----:B------:R-:W-:Y:S02]  /*1f80*/  UIADD3 UR16, UP0, UPT, UR46, 0x380, URZ ;  /* 0x000003802e107890 */ /* 0x000fe4000ff1e0ff */
[----:B------:R-:W-:Y:S02]  /*1f90*/  ULOP3.LUT UR8, UR6, UR48, URZ, 0xfc, !UPT ;  /* 0x0000003006087292 */ /* 0x000fe4000f8efcff */
[----:B------:R-:W-:Y:S02]  /*1fa0*/  USHF.L.U32 UR42, UR28, 0x7, URZ ;  /* 0x000000071c2a7899 */ /* 0x000fe400080006ff */
[----:B------:R-:W-:Y:S02]  /*1fb0*/  UIADD3.X UR23, UPT, UPT, URZ, UR47, URZ, UP3, !UPT ;  /* 0x0000002fff177290 */ /* 0x000fe40009ffe4ff */
[----:B------:R-:W-:-:S02]  /*1fc0*/  UIADD3 UR40, UPT, UPT, UR5, 0x3300, UR40 ;  /* 0x0000330005287890 */ /* 0x000fc4000fffe028 */
[----:B------:R-:W-:Y:S02]  /*1fd0*/  UPRMT UR7, URZ, 0x5410, UR31 ;  /* 0x00005410ff077896 */ /* 0x000fe4000800001f */
[----:B------:R-:W-:Y:S02]  /*1fe0*/  UIADD3.X UR21, UPT, UPT, URZ, UR47, URZ, UP2, !UPT ;  /* 0x0000002fff157290 */ /* 0x000fe400097fe4ff */
[----:B------:R-:W-:Y:S02]  /*1ff0*/  UIADD3 UR32, UPT, UPT, UR5, 0x23300, UR32 ;  /* 0x0002330005207890 */ /* 0x000fe4000fffe020 */
[----:B------:R-:W-:Y:S02]  /*2000*/  UPRMT UR6, URZ, 0x5410, UR30 ;  /* 0x00005410ff067896 */ /* 0x000fe4000800001e */
[----:B------:R-:W-:Y:S02]  /*2010*/  UIADD3.X UR19, UPT, UPT, URZ, UR47, URZ, UP1, !UPT ;  /* 0x0000002fff137290 */ /* 0x000fe40008ffe4ff */
[----:B------:R-:W-:-:S02]  /*2020*/  UIADD3 UR24, UPT, UPT, UR5, 0x33300, UR24 ;  /* 0x0003330005187890 */ /* 0x000fc4000fffe018 */
[----:B------:R-:W-:Y:S02]  /*2030*/  UIADD3.X UR17, UPT, UPT, URZ, UR47, URZ, UP0, !UPT ;  /* 0x0000002fff117290 */ /* 0x000fe400087fe4ff */
[----:B------:R-:W-:Y:S01]  /*2040*/  UIADD3 UR8, UPT, UPT, UR5, 0x35300, UR8 ;  /* 0x0003530005087890 */ /* 0x000fe2000fffe008 */
[----:B------:R-:W-:Y:S01]  /*2050*/  UMOV UR52, 0x0 ;  /* 0x0000000000347882 */ /* 0x000fe20000000000 */
[----:B------:R-:W-:Y:S01]  /*2060*/  UMOV UR53, 0x10000000 ;  /* 0x1000000000357882 */ /* 0x000fe20000000000 */
[----:B------:R-:W-:Y:S01]  /*2070*/  UMOV UR33, UR41 ;  /* 0x0000002900217c82 */ /* 0x000fe20008000000 */
[----:B------:R-:W-:Y:S01]  /*2080*/  UMOV UR36, UR44 ;  /* 0x0000002c00247c82 */ /* 0x000fe20008000000 */
[----:B------:R-:W-:Y:S01]  /*2090*/  UMOV UR34, UR42 ;  /* 0x0000002a00227c82 */ /* 0x000fe20008000000 */
[----:B------:R-:W-:Y:S01]  /*20a0*/  UMOV UR25, UR41 ;  /* 0x0000002900197c82 */ /* 0x000fe20008000000 */
[----:B------:R-:W-:Y:S01]  /*20b0*/  UMOV UR29, UR44 ;  /* 0x0000002c001d7c82 */ /* 0x000fe20008000000 */
[----:B------:R4:W-:Y:S01]  /*20c0*/  UTMALDG.3D.MULTICAST [UR40], [UR22], UR7, desc[UR52] ;  /* 0x00003428160073b4 */ /* 0x0009e20008011807 */
[----:B------:R-:W-:Y:S01]  /*20d0*/  UMOV UR9, UR41 ;  /* 0x0000002900097c82 */ /* 0x000fe20008000000 */
[----:B------:R-:W-:Y:S01]  /*20e0*/  UMOV UR12, UR28 ;  /* 0x0000001c000c7c82 */ /* 0x000fe20008000000 */
[----:B------:R-:W-:Y:S01]  /*20f0*/  UMOV UR13, UR44 ;  /* 0x0000002c000d7c82 */ /* 0x000fe20008000000 */
[----:B------:R4:W-:Y:S01]  /*2100*/  UTMALDG.3D.MULTICAST [UR32], [UR20], UR6, desc[UR52] ;  /* 0x00003420140073b4 */ /* 0x0009e20008011806 */
[----:B------:R4:W-:Y:S01]  /*2110*/  UTMALDG.4D.MULTICAST [UR24], [UR18], UR7, desc[UR52] ;  /* 0x00003418120073b4 */ /* 0x0009e20008019807 */
[----:B------:R4:W-:Y:S02]  /*2120*/  UTMALDG.4D.MULTICAST [UR8], [UR16], UR6, desc[UR52] ;  /* 0x00003408100073b4 */ /* 0x0009e40008019806 */
[----:B----4-:R-:W-:Y:S01]  /*2130*/  NOP ;  /* 0x0000000000007918 */ /* 0x010fe20000000000 */
.L_x_33:
[----:B------:R-:W-:Y:S05]  /*2140*/  BSYNC.RECONVERGENT B0 ;  /* 0x0000000000007941 */ /* 0x000fea0003800200 */
.L_x_32:
[----:B------:R-:W-:Y:S01]  /*2150*/  UIADD3 UR28, UPT, UPT, UR28, 0x1, URZ ;  /* 0x000000011c1c7890 */ /* 0x000fe2000fffe0ff */
[----:B------:R-:W-:Y:S01]  /*2160*/  UMOV UR4, UR14 ;  /* 0x0000000e00047c82 */ /* 0x000fe20008000000 */
[----:B------:R-:W-:Y:S02]  /*2170*/  UMOV UR20, UR45 ;  /* 0x0000002d00147c82 */ /* 0x000fe40008000000 */
[----:B------:R-:W-:-:S09]  /*2180*/  UISETP.NE.AND UP0, UPT, UR28, UR45, UPT ;  /* 0x0000002d1c00728c */ /* 0x000fd2000bf05270 */
[----:B------:R-:W-:Y:S05]  /*2190*/  BRA.U UP0, `(.L_x_34) ;  /* 0xfffffff900f47547 */ /* 0x000fea000b83ffff */
.L_x_26:
[----:B------:R-:W-:Y:S01]  /*21a0*/  ULEA UR4, UR14, UR5, 0x3 ;  /* 0x000000050e047291 */ /* 0x000fe2000f8e18ff */
[----:B-1----:R-:W-:Y:S01]  /*21b0*/  SHF.L.U32 R0, R12, 0x1f, RZ ;  /* 0x0000001f0c007819 */ /* 0x002fe200000006ff */
[----:B------:R-:W-:Y:S01]  /*21c0*/  @!P2 SYNCS.ARRIVE.TRANS64.A1T0 RZ, [UR5+0x138], RZ ;  /* 0x000138ffffffa9a7 */ /* 0x000fe20008100005 */
[----:B------:R-:W-:-:S06]  /*21d0*/  UISETP.GT.AND UP0, UPT, UR60, UR59, UPT ;  /* 0x0000003b3c00728c */ /* 0x000fcc000bf04270 */
[----:B--23--:R1:W2:Y:S03]  /*21e0*/  SYNCS.PHASECHK.TRANS64.TRYWAIT P1, [UR4+0x80], R0 ;  /* 0x00008000ff0075a7 */ /* 0x00c2a60008021104 */
[----:B------:R-:W-:Y:S05]  /*21f0*/  BRA.U !UP0, `(.L_x_35) ;  /* 0x0000000508187547 */ /* 0x000fea000b800000 */
[----:B------:R-:W-:Y:S01]  /*2200*/  UIADD3 UR51, UPT, UPT, UR62, UR20, URZ ;  /* 0x000000143e337290 */ /* 0x000fe2000fffe0ff */
[----:B------:R-:W-:-:S11]  /*2210*/  UMOV UR4, UR14 ;  /* 0x0000000e00047c82 */ /* 0x000fd60008000000 */
.L_x_43:
[----:B------:R-:W-:Y:S01]  /*2220*/  ULEA UR41, UR4, UR5, 0x3 ;  /* 0x0000000504297291 */ /* 0x000fe2000f8e18ff */
[----:B--2---:R-:W-:Y:S01]  /*2230*/  @!P4 MOV R2, 0x3400 ;  /* 0x000034000002c802 */ /* 0x004fe20000000f00 */
[----:B--23--:R-:W-:Y:S10]  /*2240*/  @P1 BRA `(.L_x_36) ;  /* 0x00000000000c1947 */ /* 0x00cff40003800000 */
[----:B------:R-:W-:-:S04]  /*2250*/  SHF.L.U32 R3, R12, 0x1f, RZ ;  /* 0x0000001f0c037819 */ /* 0x000fc800000006ff */
[----:B------:R-:W2:Y:S02]  /*2260*/  SYNCS.PHASECHK.TRANS64.TRYWAIT P0, [UR41+0x80], R3 ;  /* 0x00008003ff0075a7 */ /* 0x000ea40008001129 */
[----:B--2---:R-:W-:Y:S05]  /*2270*/  @!P0 BRA `(.L_x_37) ;  /* 0x0000009800088947 */ /* 0x004fea0003800000 */
.L_x_36:
[----:B------:R2:W-:Y:S01]  /*2280*/  @!P4 SYNCS.ARRIVE.TRANS64 RZ, [UR41], R2 ;  /* 0x00000002ffffc9a7 */ /* 0x0005e20008000029 */
[----:B------:R-:W-:-:S04]  /*2290*/  ULOP3.LUT UR6, UR49, 0x2, URZ, 0xfc, !UPT ;  /* 0x0000000231067892 */ /* 0x000fc8000f8efcff */
[----:B------:R-:W-:-:S09]  /*22a0*/  UISETP.NE.AND UP0, UPT, UR6, 0x2, UPT ;  /* 0x000000020600788c */ /* 0x000fd2000bf05270 */
[----:B------:R-:W-:Y:S05]  /*22b0*/  BRA.U UP0, `(.L_x_38) ;  /* 0x0000000100047547 */ /* 0x000fea000b800000 */
[----:B------:R-:W-:Y:S05]  /*22c0*/  BPT.TRAP 0x1 ;  /* 0x000000040000795c */ /* 0x000fea0000300000 */
.L_x_38:
[----:B------:R-:W-:Y:S04]  /*22d0*/  BSSY.RECONVERGENT B0, `(.L_x_39) ;  /* 0x0000003000007945 */ /* 0x000fe80003800200 */
[----:B------:R-:W-:Y:S05]  /*22e0*/  @P3 BRA `(.L_x_40) ;  /* 0x0000000000043947 */ /* 0x000fea0003800000 */
[----:B------:R-:W-:Y:S05]  /*22f0*/  BPT.TRAP 0x1 ;  /* 0x000000040000795c */ /* 0x000fea0000300000 */
.L_x_40:
[----:B------:R-:W-:Y:S05]  /*2300*/  BSYNC.RECONVERGENT B0 ;  /* 0x0000000000007941 */ /* 0x000fea0003800200 */
.L_x_39:
        /* <DEDUP_REMOVED lines=19> */
[----:B------:R-:W-:Y:S02]  /*2440*/  USHF.L.U32 UR42, UR20, 0x7, URZ ;  /* 0x00000007142a7899 */ /* 0x000fe400080006ff */
[----:B------:R-:W-:Y:S02]  /*2450*/  UIADD3.X UR23, UPT, UPT, URZ, UR47, URZ, UP3, !UPT ;  /* 0x0000002fff177290 */ /* 0x000fe40009ffe4ff */
[----:B------:R-:W-:Y:S02]  /*2460*/  UIADD3 UR40, UPT, UPT, UR5, 0x3300, UR40 ;  /* 0x0000330005287890 */ /* 0x000fe4000fffe028 */
[----:B------:R-:W-:-:S02]  /*2470*/  UPRMT UR15, URZ, 0x5410, UR31 ;  /* 0x00005410ff0f7896 */ /* 0x000fc4000800001f */
[----:B------:R-:W-:Y:S02]  /*2480*/  ULOP3.LUT UR8, UR6, UR48, URZ, 0xfc, !UPT ;  /* 0x0000003006087292 */ /* 0x000fe4000f8efcff */
[----:B------:R-:W-:Y:S02]  /*2490*/  UIADD3.X UR13, UPT, UPT, URZ, UR47, URZ, UP2, !UPT ;  /* 0x0000002fff0d7290 */ /* 0x000fe400097fe4ff */
[----:B------:R-:W-:Y:S02]  /*24a0*/  UIADD3 UR32, UPT, UPT, UR5, 0x23300, UR32 ;  /* 0x0002330005207890 */ /* 0x000fe4000fffe020 */
[----:B------:R-:W-:Y:S02]  /*24b0*/  UPRMT UR7, URZ, 0x5410, UR30 ;  /* 0x00005410ff077896 */ /* 0x000fe4000800001e */
[----:B------:R-:W-:Y:S02]  /*24c0*/  UIADD3.X UR29, UPT, UPT, URZ, UR47, URZ, UP1, !UPT ;  /* 0x0000002fff1d7290 */ /* 0x000fe40008ffe4ff */
[----:B------:R-:W-:-:S02]  /*24d0*/  UIADD3 UR16, UPT, UPT, UR5, 0x33300, UR16 ;  /* 0x0003330005107890 */ /* 0x000fc4000fffe010 */
[----:B------:R-:W-:Y:S02]  /*24e0*/  UIADD3 UR8, UPT, UPT, UR5, 0x35300, UR8 ;  /* 0x0003530005087890 */ /* 0x000fe4000fffe008 */
[----:B------:R-:W-:Y:S01]  /*24f0*/  UIADD3.X UR25, UPT, UPT, URZ, UR47, URZ, UP0, !UPT ;  /* 0x0000002fff197290 */ /* 0x000fe200087fe4ff */
[----:B------:R-:W-:Y:S01]  /*2500*/  UMOV UR52, 0x0 ;  /* 0x0000000000347882 */ /* 0x000fe20000000000 */
[----:B------:R-:W-:Y:S01]  /*2510*/  UMOV UR53, 0x10000000 ;  /* 0x1000000000357882 */ /* 0x000fe20000000000 */
[----:B------:R-:W-:Y:S01]  /*2520*/  UMOV UR33, UR41 ;  /* 0x0000002900217c82 */ /* 0x000fe20008000000 */
[----:B------:R-:W-:Y:S01]  /*2530*/  UMOV UR36, UR44 ;  /* 0x0000002c00247c82 */ /* 0x000fe20008000000 */
[----:B------:R-:W-:Y:S01]  /*2540*/  UMOV UR34, UR42 ;  /* 0x0000002a00227c82 */ /* 0x000fe20008000000 */
[----:B------:R-:W-:Y:S01]  /*2550*/  UTMALDG.3D.MULTICAST [UR40], [UR22], UR15, desc[UR52] ;  /* 0x00003428160073b4 */ /* 0x000fe2000801180f */
[----:B------:R-:W-:Y:S01]  /*2560*/  UMOV UR17, UR41 ;  /* 0x0000002900117c82 */ /* 0x000fe20008000000 */
[----:B------:R-:W-:Y:S01]  /*2570*/  UMOV UR18, UR26 ;  /* 0x0000001a00127c82 */ /* 0x000fe20008000000 */
[----:B------:R-:W-:Y:S01]  /*2580*/  UMOV UR19, UR27 ;  /* 0x0000001b00137c82 */ /* 0x000fe20008000000 */
[----:B------:R-:W-:Y:S01]  /*2590*/  UMOV UR21, UR44 ;  /* 0x0000002c00157c82 */ /* 0x000fe20008000000 */
[----:B------:R-:W-:Y:S01]  /*25a0*/  UMOV UR9, UR41 ;  /* 0x0000002900097c82 */ /* 0x000fe20008000000 */
[----:B------:R4:W-:Y:S01]  /*25b0*/  UTMALDG.3D.MULTICAST [UR32], [UR12], UR7, desc[UR52] ;  /* 0x000034200c0073b4 */ /* 0x0009e20008011807 */
[----:B------:R1:W-:Y:S01]  /*25c0*/  UTMALDG.4D.MULTICAST [UR16], [UR28], UR15, desc[UR52] ;  /* 0x000034101c0073b4 */ /* 0x0003e2000801980f */
[----:B----4-:R-:W-:Y:S01]  /*25d0*/  UMOV UR12, UR20 ;  /* 0x00000014000c7c82 */ /* 0x010fe20008000000 */
[----:B------:R-:W-:-:S02]  /*25e0*/  UMOV UR13, UR44 ;  /* 0x0000002c000d7c82 */ /* 0x000fc40008000000 */
[----:B------:R1:W-:Y:S02]  /*25f0*/  UTMALDG.4D.MULTICAST [UR8], [UR24], UR7, desc[UR52] ;  /* 0x00003408180073b4 */ /* 0x0003e40008019807 */
[----:B-1----:R-:W-:Y:S01]  /*2600*/  NOP ;  /* 0x0000000000007918 */ /* 0x002fe20000000000 */
.L_x_42:
[----:B------:R-:W-:Y:S05]  /*2610*/  BSYNC.RECONVERGENT B0 ;  /* 0x0000000000007941 */ /* 0x000fea0003800200 */
.L_x_41:
[----:B------:R-:W-:Y:S01]  /*2620*/  UIADD3 UR20, UPT, UPT, UR20, 0x1, URZ ;  /* 0x0000000114147890 */ /* 0x000fe2000fffe0ff */
[----:B------:R-:W-:-:S03]  /*2630*/  UMOV UR4, UR14 ;  /* 0x0000000e00047c82 */ /* 0x000fc60008000000 */
[----:B------:R-:W-:-:S09]  /*2640*/  UISETP.NE.AND UP0, UPT, UR20, UR51, UPT ;  /* 0x000000331400728c */ /* 0x000fd2000bf05270 */
[----:B------:R-:W-:Y:S05]  /*2650*/  BRA.U UP0, `(.L_x_43) ;  /* 0xfffffff900f07547 */ /* 0x000fea000b83ffff */
.L_x_35:
[C---:B------:R-:W-:Y:S01]  /*2660*/  LEA R3, R11.reuse, UR5, 0x3 ;  /* 0x000000050b037c11 */ /* 0x040fe2000f8e18ff */
[----:B------:R-:W-:Y:S01]  /*2670*/  NOP ;  /* 0x0000000000007918 */ /* 0x000fe20000000000 */
[----:B-1----:R-:W-:Y:S02]  /*2680*/  SHF.L.U32 R0, R10, 0x1f, RZ ;  /* 0x0000001f0a007819 */ /* 0x002fe400000006ff */
[----:B------:R-:W-:Y:S02]  /*2690*/  LEA R4, R11, UR5, 0x4 ;  /* 0x000000050b047c11 */ /* 0x000fe4000f8e20ff */
[----:B------:R-:W1:Y:S02]  /*26a0*/  SYNCS.PHASECHK.TRANS64.TRYWAIT P0, [R3+URZ+0x140], R0 ;  /* 0x00014000030075a7 */ /* 0x000e6400080011ff */
[----:B-1----:R-:W-:Y:S05]  /*26b0*/  @!P0 BRA `(.L_x_44) ;  /* 0x0000009400108947 */ /* 0x002fea0003800000 */
.L_x_172:
[----:B------:R-:W4:Y:S01]  /*26c0*/  LDS.128 R4, [R4+0x1b0] ;  /* 0x0001b00004047984 */ /* 0x000f220000000c00 */
[----:B------:R-:W-:Y:S01]  /*26d0*/  UISETP.GE.AND UP0, UPT, UR39, 0x1, UPT ;  /* 0x000000012700788c */ /* 0x000fe2000bf06270 */
[----:B------:R-:W-:Y:S01]  /*26e0*/  @!PT LDS RZ, [RZ] ;  /* 0x00000000fffff984 */ /* 0x000fe20000000800 */
[----:B------:R-:W-:Y:S01]  /*26f0*/  @!PT LDS RZ, [RZ] ;  /* 0x00000000fffff984 */ /* 0x000fe20000000800 */
[----:B------:R-:W-:Y:S01]  /*2700*/  @!PT LDS RZ, [RZ] ;  /* 0x00000000fffff984 */ /* 0x000fe20000000800 */
[----:B------:R-:W-:Y:S01]  /*2710*/  @!PT LDS RZ, [RZ] ;  /* 0x00000000fffff984 */ /* 0x000fe20000000800 */
[----:B------:R1:W-:Y:S06]  /*2720*/  MEMBAR.ALL.CTA ;  /* 0x0000000000007992 */ /* 0x0003ec0000008000 */
[----:B-1----:R-:W1:Y:S01]  /*2730*/  FENCE.VIEW.ASYNC.S ;  /* 0x00000000000073c6 */ /* 0x002e620000000000 */
[----:B----4-:R-:W-:-:S13]  /*2740*/  LOP3.LUT P0, RZ, R6, 0x1, RZ, 0xc0, !PT ;  /* 0x0000000106ff7812 */ /* 0x010fda000780c0ff */
[----:B-1----:R-:W-:Y:S01]  /*2750*/  VOTEU.ANY UP1, P0 ;  /* 0x0000000000ff7886 */ /* 0x002fe20000020100 */
[----:B------:R-:W-:-:S13]  /*2760*/  PLOP3.LUT P0, PT, PT, PT, UP1, 0x80, 0x8 ;  /* 0x000000000008781c */ /* 0x000fda0003f0f018 */
[----:B------:R-:W-:Y:S02]  /*2770*/  @P0 LOP3.LUT R0, R5, 0xffff, RZ, 0xc0, !PT ;  /* 0x0000ffff05000812 */ /* 0x000fe400078ec0ff */
[----:B--2---:R-:W-:Y:S02]  /*2780*/  @P0 MOV R2, R4 ;  /* 0x0000000400020202 */ /* 0x004fe40000000f00 */
[----:B------:R-:W-:Y:S01]  /*2790*/  @P0 R2UR UR6, R0 ;  /* 0x00000000000602ca */ /* 0x000fe200000e0000 */
[----:B------:R-:W-:Y:S01]  /*27a0*/  VIADD R0, R3, 0x150 ;  /* 0x0000015003007836 */ /* 0x000fe20000000000 */
[----:B------:R-:W-:Y:S02]  /*27b0*/  @P0 SHF.R.U32.HI R4, RZ, 0x10, R5 ;  /* 0x00000010ff040819 */ /* 0x000fe40000011605 */
[----:B------:R-:W-:Y:S02]  /*27c0*/  @P0 R2UR UR7, R2 ;  /* 0x00000000020702ca */ /* 0x000fe400000e0000 */
[----:B------:R-:W-:-:S02]  /*27d0*/  PRMT R0, RZ, 0x654, R0 ;  /* 0x00000654ff007816 */ /* 0x000fc40000000000 */
[----:B------:R-:W-:Y:S02]  /*27e0*/  @P0 R2UR UR4, R4 ;  /* 0x00000000040402ca */ /* 0x000fe400000e0000 */
[----:B------:R1:W-:Y:S03]  /*27f0*/  SYNCS.ARRIVE.TRANS64.RED.A1T0 RZ, [R0+URZ], RZ ;  /* 0x000000ff00ff79a7 */ /* 0x0003e600081004ff */
[----:B------:R-:W-:-:S04]  /*2800*/  @UP1 UMOV UR54, UR6 ;  /* 0x0000000600361c82 */ /* 0x000fc80008000000 */
[----:B------:R-:W-:-:S04]  /*2810*/  @UP1 UMOV UR55, UR7 ;  /* 0x0000000700371c82 */ /* 0x000fc80008000000 */
[----:B------:R-:W-:Y:S01]  /*2820*/  @UP1 UMOV UR44, UR4 ;  /* 0x00000004002c1c82 */ /* 0x000fe20008000000 */
[----:B------:R-:W-:Y:S05]  /*2830*/  BRA.U !UP0, `(.L_x_45) ;  /* 0x0000000108d47547 */ /* 0x000fea000b800000 */
[----:B------:R-:W2:Y:S01]  /*2840*/  LDCU.128 UR16, c[0x0][0xf10] ;  /* 0x0001e200ff1077ac */ /* 0x000ea20008000c00 */
[----:B------:R-:W4:Y:S01]  /*2850*/  LDCU UR11, c[0x0][0xf20] ;  /* 0x0001e400ff0b77ac */ /* 0x000f220008000800 */
[----:B------:R-:W3:Y:S01]  /*2860*/  LDCU UR24, c[0x0][0xf0c] ;  /* 0x0001e180ff1877ac */ /* 0x000ee20008000800 */
[----:B------:R-:W1:Y:S01]  /*2870*/  LDCU.64 UR8, c[0x0][0xf28] ;  /* 0x0001e500ff0877ac */ /* 0x000e620008000a00 */
[----:B------:R-:W-:Y:S02]  /*2880*/  UISETP.NE.AND UP3, UPT, UR39, 0x1, UPT ;  /* 0x000000012700788c */ /* 0x000fe4000bf65270 */
[----:B--2---:R-:W-:Y:S02]  /*2890*/  UIMAD.WIDE.U32 UR12, UR57, UR19, URZ ;  /* 0x00000013390c72a5 */ /* 0x004fe4000f8e00ff */
[----:B------:R-:W-:Y:S02]  /*28a0*/  UIMAD.WIDE.U32 UR6, UR58, UR16, URZ ;  /* 0x000000103a0672a5 */ /* 0x000fe4000f8e00ff */
[----:B------:R-:W-:-:S02]  /*28b0*/  UISETP.NE.AND UP0, UPT, UR18, 0x1, UPT ;  /* 0x000000011200788c */ /* 0x000fc4000bf05270 */
[----:B------:R-:W-:Y:S01]  /*28c0*/  UIMAD.WIDE.U32 UR22, UR54, UR19, URZ ;  /* 0x00000013361672a5 */ /* 0x000fe2000f8e00ff */
[----:B------:R-:W-:Y:S02]  /*28d0*/  UMOV UR12, UR13 ;  /* 0x0000000d000c7c82 */ /* 0x000fe40008000000 */
[----:B------:R-:W-:Y:S01]  /*28e0*/  UMOV UR6, UR7 ;  /* 0x0000000700067c82 */ /* 0x000fe20008000000 */
[----:B----4-:R-:W-:Y:S02]  /*28f0*/  USHF.R.U32.HI UR12, URZ, UR11, UR12 ;  /* 0x0000000bff0c7299 */ /* 0x010fe4000801160c */
[----:B------:R-:W-:Y:S02]  /*2900*/  USHF.R.U32.HI UR7, URZ, UR17, UR6 ;  /* 0x00000011ff077299 */ /* 0x000fe40008011606 */
[----:B---3--:R-:W-:Y:S02]  /*2910*/  UISETP.NE.AND UP2, UPT, UR24, 0x1, UPT ;  /* 0x000000011800788c */ /* 0x008fe4000bf45270 */
[----:B------:R-:W-:-:S02]  /*2920*/  USEL UR6, UR57, UR12, !UP0 ;  /* 0x0000000c39067287 */ /* 0x000fc4000c000000 */
[----:B------:R-:W-:Y:S02]  /*2930*/  USEL UR7, UR58, UR7, !UP2 ;  /* 0x000000073a077287 */ /* 0x000fe4000d000000 */
[----:B-1----:R-:W-:Y:S01]  /*2940*/  UIMAD.WIDE.U32 UR12, UR6, UR8, URZ ;  /* 0x00000008060c72a5 */ /* 0x002fe2000f8e00ff */
[----:B------:R-:W-:Y:S01]  /*2950*/  UMOV UR4, UR23 ;  /* 0x0000001700047c82 */ /* 0x000fe20008000000 */
[----:B------:R-:W-:Y:S02]  /*2960*/  UIMAD.WIDE.U32 UR20, UR55, UR16, URZ ;  /* 0x00000010371472a5 */ /* 0x000fe4000f8e00ff */
[----:B------:R-:W-:-:S03]  /*2970*/  UIMAD.WIDE.U32 UR22, UR7, UR8, URZ ;  /* 0x00000008071672a5 */ /* 0x000fc6000f8e00ff */
[----:B------:R-:W-:Y:S01]  /*2980*/  UMOV UR12, UR13 ;  /* 0x0000000d000c7c82 */ /* 0x000fe20008000000 */
[----:B------:R-:W-:Y:S02]  /*2990*/  USHF.R.U32.HI UR4, URZ, UR11, UR4 ;  /* 0x0000000bff047299 */ /* 0x000fe40008011604 */
[----:B------:R-:W-:Y:S01]  /*29a0*/  @UP3 USHF.R.U32.HI UR6, URZ, UR9, UR12 ;  /* 0x00000009ff063299 */ /* 0x000fe2000801160c */
[----:B------:R-:W-:Y:S01]  /*29b0*/  UMOV UR20, UR21 ;  /* 0x0000001500147c82 */ /* 0x000fe20008000000 */
[----:B------:R-:W-:Y:S01]  /*29c0*/  UMOV UR22, UR23 ;  /* 0x0000001700167c82 */ /* 0x000fe20008000000 */
[----:B------:R-:W-:Y:S02]  /*29d0*/  USHF.R.U32.HI UR17, URZ, UR17, UR20 ;  /* 0x00000011ff117299 */ /* 0x000fe40008011614 */
[----:B------:R-:W-:Y:S02]  /*29e0*/  USEL UR4, UR54, UR4, !UP0 ;  /* 0x0000000436047287 */ /* 0x000fe4000c000000 */
[----:B------:R-:W-:-:S02]  /*29f0*/  @UP3 USHF.R.U32.HI UR7, URZ, UR9, UR22 ;  /* 0x00000009ff073299 */ /* 0x000fc40008011616 */
[----:B------:R-:W-:Y:S02]  /*2a00*/  UIMAD UR11, UR39, UR6, URZ ;  /* 0x00000006270b72a4 */ /* 0x000fe4000f8e02ff */
[----:B------:R-:W-:Y:S02]  /*2a10*/  USEL UR6, UR55, UR17, !UP2 ;  /* 0x0000001137067287 */ /* 0x000fe4000d000000 */
[----:B------:R-:W-:Y:S02]  /*2a20*/  UIMAD UR12, UR39, UR7, URZ ;  /* 0x00000007270c72a4 */ /* 0x000fe4000f8e02ff */
[----:B------:R-:W-:Y:S02]  /*2a30*/  UISETP.GE.AND UP0, UPT, UR4, UR11, UPT ;  /* 0x0000000b0400728c */ /* 0x000fe4000bf06270 */
[----:B------:R-:W-:Y:S02]  /*2a40*/  UIMAD.WIDE.U32 UR16, UR4, UR8, URZ ;  /* 0x00000008041072a5 */ /* 0x000fe4000f8e00ff */
[----:B------:R-:W-:-:S02]  /*2a50*/  UISETP.GE.OR UP0, UPT, UR6, UR12, UP0 ;  /* 0x0000000c0600728c */ /* 0x000fc40008706670 */
        /* <DEDUP_REMOVED lines=19> */
.L_x_45:
[----:B------:R-:W2:Y:S02]  /*2b90*/  LDCU UR4, c[0x0][0xf30] ;  /* 0x0001e600ff0477ac */ /* 0x000ea40008000800 */
[----:B--2---:R-:W-:-:S09]  /*2ba0*/  UISETP.NE.AND UP0, UPT, UR4, 0x1, UPT ;  /* 0x000000010400788c */ /* 0x004fd2000bf05270 */
[----:B------:R-:W-:Y:S05]  /*2bb0*/  BRA.U UP0, `(.L_x_46) ;  /* 0x0000000100447547 */ /* 0x000fea000b800000 */
[----:B------:R-:W2:Y:S01]  /*2bc0*/  LDCU.128 UR16, c[0x0][0xf10] ;  /* 0x0001e200ff1077ac */ /* 0x000ea20008000c00 */
[----:B------:R-:W4:Y:S01]  /*2bd0*/  LDCU UR11, c[0x0][0xf0c] ;  /* 0x0001e180ff0b77ac */ /* 0x000f220008000800 */
[----:B------:R-:W1:Y:S01]  /*2be0*/  LDCU UR12, c[0x0][0xf20] ;  /* 0x0001e400ff0c77ac */ /* 0x000e620008000800 */
[----:B--2---:R-:W-:Y:S02]  /*2bf0*/  UIMAD.WIDE.U32 UR8, UR55, UR16, URZ ;  /* 0x00000010370872a5 */ /* 0x004fe4000f8e00ff */
[----:B------:R-:W-:Y:S02]  /*2c00*/  UIMAD.WIDE.U32 UR6, UR54, UR19, URZ ;  /* 0x00000013360672a5 */ /* 0x000fe4000f8e00ff */
[----:B----4-:R-:W-:Y:S02]  /*2c10*/  UISETP.NE.AND UP2, UPT, UR11, 0x1, UPT ;  /* 0x000000010b00788c */ /* 0x010fe4000bf45270 */
[----:B------:R-:W-:Y:S01]  /*2c20*/  UISETP.NE.AND UP0, UPT, UR18, 0x1, UPT ;  /* 0x000000011200788c */ /* 0x000fe2000bf05270 */
[----:B------:R-:W-:-:S02]  /*2c30*/  UMOV UR8, UR9 ;  /* 0x0000000900087c82 */ /* 0x000fc40008000000 */
[----:B------:R-:W-:Y:S01]  /*2c40*/  UMOV UR4, UR7 ;  /* 0x0000000700047c82 */ /* 0x000fe20008000000 */
[----:B------:R-:W-:Y:S02]  /*2c50*/  USHF.R.U32.HI UR17, URZ, UR17, UR8 ;  /* 0x00000011ff117299 */ /* 0x000fe40008011608 */
[----:B-1----:R-:W-:Y:S02]  /*2c60*/  USHF.R.U32.HI UR4, URZ, UR12, UR4 ;  /* 0x0000000cff047299 */ /* 0x002fe40008011604 */
[----:B------:R-:W-:Y:S02]  /*2c70*/  USEL UR6, UR55, UR17, !UP2 ;  /* 0x0000001137067287 */ /* 0x000fe4000d000000 */
[----:B------:R-:W-:-:S04]  /*2c80*/  USEL UR4, UR54, UR4, !UP0 ;  /* 0x0000000436047287 */ /* 0x000fc8000c000000 */
[----:B------:R-:W-:Y:S02]  /*2c90*/  UIADD3 UR7, UPT, UPT, UR6, -UR4, URZ ;  /* 0x8000000406077290 */ /* 0x000fe4000fffe0ff */
[----:B------:R-:W-:Y:S02]  /*2ca0*/  UIADD3 UR4, UPT, UPT, -UR6, UR4, URZ ;  /* 0x0000000406047290 */ /* 0x000fe4000fffe1ff */
[----:B------:R-:W-:Y:S02]  /*2cb0*/  UIMAD UR54, UR7, UR18, UR54 ;  /* 0x00000012073672a4 */ /* 0x000fe4000f8e0236 */
[----:B------:R-:W-:-:S12]  /*2cc0*/  UIMAD UR55, UR4, UR11, UR55 ;  /* 0x0000000b043772a4 */ /* 0x000fd8000f8e0237 */
.L_x_46:
[----:B------:R-:W-:Y:S01]  /*2cd0*/  VIADD R11, R11, 0x1 ;  /* 0x000000010b0b7836 */ /* 0x000fe20000000000 */
[----:B------:R-:W-:Y:S02]  /*2ce0*/  R2UR UR6, R91 ;  /* 0x000000005b0672ca */ /* 0x000fe400000e0000 */
[----:B------:R-:W-:Y:S02]  /*2cf0*/  R2UR UR4, R92 ;  /* 0x000000005c0472ca */ /* 0x000fe400000e0000 */
[C---:B------:R-:W-:Y:S02]  /*2d00*/  ISETP.NE.AND P0, PT, R11.reuse, 0x2, PT ;  /* 0x000000020b00780c */ /* 0x040fe40003f05270 */
[----:B------:R-:W-:Y:S02]  /*2d10*/  PLOP3.LUT P2, PT, PT, PT, PT, 0x80, 0x8 ;  /* 0x000000000008781c */ /* 0x000fe40003f4f070 */
[----:B-1----:R-:W-:Y:S02]  /*2d20*/  SEL R0, RZ, 0x1, P0 ;  /* 0x00000001ff007807 */ /* 0x002fe40000000000 */
[----:B------:R-:W-:-:S02]  /*2d30*/  SEL R11, R11, RZ, P0 ;  /* 0x000000ff0b0b7207 */ /* 0x000fc40000000000 */
[----:B------:R-:W-:Y:S01]  /*2d40*/  LOP3.LUT R10, R10, R0, RZ, 0x3c, !PT ;  /* 0x000000000a0a7212 */ /* 0x000fe200078e3cff */
[----:B------:R-:W-:Y:S02]  /*2d50*/  UIADD3 UR21, UPT, UPT, UR54, UR6, URZ ;  /* 0x0000000636157290 */ /* 0x000fe4000fffe0ff */
[----:B------:R-:W-:Y:S01]  /*2d60*/  UIADD3 UR27, UPT, UPT, UR55, UR4, URZ ;  /* 0x00000004371b7290 */ /* 0x000fe2000fffe0ff */
[----:B------:R-:W-:Y:S11]  /*2d70*/  BRA.U UP1, `(.L_x_47) ;  /* 0xffffffed01807547 */ /* 0x000ff6000b83ffff */
[----:B------:R-:W-:Y:S01]  /*2d80*/  UIADD3 UR7, UPT, UPT, UR5, 0x80, URZ ;  /* 0x0000008005077890 */ /* 0x000fe2000fffe0ff */
[----:B------:R-:W-:-:S03]  /*2d90*/  SHF.L.U32 R2, R12, 0x1f, RZ ;  /* 0x0000001f0c027819 */ /* 0x000fc600000006ff */
[----:B------:R-:W-:-:S09]  /*2da0*/  ULEA UR4, UR14, UR7, 0x3 ;  /* 0x000000070e047291 */ /* 0x000fd2000f8e18ff */
[----:B------:R-:W1:Y:S02]  /*2db0*/  SYNCS.PHASECHK.TRANS64.TRYWAIT P0, [UR4], R2 ;  /* 0x00000002ff0075a7 */ /* 0x000e640008001104 */
[----:B-1----:R-:W-:Y:S05]  /*2dc0*/  @!P0 BRA `(.L_x_48) ;  /* 0x0000008c00608947 */ /* 0x002fea0003800000 */
.L_x_174:
[----:B------:R-:W-:-:S04]  /*2dd0*/  UIADD3 UR4, UPT, UPT, UR14, 0x1, URZ ;  /* 0x000000010e047890 */ /* 0x000fc8000fffe0ff */
[----:B------:R-:W-:-:S04]  /*2de0*/  UISETP.NE.AND UP0, UPT, UR4, 0x10, UPT ;  /* 0x000000100400788c */ /* 0x000fc8000bf05270 */
[----:B------:R-:W-:Y:S02]  /*2df0*/  USEL UR6, URZ, 0x1, UP0 ;  /* 0x00000001ff067887 */ /* 0x000fe40008000000 */
[----:B------:R-:W-:-:S04]  /*2e00*/  USEL UR4, UR4, URZ, UP0 ;  /* 0x000000ff04047287 */ /* 0x000fc80008000000 */
[----:B------:R-:W-:Y:S01]  /*2e10*/  ULEA UR5, UR4, UR7, 0x3 ;  /* 0x0000000704057291 */ /* 0x000fe2000f8e18ff */
[----:B-1----:R-:W-:-:S04]  /*2e20*/  LOP3.LUT R2, R12, UR6, RZ, 0x3c, !PT ;  /* 0x000000060c027c12 */ /* 0x002fc8000f8e3cff */
[----:B------:R-:W-:-:S04]  /*2e30*/  SHF.L.U32 R3, R2, 0x1f, RZ ;  /* 0x0000001f02037819 */ /* 0x000fc800000006ff */
[----:B------:R-:W1:Y:S02]  /*2e40*/  SYNCS.PHASECHK.TRANS64.TRYWAIT P0, [UR5], R3 ;  /* 0x00000003ff0075a7 */ /* 0x000e640008001105 */
[----:B-1----:R-:W-:Y:S05]  /*2e50*/  @!P0 BRA `(.L_x_49) ;  /* 0x0000008c00548947 */ /* 0x002fea0003800000 */
.L_x_176:
[----:B------:R-:W-:-:S04]  /*2e60*/  UIADD3 UR4, UPT, UPT, UR4, 0x1, URZ ;  /* 0x0000000104047890 */ /* 0x000fc8000fffe0ff */
[----:B------:R-:W-:-:S04]  /*2e70*/  UISETP.NE.AND UP0, UPT, UR4, 0x10, UPT ;  /* 0x000000100400788c */ /* 0x000fc8000bf05270 */
[----:B------:R-:W-:Y:S02]  /*2e80*/  USEL UR6, URZ, 0x1, UP0 ;  /* 0x00000001ff067887 */ /* 0x000fe40008000000 */
[----:B------:R-:W-:-:S04]  /*2e90*/  USEL UR4, UR4, URZ, UP0 ;  /* 0x000000ff04047287 */ /* 0x000fc80008000000 */
[----:B------:R-:W-:Y:S01]  /*2ea0*/  ULEA UR5, UR4, UR7, 0x3 ;  /* 0x0000000704057291 */ /* 0x000fe2000f8e18ff */
[----:B------:R-:W-:-:S04]  /*2eb0*/  LOP3.LUT R2, R2, UR6, RZ, 0x3c, !PT ;  /* 0x0000000602027c12 */ /* 0x000fc8000f8e3cff */
[----:B-1----:R-:W-:-:S04]  /*2ec0*/  SHF.L.U32 R3, R2, 0x1f, RZ ;  /* 0x0000001f02037819 */ /* 0x002fc800000006ff */
[----:B------:R-:W1:Y:S02]  /*2ed0*/  SYNCS.PHASECHK.TRANS64.TRYWAIT P0, [UR5], R3 ;  /* 0x00000003ff0075a7 */ /* 0x000e640008001105 */
[----:B-1----:R-:W-:Y:S05]  /*2ee0*/  @!P0 BRA `(.L_x_50) ;  /* 0x0000008c00488947 */ /* 0x002fea0003800000 */
.L_x_178:
        /* <DEDUP_REMOVED lines=9> */
.L_x_180:
        /* <DEDUP_REMOVED lines=9> */
.L_x_182:
        /* <DEDUP_REMOVED lines=9> */
.L_x_184:
        /* <DEDUP_REMOVED lines=9> */
.L_x_186:
        /* <DEDUP_REMOVED lines=9> */
.L_x_188:
        /* <DEDUP_REMOVED lines=9> */
.L_x_190:
        /* <DEDUP_REMOVED lines=9> */
.L_x_192:
        /* <DEDUP_REMOVED lines=9> */
.L_x_194:
        /* <DEDUP_REMOVED lines=9> */
.L_x_196:
        /* <DEDUP_REMOVED lines=9> */
.L_x_198:
        /* <DEDUP_REMOVED lines=9> */
.L_x_200:
        /* <DEDUP_REMOVED lines=9> */
.L_x_202:
[----:B------:R-:W-:-:S04]  /*35b0*/  UIADD3 UR4, UPT, UPT, UR4, 0x1, URZ ;  /* 0x0000000104047890 */ /* 0x000fc8000fffe0ff */
[----:B------:R-:W-:-:S04]  /*35c0*/  UISETP.NE.AND UP0, UPT, UR4, 0x10, UPT ;  /* 0x000000100400788c */ /* 0x000fc8000bf05270 */
[----:B------:R-:W-:Y:S02]  /*35d0*/  USEL UR5, URZ, 0x1, UP0 ;  /* 0x00000001ff057887 */ /* 0x000fe40008000000 */
[----:B------:R-:W-:-:S04]  /*35e0*/  USEL UR4, UR4, URZ, UP0 ;  /* 0x000000ff04047287 */ /* 0x000fc80008000000 */
[----:B------:R-:W-:Y:S01]  /*35f0*/  ULEA UR4, UR4, UR7, 0x3 ;  /* 0x0000000704047291 */ /* 0x000fe2000f8e18ff */
[----:B------:R-:W-:-:S04]  /*3600*/  LOP3.LUT R2, R2, UR5, RZ, 0x3c, !PT ;  /* 0x0000000502027c12 */ /* 0x000fc8000f8e3cff */
[----:B------:R-:W-:Y:S01]  /*3610*/  SHF.L.U32 R2, R2, 0x1f, RZ ;  /* 0x0000001f02027819 */ /* 0x000fe200000006ff */
[----:B-1----:R-:W-:-:S07]  /*3620*/  IMAD.U32 R0, RZ, RZ, UR4 ;  /* 0x00000004ff007e24 */ /* 0x002fce000f8e00ff */
.L_x_63:
[----:B-1----:R1:W2:Y:S02]  /*3630*/  SYNCS.PHASECHK.TRANS64.TRYWAIT P0, [R0+URZ], R2 ;  /* 0x00000002000075a7 */ /* 0x0022a400080011ff */
[----:B--2---:R-:W-:Y:S05]  /*3640*/  @!P0 NANOSLEEP.SYNCS 0x989680 ;  /* 0x009896800000895d */ /* 0x004fea0003900000 */
[----:B------:R-:W2:Y:S02]  /*3650*/  @!P0 SYNCS.PHASECHK.TRANS64 P0, [R0+URZ], R2 ;  /* 0x00000002000085a7 */ /* 0x000ea400080010ff */
[----:B--2---:R-:W-:Y:S05]  /*3660*/  @P0 EXIT ;  /* 0x000000000000094d */ /* 0x004fea0003800000 */
[----:B------:R-:W-:Y:S05]  /*3670*/  BRA `(.L_x_63) ;  /* 0xfffffffc00ec7947 */ /* 0x000fea000383ffff */
.L_x_23:
[----:B------:R-:W-:-:S04]  /*3680*/  UISETP.NE.AND UP0, UPT, UR56, URZ, UPT ;  /* 0x000000ff3800728c */ /* 0x000fc8000bf05270 */
[----:B------:R-:W-:-:S09]  /*3690*/  UISETP.NE.OR UP0, UPT, UR20, 0x1, UP0 ;  /* 0x000000011400788c */ /* 0x000fd20008705670 */
[----:B------:R-:W-:Y:S05]  /*36a0*/  BRA.U UP0, `(.L_x_64) ;  /* 0x0000000500487547 */ /* 0x000fea000b800000 */
[----:B------:R-:W-:Y:S01]  /*36b0*/  ISETP.GE.U32.AND P2, PT, R0, 0x4, PT ;  /* 0x000000040000780c */ /* 0x000fe20003f46070 */
[----:B------:R-:W-:Y:S01]  /*36c0*/  IMAD.MOV.U32 R12, RZ, RZ, 0x1 ;  /* 0x00000001ff0c7424 */ /* 0x000fe200078e00ff */
[----:B------:R-:W-:Y:S02]  /*36d0*/  CS2R R10, SRZ ;  /* 0x00000000000a7805 */ /* 0x000fe4000001ff00 */
[----:B------:R-:W-:Y:S01]  /*36e0*/  CS2R R8, SRZ ;  /* 0x0000000000087805 */ /* 0x000fe2000001ff00 */
[----:B------:R-:W-:Y:S01]  /*36f0*/  UMOV UR6, 0x400 ;  /* 0x0000040000067882 */ /* 0x000fe20000000000 */
[----:B------:R-:W-:Y:S01]  /*3700*/  UMOV UR5, URZ ;  /* 0x000000ff00057c82 */ /* 0x000fe20008000000 */
[----:B------:R-:W-:-:S12]  /*3710*/  ULEA UR6, UR56, UR6, 0x18 ;  /* 0x0000000638067291 */ /* 0x000fd8000f8ec0ff */
.L_x_68:
[----:B------:R-:W-:Y:S02]  /*3720*/  LEA R2, R8, UR6, 0x3 ;  /* 0x0000000608027c11 */ /* 0x000fe4000f8e18ff */
[----:B------:R-:W-:-:S03]  /*3730*/  SHF.L.U32 R4, R9, 0x1f, RZ ;  /* 0x0000001f09047819 */ /* 0x000fc600000006ff */
[----:B------:R-:W-:Y:S01]  /*3740*/  VIADD R5, R2, 0x190 ;  /* 0x0000019002057836 */ /* 0x000fe20000000000 */
[----:B------:R-:W2:Y:S02]  /*3750*/  SYNCS.PHASECHK.TRANS64.TRYWAIT P0, [R2+URZ+0x180], R4 ;  /* 0x00018004020075a7 */ /* 0x000ea400080011ff */
[----:B--2---:R-:W-:Y:S05]  /*3760*/  @!P0 BRA `(.L_x_65) ;  /* 0x0000008800608947 */ /* 0x004fea0003800000 */
.L_x_203:
[----:B------:R-:W-:Y:S01]  /*3770*/  ULEA UR4, UR5, UR6, 0x3 ;  /* 0x0000000605047291 */ /* 0x000fe2000f8e18ff */
[----:B--2---:R-:W-:Y:S01]  /*3780*/  PRMT R2, RZ, 0x654, R5 ;  /* 0x00000654ff027816 */ /* 0x004fe20000000005 */
[----:B------:R-:W-:Y:S01]  /*3790*/  @!P2 IMAD.MOV.U32 R4, RZ, RZ, 0x10 ;  /* 0x00000010ff04a424 */ /* 0x000fe200078e00ff */
[----:B------:R-:W-:Y:S01]  /*37a0*/  SHF.L.U32 R5, R12, 0x1f, RZ ;  /* 0x0000001f0c057819 */ /* 0x000fe200000006ff */
[----:B------:R-:W-:Y:S01]  /*37b0*/  UIADD3 UR7, UPT, UPT, UR4, 0x140, URZ ;  /* 0x0000014004077890 */ /* 0x000fe2000fffe0ff */
[----:B------:R2:W-:Y:S05]  /*37c0*/  SYNCS.ARRIVE.TRANS64.RED.A1T0 RZ, [R2+URZ], RZ ;  /* 0x000000ff02ff79a7 */ /* 0x0005ea00081004ff */
[----:B------:R-:W-:Y:S01]  /*37d0*/  IMAD.U32 R6, RZ, RZ, UR7 ;  /* 0x00000007ff067e24 */ /* 0x000fe2000f8e00ff */
[----:B------:R-:W3:Y:S04]  /*37e0*/  SYNCS.PHASECHK.TRANS64.TRYWAIT P0, [UR4+0x150], R5 ;  /* 0x00015005ff0075a7 */ /* 0x000ee80008001104 */
[----:B------:R-:W-:Y:S01]  /*37f0*/  PRMT R6, R0, 0x654, R6 ;  /* 0x0000065400067816 */ /* 0x000fe20000000006 */
[----:B--23--:R-:W-:Y:S06]  /*3800*/  @!P0 BRA `(.L_x_66) ;  /* 0x00000088004c8947 */ /* 0x00cfec0003800000 */
.L_x_205:
[----:B------:R-:W-:Y:S01]  /*3810*/  ULEA UR8, UR5, UR6, 0x4 ;  /* 0x0000000605087291 */ /* 0x000fe2000f8e20ff */
[----:B------:R-:W-:Y:S01]  /*3820*/  SEL R3, R6, R3, !P2 ;  /* 0x0000000306037207 */ /* 0x000fe20005000000 */
[----:B------:R-:W-:Y:S01]  /*3830*/  UIADD3 UR9, UPT, UPT, UR4, 0x140, URZ ;  /* 0x0000014004097890 */ /* 0x000fe2000fffe0ff */
[----:B--2---:R-:W-:Y:S01]  /*3840*/  LEA R2, R11, UR6, 0x3 ;  /* 0x000000060b027c11 */ /* 0x004fe2000f8e18ff */
[----:B------:R-:W-:Y:S01]  /*3850*/  UIADD3 UR8, UPT, UPT, UR8, 0x1b0, URZ ;  /* 0x000001b008087890 */ /* 0x000fe2000fffe0ff */
[----:B------:R2:W-:Y:S01]  /*3860*/  @!P2 SYNCS.ARRIVE.TRANS64.RED RZ, [R3+URZ], R4 ;  /* 0x0000000403ffa9a7 */ /* 0x0005e200080004ff */
[----:B------:R-:W-:Y:S01]  /*3870*/  UIADD3 UR4, UPT, UPT, UR5, 0x1, URZ ;  /* 0x0000000105047890 */ /* 0x000fe2000fffe0ff */
[----:B------:R-:W-:-:S03]  /*3880*/  VIADD R8, R8, 0x1 ;  /* 0x0000000108087836 */ /* 0x000fc60000000000 */
[----:B------:R-:W-:Y:S02]  /*3890*/  UISETP.NE.AND UP0, UPT, UR4, 0x2, UPT ;  /* 0x000000020400788c */ /* 0x000fe4000bf05270 */
[----:B------:R-:W-:Y:S01]  /*38a0*/  ISETP.NE.AND P0, PT, R8, 0x2, PT ;  /* 0x000000020800780c */ /* 0x000fe20003f05270 */
[----:B------:R-:W-:Y:S06]  /*38b0*/  UGETNEXTWORKID.BROADCAST [UR8], [UR9] ;  /* 0x00000000080073ca */ /* 0x000fec0008000100 */
[----:B------:R-:W-:Y:S02]  /*38c0*/  USEL UR7, URZ, 0x1, UP0 ;  /* 0x00000001ff077887 */ /* 0x000fe40008000000 */
[----:B------:R-:W-:-:S04]  /*38d0*/  USEL UR5, UR4, URZ, UP0 ;  /* 0x000000ff04057287 */ /* 0x000fc80008000000 */
[----:B------:R-:W-:Y:S02]  /*38e0*/  LOP3.LUT R12, R12, UR7, RZ, 0x3c, !PT ;  /* 0x000000070c0c7c12 */ /* 0x000fe4000f8e3cff */
[----:B--2---:R-:W-:-:S04]  /*38f0*/  SHF.L.U32 R4, R10, 0x1f, RZ ;  /* 0x0000001f0a047819 */ /* 0x004fc800000006ff */
[----:B------:R-:W2:Y:S02]  /*3900*/  SYNCS.PHASECHK.TRANS64.TRYWAIT P1, [R2+URZ+0x140], R4 ;  /* 0x00014004020075a7 */ /* 0x000ea400080211ff */
[----:B--2---:R-:W-:Y:S05]  /*3910*/  @!P1 BRA `(.L_x_67) ;  /* 0x0000008800209947 */ /* 0x004fea0003800000 */
.L_x_206:
[C---:B--2---:R-:W-:Y:S01]  /*3920*/  LEA R4, R11.reuse, UR6, 0x4 ;  /* 0x000000060b047c11 */ /* 0x044fe2000f8e20ff */
[----:B------:R-:W-:Y:S01]  /*3930*/  VIADD R2, R2, 0x150 ;  /* 0x0000015002027836 */ /* 0x000fe20000000000 */
[----:B------:R-:W-:Y:S01]  /*3940*/  SEL R8, R8, RZ, P0 ;  /* 0x000000ff08087207 */ /* 0x000fe20000000000 */
[----:B------:R-:W-:-:S03]  /*3950*/  VIADD R11, R11, 0x1 ;  /* 0x000000010b0b7836 */ /* 0x000fc60000000000 */
[----:B------:R-:W2:Y:S01]  /*3960*/  LDS.128 R4, [R4+0x1b0] ;  /* 0x0001b00004047984 */ /* 0x000ea20000000c00 */
[----:B------:R-:W-:Y:S02]  /*3970*/  PRMT R2, RZ, 0x654, R2 ;  /* 0x00000654ff027816 */ /* 0x000fe40000000002 */
[C---:B------:R-:W-:Y:S01]  /*3980*/  ISETP.NE.AND P1, PT, R11.reuse, 0x2, PT ;  /* 0x000000020b00780c */ /* 0x040fe20003f25270 */
[----:B------:R-:W-:Y:S01]  /*3990*/  @!PT LDS RZ, [RZ] ;  /* 0x00000000fffff984 */ /* 0x000fe20000000800 */
[----:B------:R-:W-:Y:S01]  /*39a0*/  @!PT LDS RZ, [RZ] ;  /* 0x00000000fffff984 */ /* 0x000fe20000000800 */
[----:B------:R-:W-:Y:S01]  /*39b0*/  @!PT LDS RZ, [RZ] ;  /* 0x00000000fffff984 */ /* 0x000fe20000000800 */
[----:B------:R-:W-:Y:S01]  /*39c0*/  @!PT LDS RZ, [RZ] ;  /* 0x00000000fffff984 */ /* 0x000fe20000000800 */
[----:B------:R3:W-:Y:S06]  /*39d0*/  MEMBAR.ALL.CTA ;  /* 0x0000000000007992 */ /* 0x0007ec0000008000 */
[----:B---3--:R-:W3:Y:S01]  /*39e0*/  FENCE.VIEW.ASYNC.S ;  /* 0x00000000000073c6 */ /* 0x008ee20000000000 */
[----:B------:R-:W-:Y:S01]  /*39f0*/  SEL R11, R11, RZ, P1 ;  /* 0x000000ff0b0b7207 */ /* 0x000fe20000800000 */
[----:B---3--:R3:W-:Y:S01]  /*3a00*/  SYNCS.ARRIVE.TRANS64.RED.A1T0 RZ, [R2+URZ], RZ ;  /* 0x000000ff02ff79a7 */ /* 0x0087e200081004ff */
[----:B--2---:R-:W-:-:S02]  /*3a10*/  LOP3.LUT P3, RZ, R6, 0x1, RZ, 0xc0, !PT ;  /* 0x0000000106ff7812 */ /* 0x004fc4000786c0ff */
[----:B------:R-:W-:-:S04]  /*3a20*/  SEL R4, RZ, 0x1, P1 ;  /* 0x00000001ff047807 */ /* 0x000fc80000800000 */
[----:B------:R-:W-:Y:S02]  /*3a30*/  LOP3.LUT R10, R10, R4, RZ, 0x3c, !PT ;  /* 0x000000040a0a7212 */ /* 0x000fe400078e3cff */
[----:B---3--:R-:W-:-:S04]  /*3a40*/  SEL R2, RZ, 0x1, P0 ;  /* 0x00000001ff027807 */ /* 0x008fc80000000000 */
[----:B------:R-:W-:Y:S01]  /*3a50*/  LOP3.LUT R9, R9, R2, RZ, 0x3c, !PT ;  /* 0x0000000209097212 */ /* 0x000fe200078e3cff */
[----:B------:R-:W-:Y:S06]  /*3a60*/  @P3 BRA `(.L_x_68) ;  /* 0xfffffffc002c3947 */ /* 0x000fec000383ffff */
[----:B------:R-:W-:Y:S01]  /*3a70*/  ULEA UR4, UR5, UR6, 0x3 ;  /* 0x0000000605047291 */ /* 0x000fe2000f8e18ff */
[----:B------:R-:W-:-:S08]  /*3a80*/  SHF.L.U32 R2, R12, 0x1f, RZ ;  /* 0x0000001f0c027819 */ /* 0x000fd000000006ff */
[----:B------:R-:W2:Y:S02]  /*3a90*/  SYNCS.PHASECHK.TRANS64 P0, [UR4+0x150], R2 ;  /* 0x00015002ff0075a7 */ /* 0x000ea40008001004 */
[----:B--2---:R-:W-:Y:S05]  /*3aa0*/  @P0 BRA `(.L_x_69) ;  /* 0x0000000000080947 */ /* 0x004fea0003800000 */
[----:B------:R-:W2:Y:S02]  /*3ab0*/  SYNCS.PHASECHK.TRANS64.TRYWAIT P0, [UR4+0x150], R2 ;  /* 0x00015002ff0075a7 */ /* 0x000ea40008001104 */
[----:B--2---:R-:W-:Y:S05]  /*3ac0*/  @!P0 BRA `(.L_x_70) ;  /* 0x0000008400c88947 */ /* 0x004fea0003800000 */
.L_x_69:
[----:B------:R-:W-:-:S04]  /*3ad0*/  UIADD3 UR7, UPT, UPT, UR5, 0x1, URZ ;  /* 0x0000000105077890 */ /* 0x000fc8000fffe0ff */
[----:B------:R-:W-:-:S04]  /*3ae0*/  UISETP.NE.AND UP0, UPT, UR7, 0x2, UPT ;  /* 0x000000020700788c */ /* 0x000fc8000bf05270 */
[----:B------:R-:W-:Y:S02]  /*3af0*/  USEL UR8, URZ, 0x1, UP0 ;  /* 0x00000001ff087887 */ /* 0x000fe40008000000 */
[----:B------:R-:W-:-:S04]  /*3b00*/  USEL UR7, UR7, URZ, UP0 ;  /* 0x000000ff07077287 */ /* 0x000fc80008000000 */
[----:B------:R-:W-:Y:S01]  /*3b10*/  ULEA UR7, UR7, UR6, 0x3 ;  /* 0x0000000607077291 */ /* 0x000fe2000f8e18ff */
[----:B--2---:R-:W-:-:S04]  /*3b20*/  LOP3.LUT R2, R12, UR8, RZ, 0x3c, !PT ;  /* 0x000000080c027c12 */ /* 0x004fc8000f8e3cff */
[----:B------:R-:W-:-:S04]  /*3b30*/  SHF.L.U32 R0, R2, 0x1f, RZ ;  /* 0x0000001f02007819 */ /* 0x000fc800000006ff */
[----:B------:R-:W2:Y:S02]  /*3b40*/  SYNCS.PHASECHK.TRANS64 P0, [UR7+0x150], R0 ;  /* 0x00015000ff0075a7 */ /* 0x000ea40008001007 */
[----:B-12---:R-:W-:Y:S05]  /*3b50*/  @P0 EXIT ;  /* 0x000000000000094d */ /* 0x006fea0003800000 */
[----:B------:R-:W-:Y:S02]  /*3b60*/  SHF.L.U32 R2, R2, 0x1f, RZ ;  /* 0x0000001f02027819 */ /* 0x000fe400000006ff */
[----:B------:R-:W-:-:S07]  /*3b70*/  MOV R0, UR7 ;  /* 0x0000000700007c02 */ /* 0x000fce0008000f00 */
.L_x_71:
[----:B-1----:R1:W2:Y:S02]  /*3b80*/  SYNCS.PHASECHK.TRANS64.TRYWAIT P0, [R0+URZ+0x150], R2 ;  /* 0x00015002000075a7 */ /* 0x0022a400080011ff */
[----:B--2---:R-:W-:Y:S05]  /*3b90*/  @!P0 NANOSLEEP.SYNCS 0x989680 ;  /* 0x009896800000895d */ /* 0x004fea0003900000 */
[----:B------:R-:W2:Y:S02]  /*3ba0*/  @!P0 SYNCS.PHASECHK.TRANS64 P0, [R0+URZ+0x150], R2 ;  /* 0x00015002000085a7 */ /* 0x000ea400080010ff */
[----:B--2---:R-:W-:Y:S05]  /*3bb0*/  @P0 EXIT ;  /* 0x000000000000094d */ /* 0x004fea0003800000 */
[----:B------:R-:W-:Y:S05]  /*3bc0*/  BRA `(.L_x_71) ;  /* 0xfffffffc00ec7947 */ /* 0x000fea000383ffff */
.L_x_64:
[----:B------:R-:W-:Y:S05]  /*3bd0*/  BRA.U UP4, `(.L_x_72) ;  /* 0x00000015041c7547 */ /* 0x000fea000b800000 */
[----:B------:R-:W-:Y:S01]  /*3be0*/  UMOV UR5, 0x40 ;  /* 0x0000004000057882 */ /* 0x000fe20000000000 */
[----:B------:R-:W-:Y:S01]  /*3bf0*/  NOP ;  /* 0x0000000000007918 */ /* 0x000fe20000000000 */
[----:B------:R-:W-:Y:S01]  /*3c00*/  ULEA UR5, UR56, UR5, 0x18 ;  /* 0x0000000538057291 */ /* 0x000fe2000f8ec0ff */
[----:B------:R-:W-:Y:S02]  /*3c10*/  UMOV UR6, 0x400 ;  /* 0x0000040000067882 */ /* 0x000fe40000000000 */
[----:B------:R-:W-:-:S06]  /*3c20*/  ULEA UR6, UR56, UR6, 0x18 ;  /* 0x0000000638067291 */ /* 0x000fcc000f8ec0ff */
[----:B------:R-:W2:Y:S02]  /*3c30*/  LDS.U8 R0, [UR5+0x1c] ;  /* 0x00001c05ff007984 */ /* 0x000ea40008000000 */
[----:B--2---:R-:W-:-:S13]  /*3c40*/  ISETP.NE.AND P0, PT, R0, RZ, PT ;  /* 0x000000ff0000720c */ /* 0x004fda0003f05270 */
[----:B------:R-:W-:Y:S05]  /*3c50*/  @P0 BRA `(.L_x_73) ;  /* 0x0000000000580947 */ /* 0x000fea0003800000 */
[----:B------:R-:W-:-:S13]  /*3c60*/  ELECT P0, URZ, PT ;  /* 0x0000000000ff782f */ /* 0x000fda0003800000 */
[----:B------:R-:W-:Y:S05]  /*3c70*/  @!P0 BRA `(.L_x_74) ;  /* 0x0000000000608947 */ /* 0x000fea0003800000 */
[----:B------:R-:W-:Y:S01]  /*3c80*/  UMOV UR4, 0x10 ;  /* 0x0000001000047882 */ /* 0x000fe20000000000 */
[----:B------:R-:W-:Y:S01]  /*3c90*/  HFMA2 R0, -RZ, RZ, 0, 5.9604644775390625e-08 ;  /* 0x00000001ff007431 */ /* 0x000fe200000001ff */
[----:B------:R-:W-:-:S03]  /*3ca0*/  MOV R3, 0xffff ;  /* 0x0000ffff00037802 */ /* 0x000fc60000000f00 */
[----:B------:R-:W-:Y:S04]  /*3cb0*/  DEPBAR.LE SB2, 0x36 ;  /* 0x0000ad800000791a */ /* 0x000fe80000000000 */
[----:B------:R-:W2:Y:S02]  /*3cc0*/  UTCATOMSWS.FIND_AND_SET.ALIGN UP0, UR4, UR4 ;  /* 0x00000004000475e3 */ /* 0x000ea40008000800 */
[----:B--2---:R-:W-:Y:S01]  /*3cd0*/  MOV R4, UR4 ;  /* 0x0000000400047c02 */ /* 0x004fe20008000f00 */
[----:B------:R-:W-:Y:S06]  /*3ce0*/  BRA.U UP0, `(.L_x_75) ;  /* 0x0000000100187547 */ /* 0x000fec000b800000 */
.L_x_76:
[----:B------:R-:W-:Y:S05]  /*3cf0*/  NANOSLEEP 0x64 ;  /* 0x000000640000795d */ /* 0x000fea0003800000 */
[----:B------:R-:W-:-:S05]  /*3d00*/  UMOV UR4, 0x10 ;  /* 0x0000001000047882 */ /* 0x000fca0000000000 */
[----:B------:R-:W-:Y:S04]  /*3d10*/  DEPBAR.LE SB2, 0x36 ;  /* 0x0000ad800000791a */ /* 0x000fe80000000000 */
[----:B------:R-:W2:Y:S02]  /*3d20*/  UTCATOMSWS.FIND_AND_SET.ALIGN UP0, UR4, UR4 ;  /* 0x00000004000475e3 */ /* 0x000ea40008000800 */
[----:B--2---:R-:W-:Y:S01]  /*3d30*/  MOV R4, UR4 ;  /* 0x0000000400047c02 */ /* 0x004fe20008000f00 */
[----:B------:R-:W-:Y:S05]  /*3d40*/  BRA.U !UP0, `(.L_x_76) ;  /* 0xfffffffd08e87547 */ /* 0x000fea000b83ffff */
.L_x_75:
[-C--:B------:R-:W-:Y:S02]  /*3d50*/  SHF.L.U32 R3, R3, R4.reuse, RZ ;  /* 0x0000000403037219 */ /* 0x080fe400000006ff */
[----:B------:R-:W-:Y:S01]  /*3d60*/  SHF.L.U32 R0, R0, R4, RZ ;  /* 0x0000000400007219 */ /* 0x000fe200000006ff */
[----:B------:R-:W-:Y:S02]  /*3d70*/  IMAD.SHL.U32 R4, R4, 0x20, RZ ;  /* 0x0000002004047824 */ /* 0x000fe400078e00ff */
[----:B------:R2:W-:Y:S04]  /*3d80*/  ATOMS.OR RZ, [UR5+0x14], R3 ;  /* 0x00001403ffff798c */ /* 0x0005e8000b000005 */
[----:B------:R2:W-:Y:S04]  /*3d90*/  ATOMS.OR RZ, [UR5+0x18], R0 ;  /* 0x00001800ffff798c */ /* 0x0005e8000b000005 */
[----:B------:R2:W-:Y:S01]  /*3da0*/  STS [UR6+0x1d0], R4 ;  /* 0x0001d004ff007988 */ /* 0x0005e20008000806 */
[----:B------:R-:W-:Y:S05]  /*3db0*/  BRA `(.L_x_74) ;  /* 0x0000000000107947 */ /* 0x000fea0003800000 */
.L_x_73:
[----:B------:R-:W-:Y:S02]  /*3dc0*/  MOV R0, 0xffffffff ;  /* 0xffffffff00007802 */ /* 0x000fe40000000f00 */
[----:B------:R-:W-:-:S03]  /*3dd0*/  MOV R4, 0x3e00 ;  /* 0x00003e0000047802 */ /* 0x000fc60000000f00 */
[----:B------:R2:W-:Y:S04]  /*3de0*/  STS [UR6+0x1d0], R0 ;  /* 0x0001d000ff007988 */ /* 0x0005e80008000806 */
[----:B-12--5:R-:W-:Y:S05]  /*3df0*/  CALL.REL.NOINC `($__internal_1_$__cuda_sm10x_tcgen05_guardrail_trap_phase_invalid_during_alloc) ;  /* 0x0000008800c87944 */ /* 0x026fea0003c00000 */
.L_x_74:
[----:B------:R-:W-:Y:S05]  /*3e00*/  WARPSYNC.ALL ;  /* 0x0000000000007948 */ /* 0x000fea0003800000 */
[----:B------:R-:W3:Y:S01]  /*3e10*/  S2UR UR22, SR_CgaCtaId ;  /* 0x00000000001679c3 */ /* 0x000ee20000008800 */
[----:B------:R-:W-:Y:S01]  /*3e20*/  UMOV UR4, 0x400 ;  /* 0x0000040000047882 */ /* 0x000fe20000000000 */
[----:B------:R-:W-:-:S06]  /*3e30*/  NOP ;  /* 0x0000000000007918 */ /* 0x000fcc0000000000 */
[----:B------:R-:W-:Y:S06]  /*3e40*/  BAR.ARV 0x6, 0xa0 ;  /* 0x0182800000007b1d */ /* 0x000fec0000002000 */
[----:B------:R-:W4:Y:S01]  /*3e50*/  LDCU UR11, c[0x0][0x38c] ;  /* 0x00007180ff0b77ac */ /* 0x000f220008000800 */
[----:B------:R-:W-:Y:S01]  /*3e60*/  LOP3.LUT R2, R2, 0xffff, RZ, 0xc0, !PT ;  /* 0x0000ffff02027812 */ /* 0x000fe200078ec0ff */
[----:B------:R-:W-:Y:S01]  /*3e70*/  IMAD.MOV.U32 R10, RZ, RZ, 0x1 ;  /* 0x00000001ff0a7424 */ /* 0x000fe200078e00ff */
[----:B------:R-:W-:Y:S01]  /*3e80*/  CS2R R8, SRZ ;  /* 0x0000000000087805 */ /* 0x000fe2000001ff00 */
[----:B--2---:R-:W-:Y:S01]  /*3e90*/  IMAD.MOV.U32 R3, RZ, RZ, RZ ;  /* 0x000000ffff037224 */ /* 0x004fe200078e00ff */
[----:B------:R-:W-:Y:S01]  /*3ea0*/  R2UR UR25, R2 ;  /* 0x00000000021972ca */ /* 0x000fe200000e0000 */
[----:B-1----:R-:W1:Y:S01]  /*3eb0*/  LDCU UR44, c[0x0][0x370] ;  /* 0x00006e00ff2c77ac */ /* 0x002e620008000800 */
[----:B---3--:R-:W-:-:S02]  /*3ec0*/  ULEA UR22, UR22, UR4, 0x18 ;  /* 0x0000000416167291 */ /* 0x008fc4000f8ec0ff */
[----:B------:R-:W-:Y:S02]  /*3ed0*/  UISETP.GE.AND UP5, UPT, UR39, 0x1, UPT ;  /* 0x000000012700788c */ /* 0x000fe4000bfa6270 */
[----:B------:R-:W-:Y:S02]  /*3ee0*/  UIADD3 UR6, UPT, UPT, UR22, 0x3300, URZ ;  /* 0x0000330016067890 */ /* 0x000fe4000fffe0ff */
[----:B------:R-:W-:Y:S02]  /*3ef0*/  UIADD3 UR5, UPT, UPT, UR22, 0x23300, URZ ;  /* 0x0002330016057890 */ /* 0x000fe4000fffe0ff */
[----:B----4-:R-:W-:Y:S01]  /*3f00*/  UIADD3 UR11, UPT, UPT, UR11, 0x7f, URZ ;  /* 0x0000007f0b0b7890 */ /* 0x010fe2000fffe0ff */
[----:B------:R-:W2:Y:S01]  /*3f10*/  LDS R0, [UR22+0x1d0] ;  /* 0x0001d016ff007984 */ /* 0x000ea20008000800 */
[----:B------:R-:W-:Y:S02]  /*3f20*/  UIADD3 UR4, UPT, UPT, UR22, 0x33300, URZ ;  /* 0x0003330016047890 */ /* 0x000fe4000fffe0ff */
[----:B------:R-:W-:-:S02]  /*3f30*/  UIADD3 UR7, UPT, UPT, UR22, 0x35300, URZ ;  /* 0x0003530016077890 */ /* 0x000fc4000fffe0ff */
[----:B------:R-:W-:Y:S02]  /*3f40*/  USHF.R.S32.HI UR9, URZ, 0x1f, UR11 ;  /* 0x0000001fff097899 */ /* 0x000fe4000801140b */
[----:B------:R-:W-:Y:S02]  /*3f50*/  USHF.R.U32.HI UR10, URZ, 0x4, UR6 ;  /* 0x00000004ff0a7899 */ /* 0x000fe40008011606 */
[----:B------:R-:W-:Y:S02]  /*3f60*/  USHF.R.U32.HI UR8, URZ, 0x4, UR5 ;  /* 0x00000004ff087899 */ /* 0x000fe40008011605 */
[----:B------:R-:W-:Y:S02]  /*3f70*/  USHF.R.U32.HI UR6, URZ, 0x4, UR4 ;  /* 0x00000004ff067899 */ /* 0x000fe40008011604 */
[----:B------:R-:W-:Y:S02]  /*3f80*/  USHF.R.U32.HI UR5, URZ, 0x4, UR7 ;  /* 0x00000004ff057899 */ /* 0x000fe40008011607 */
[----:B------:R-:W-:-:S02]  /*3f90*/  ULEA.HI UR4, UR9, UR11, URZ, 0x7 ;  /* 0x0000000b09047291 */ /* 0x000fc4000f8f38ff */
[----:B------:R-:W-:Y:S02]  /*3fa0*/  ULOP3.LUT UR5, UR5, 0x3fff, URZ, 0xc0, !UPT ;  /* 0x00003fff05057892 */ /* 0x000fe4000f8ec0ff */
[----:B------:R-:W-:Y:S02]  /*3fb0*/  USHF.R.S32.HI UR45, URZ, 0x7, UR4 ;  /* 0x00000007ff2d7899 */ /* 0x000fe40008011404 */
[----:B------:R-:W-:Y:S02]  /*3fc0*/  ULOP3.LUT UR37, UR5, 0x10000, URZ, 0xfc, !UPT ;  /* 0x0001000005257892 */ /* 0x000fe4000f8efcff */
[----:B------:R-:W-:Y:S02]  /*3fd0*/  UISETP.LT.AND UP0, UPT, UR45, 0x1, UPT ;  /* 0x000000012d00788c */ /* 0x000fe4000bf01270 */
[----:B------:R-:W-:Y:S02]  /*3fe0*/  ULOP3.LUT UR10, UR10, 0x3fff, URZ, 0xc0, !UPT ;  /* 0x00003fff0a0a7892 */ /* 0x000fe4000f8ec0ff */
[----:B------:R-:W-:-:S02]  /*3ff0*/  ULOP3.LUT UR8, UR8, 0x3fff, URZ, 0xc0, !UPT ;  /* 0x00003fff08087892 */ /* 0x000fc4000f8ec0ff */
[----:B------:R-:W-:Y:S02]  /*4000*/  ULOP3.LUT UR6, UR6, 0x3fff, URZ, 0xc0, !UPT ;  /* 0x00003fff06067892 */ /* 0x000fe4000f8ec0ff */
[----:B------:R-:W-:Y:S01]  /*4010*/  USEL UR46, UR45, 0x1, !UP0 ;  /* 0x000000012d2e7887 */ /* 0x000fe2000c000000 */
[----:B------:R-:W3:Y:S01]  /*4020*/  LDCU UR43, c[0x0][0x374] ;  /* 0x00006e80ff2b77ac */ /* 0x000ee20008000800 */
[----:B------:R-:W-:Y:S02]  /*4030*/  ULOP3.LUT UR34, UR10, 0x10000, URZ, 0xfc, !UPT ;  /* 0x000100000a227892 */ /* 0x000fe4000f8efcff */
[----:B------:R-:W-:Y:S01]  /*4040*/  ULOP3.LUT UR35, UR8, 0x10000, URZ, 0xfc, !UPT ;  /* 0x0001000008237892 */ /* 0x000fe2000f8efcff */
[----:B--2---:R-:W-:Y:S01]  /*4050*/  R2UR UR24, R0 ;  /* 0x00000000001872ca */ /* 0x004fe200000e0000 */
[----:B------:R-:W-:Y:S02]  /*4060*/  ULOP3.LUT UR36, UR6, 0x10000, URZ, 0xfc, !UPT ;  /* 0x0001000006247892 */ /* 0x000fe4000f8efcff */
[----:B------:R-:W-:-:S02]  /*4070*/  UIADD3 UR46, UPT, UPT, -UR46, URZ, URZ ;  /* 0x000000ff2e2e7290 */ /* 0x000fc4000fffe1ff */
[----:B------:R-:W-:Y:S01]  /*4080*/  UISETP.NE.AND UP4, UPT, UR39, 0x1, UPT ;  /* 0x000000012700788c */ /* 0x000fe2000bf85270 */
[----:B------:R-:W-:Y:S01]  /*4090*/  UMOV UR42, URZ ;  /* 0x000000ff002a7c82 */ /* 0x000fe20008000000 */
[----:B------:R-:W-:-:S06]  /*40a0*/  UMOV UR20, URZ ;  /* 0x000000ff00147c82 */ /* 0x000fcc0008000000 */
[----:B------:R-:W-:Y:S02]  /*40b0*/  UIADD3 UR30, UPT, UPT, UR24, 0x80, URZ ;  /* 0x00000080181e7890 */ /* 0x000fe4000fffe0ff */
[----:B------:R-:W-:Y:S02]  /*40c0*/  UIADD3 UR32, UPT, UPT, UR24, -0x7fffff80, URZ ;  /* 0x8000008018207890 */ /* 0x000fe4000fffe0ff */
[----:B------:R-:W-:Y:S02]  /*40d0*/  USHF.R.U32.HI UR5, URZ, 0x11, UR30 ;  /* 0x00000011ff057899 */ /* 0x000fe4000801161e */
[----:B------:R-:W-:Y:S02]  /*40e0*/  USHF.R.U32.HI UR4, URZ, 0x11, UR32 ;  /* 0x00000011ff047899 */ /* 0x000fe40008011620 */
[----:B------:R-:W-:Y:S02]  /*40f0*/  ULOP3.LUT UR5, UR5, 0x6000, URZ, 0xc0, !UPT ;  /* 0x0000600005057892 */ /* 0x000fe4000f8ec0ff */
[----:B------:R-:W-:-:S02]  /*4100*/  ULOP3.LUT UR4, UR4, 0x6000, URZ, 0xc0, !UPT ;  /* 0x0000600004047892 */ /* 0x000fc4000f8ec0ff */
[----:B------:R-:W-:Y:S02]  /*4110*/  UIADD3 UR49, UPT, UPT, UR24, 0x84, URZ ;  /* 0x0000008418317890 */ /* 0x000fe4000fffe0ff */
[----:B------:R-:W-:Y:S02]  /*4120*/  ULOP3.LUT UR48, UR5, 0x890, URZ, 0xfc, !UPT ;  /* 0x0000089005307892 */ /* 0x000fe4000f8efcff */
[----:B-1-3--:R-:W-:-:S12]  /*4130*/  ULOP3.LUT UR47, UR4, 0x890, URZ, 0xfc, !UPT ;  /* 0x00000890042f7892 */ /* 0x00afd8000f8efcff */
.L_x_85:
[C---:B------:R-:W-:Y:S02]  /*4140*/  LEA R2, R9.reuse, UR22, 0x3 ;  /* 0x0000001609027c11 */ /* 0x040fe4000f8e18ff */
[----:B------:R-:W-:Y:S02]  /*4150*/  SHF.L.U32 R0, R8, 0x1f, RZ ;  /* 0x0000001f08007819 */ /* 0x000fe400000006ff */
[----:B------:R-:W-:Y:S02]  /*4160*/  LEA R4, R9, UR22, 0x4 ;  /* 0x0000001609047c11 */ /* 0x000fe4000f8e20ff */
[----:B-1----:R-:W1:Y:S02]  /*4170*/  SYNCS.PHASECHK.TRANS64.TRYWAIT P0, [R2+URZ+0x140], R0 ;  /* 0x00014000020075a7 */ /* 0x002e6400080011ff */
[----:B-1-3--:R-:W-:Y:S05]  /*4180*/  @!P0 BRA `(.L_x_77) ;  /* 0x0000008000308947 */ /* 0x00afea0003800000 */
.L_x_208:
[----:B------:R-:W2:Y:S01]  /*4190*/  LDS.128 R4, [R4+0x1b0] ;  /* 0x0001b00004047984 */ /* 0x000ea20000000c00 */
[----:B------:R-:W-:Y:S01]  /*41a0*/  @!PT LDS RZ, [RZ] ;  /* 0x00000000fffff984 */ /* 0x000fe20000000800 */
[----:B------:R-:W-:Y:S01]  /*41b0*/  @!PT LDS RZ, [RZ] ;  /* 0x00000000fffff984 */ /* 0x000fe20000000800 */
[----:B------:R-:W-:Y:S01]  /*41c0*/  @!PT LDS RZ, [RZ] ;  /* 0x00000000fffff984 */ /* 0x000fe20000000800 */
[----:B------:R-:W-:Y:S01]  /*41d0*/  @!PT LDS RZ, [RZ] ;  /* 0x00000000fffff984 */ /* 0x000fe20000000800 */
[----:B------:R3:W-:Y:S06]  /*41e0*/  MEMBAR.ALL.CTA ;  /* 0x0000000000007992 */ /* 0x0007ec0000008000 */
[----:B---3--:R-:W3:Y:S01]  /*41f0*/  FENCE.VIEW.ASYNC.S ;  /* 0x00000000000073c6 */ /* 0x008ee20000000000 */
[----:B--2---:R-:W-:-:S13]  /*4200*/  LOP3.LUT P0, RZ, R6, 0x1, RZ, 0xc0, !PT ;  /* 0x0000000106ff7812 */ /* 0x004fda000780c0ff */
[----:B---3--:R-:W-:Y:S01]  /*4210*/  VOTEU.ANY UP3, P0 ;  /* 0x0000000000ff7886 */ /* 0x008fe20000060100 */
[----:B------:R-:W-:-:S13]  /*4220*/  PLOP3.LUT P0, PT, PT, PT, UP3, 0x80, 0x8 ;  /* 0x000000000008781c */ /* 0x000fda0003f0f038 */
[----:B-1----:R-:W-:Y:S02]  /*4230*/  @P0 MOV R0, R4 ;  /* 0x0000000400000202 */ /* 0x002fe40000000f00 */
[----:B------:R-:W-:Y:S02]  /*4240*/  @P0 LOP3.LUT R4, R5, 0xffff, RZ, 0xc0, !PT ;  /* 0x0000ffff05040812 */ /* 0x000fe400078ec0ff */
[----:B------:R-:W-:Y:S01]  /*4250*/  @P0 R2UR UR5, R0 ;  /* 0x00000000000502ca */ /* 0x000fe200000e0000 */
[----:B------:R-:W-:Y:S01]  /*4260*/  VIADD R0, R2, 0x150 ;  /* 0x0000015002007836 */ /* 0x000fe20000000000 */
[----:B------:R-:W-:-:S04]  /*4270*/  @P0 R2UR UR4, R4 ;  /* 0x00000000040402ca */ /* 0x000fc800000e0000 */
[----:B------:R-:W-:-:S04]  /*4280*/  PRMT R0, RZ, 0x654, R0 ;  /* 0x00000654ff007816 */ /* 0x000fc80000000000 */
[----:B------:R1:W-:Y:S03]  /*4290*/  SYNCS.ARRIVE.TRANS64.RED.A1T0 RZ, [R0+URZ], RZ ;  /* 0x000000ff00ff79a7 */ /* 0x0003e600081004ff */
[----:B------:R-:W-:Y:S02]  /*42a0*/  @UP3 UMOV UR41, UR5 ;  /* 0x0000000500293c82 */ /* 0x000fe40008000000 */
[----:B------:R-:W-:Y:S01]  /*42b0*/  @UP3 UMOV UR38, UR4 ;  /* 0x0000000400263c82 */ /* 0x000fe20008000000 */
[----:B------:R-:W-:Y:S05]  /*42c0*/  BRA.U !UP5, `(.L_x_78) ;  /* 0x000000010dd07547 */ /* 0x000fea000b800000 */
[----:B------:R-:W2:Y:S01]  /*42d0*/  LDCU.128 UR12, c[0x0][0xf10] ;  /* 0x0001e200ff0c77ac */ /* 0x000ea20008000c00 */
[----:B------:R-:W3:Y:S01]  /*42e0*/  LDCU UR26, c[0x0][0xf20] ;  /* 0x0001e400ff1a77ac */ /* 0x000ee20008000800 */
[----:B------:R-:W4:Y:S01]  /*42f0*/  LDCU UR23, c[0x0][0xf0c] ;  /* 0x0001e180ff1777ac */ /* 0x000f220008000800 */
[----:B------:R-:W1:Y:S01]  /*4300*/  LDCU.64 UR8, c[0x0][0xf28] ;  /* 0x0001e500ff0877ac */ /* 0x000e620008000a00 */
[----:B--2---:R-:W-:Y:S02]  /*4310*/  UIMAD.WIDE.U32 UR6, UR43, UR15, URZ ;  /* 0x0000000f2b0672a5 */ /* 0x004fe4000f8e00ff */
[----:B------:R-:W-:Y:S02]  /*4320*/  UIMAD.WIDE.U32 UR4, UR44, UR12, URZ ;  /* 0x0000000c2c0472a5 */ /* 0x000fe4000f8e00ff */
[----:B------:R-:W-:Y:S02]  /*4330*/  UISETP.NE.AND UP0, UPT, UR14, 0x1, UPT ;  /* 0x000000010e00788c */ /* 0x000fe4000bf05270 */
[----:B------:R-:W-:Y:S01]  /*4340*/  UIMAD.WIDE.U32 UR18, UR38, UR15, URZ ;  /* 0x0000000f261272a5 */ /* 0x000fe2000f8e00ff */
[----:B------:R-:W-:-:S02]  /*4350*/  UMOV UR6, UR7 ;  /* 0x0000000700067c82 */ /* 0x000fc40008000000 */
[----:B------:R-:W-:Y:S01]  /*4360*/  UMOV UR4, UR5 ;  /* 0x0000000500047c82 */ /* 0x000fe20008000000 */
[----:B---3--:R-:W-:Y:S02]  /*4370*/  USHF.R.U32.HI UR6, URZ, UR26, UR6 ;  /* 0x0000001aff067299 */ /* 0x008fe40008011606 */
[----:B----4-:R-:W-:Y:S02]  /*4380*/  UISETP.NE.AND UP1, UPT, UR23, 0x1, UPT ;  /* 0x000000011700788c */ /* 0x010fe4000bf25270 */
[----:B------:R-:W-:Y:S02]  /*4390*/  USHF.R.U32.HI UR4, URZ, UR13, UR4 ;  /* 0x0000000dff047299 */ /* 0x000fe40008011604 */
[----:B------:R-:W-:Y:S02]  /*43a0*/  USEL UR5, UR43, UR6, !UP0 ;  /* 0x000000062b057287 */ /* 0x000fe4000c000000 */
[----:B------:R-:W-:Y:S02]  /*43b0*/  USEL UR6, UR44, UR4, !UP1 ;  /* 0x000000042c067287 */ /* 0x000fe4000c800000 */
[----:B-1----:R-:W-:Y:S01]  /*43c0*/  UIMAD.WIDE.U32 UR10, UR5, UR8, URZ ;  /* 0x00000008050a72a5 */ /* 0x002fe2000f8e00ff */
[----:B------:R-:W-:Y:S01]  /*43d0*/  UMOV UR4, UR19 ;  /* 0x0000001300047c82 */ /* 0x000fe20008000000 */
[----:B------:R-:W-:-:S02]  /*43e0*/  UIMAD.WIDE.U32 UR16, UR41, UR12, URZ ;  /* 0x0000000c291072a5 */ /* 0x000fc4000f8e00ff */
        /* <DEDUP_REMOVED lines=34> */
.L_x_78:
[----:B------:R-:W2:Y:S02]  /*4610*/  LDCU UR4, c[0x0][0xf30] ;  /* 0x0001e600ff0477ac */ /* 0x000ea40008000800 */
[----:B--2---:R-:W-:-:S09]  /*4620*/  UISETP.NE.AND UP0, UPT, UR4, 0x1, UPT ;  /* 0x000000010400788c */ /* 0x004fd2000bf05270 */
[----:B------:R-:W-:Y:S05]  /*4630*/  BRA.U UP0, `(.L_x_79) ;  /* 0x00000001003c7547 */ /* 0x000fea000b800000 */
        /* <DEDUP_REMOVED lines=13> */
[----:B------:R-:W-:-:S04]  /*4710*/  UIADD3 UR4, UPT, UPT, UR5, -UR4, URZ ;  /* 0x8000000405047290 */ /* 0x000fc8000fffe0ff */
[----:B------:R-:W-:-:S12]  /*4720*/  UIMAD UR38, UR4, UR10, UR38 ;  /* 0x0000000a042672a4 */ /* 0x000fd8000f8e0226 */
.L_x_79:
[----:B------:R-:W2:Y:S01]  /*4730*/  LDCU UR4, c[0x0][0x38c] ;  /* 0x00007180ff0477ac */ /* 0x000ea20008000800 */
[----:B------:R-:W-:Y:S02]  /*4740*/  PLOP3.LUT P1, PT, PT, PT, PT, 0x80, 0x8 ;  /* 0x000000000008781c */ /* 0x000fe40003f2f070 */
[----:B------:R-:W-:Y:S01]  /*4750*/  SHF.L.U32 R2, R10, 0x1f, RZ ;  /* 0x0000001f0a027819 */ /* 0x000fe200000006ff */
[----:B------:R-:W-:Y:S02]  /*4760*/  ULEA UR40, UR42, UR22, 0x3 ;  /* 0x000000162a287291 */ /* 0x000fe4000f8e18ff */
[----:B------:R-:W-:Y:S02]  /*4770*/  ULEA UR23, UR42, UR24, 0x6 ;  /* 0x000000182a177291 */ /* 0x000fe4000f8e30ff */
[----:B--2---:R-:W-:-:S06]  /*4780*/  UISETP.GE.AND UP0, UPT, UR4, 0x1, UPT ;  /* 0x000000010400788c */ /* 0x004fcc000bf06270 */
[----:B------:R-:W-:-:S05]  /*4790*/  PLOP3.LUT P0, PT, PT, PT, UP0, 0x80, 0x8 ;  /* 0x000000000008781c */ /* 0x000fca0003f0f008 */
[----:B------:R-:W-:-:S08]  /*47a0*/  @UP0 ULEA UR4, UR20, UR22, 0x3 ;  /* 0x0000001614040291 */ /* 0x000fd0000f8e18ff */
[----:B-1----:R-:W-:-:S04]  /*47b0*/  @P0 SHF.L.U32 R0, R3, 0x1f, RZ ;  /* 0x0000001f03000819 */ /* 0x002fc800000006ff */
[----:B------:R1:W2:Y:S01]  /*47c0*/  @P0 SYNCS.PHASECHK.TRANS64.TRYWAIT P1, [UR4], R0 ;  /* 0x00000000ff0005a7 */ /* 0x0002a20008021104 */
[----:B------:R-:W-:-:S04]  /*47d0*/  ULEA.HI UR4, UR21, UR21, URZ, 0x1 ;  /* 0x0000001515047291 */ /* 0x000fc8000f8f08ff */
[----:B------:R-:W-:-:S04]  /*47e0*/  ULOP3.LUT UR4, UR4, 0x7ffffffe, URZ, 0xc0, !UPT ;  /* 0x7ffffffe04047892 */ /* 0x000fc8000f8ec0ff */
[----:B------:R-:W-:-:S04]  /*47f0*/  UIADD3 UR4, UPT, UPT, -UR4, UR21, URZ ;  /* 0x0000001504047290 */ /* 0x000fc8000fffe1ff */
[----:B------:R-:W-:Y:S01]  /*4800*/  ULEA UR31, UR4, UR49, 0x1 ;  /* 0x00000031041f7291 */ /* 0x000fe2000f8e08ff */
[----:B------:R-:W3:Y:S02]  /*4810*/  SYNCS.PHASECHK.TRANS64.TRYWAIT P0, [UR40+0x170], R2 ;  /* 0x00017002ff0075a7 */ /* 0x000ee40008001128 */
[----:B-123--:R-:W-:Y:S09]  /*4820*/  @!P0 BRA `(.L_x_80) ;  /* 0x00000078009c8947 */ /* 0x00eff20003800000 */
.L_x_210:
[----:B------:R-:W-:Y:S01]  /*4830*/  IADD3 R9, PT, PT, R9, 0x1, RZ ;  /* 0x0000000109097810 */ /* 0x000fe20007ffe0ff */
[----:B------:R-:W-:Y:S06]  /*4840*/  BRA.U !UP0, `(.L_x_81) ;  /* 0x0000000108e07547 */ /* 0x000fec000b800000 */
[----:B------:R-:W-:Y:S02]  /*4850*/  ULOP3.LUT UR33, UR31, 0x80000000, URZ, 0x3c, !UPT ;  /* 0x800000001f217892 */ /* 0x000fe4000f8e3cff */
[----:B------:R-:W-:Y:S02]  /*4860*/  USHF.R.U32.HI UR5, URZ, 0x1a, UR31 ;  /* 0x0000001aff057899 */ /* 0x000fe4000801161f */
[----:B------:R-:W-:Y:S02]  /*4870*/  USHF.R.U32.HI UR4, URZ, 0x1a, UR33 ;  /* 0x0000001aff047899 */ /* 0x000fe40008011621 */
[----:B------:R-:W-:Y:S02]  /*4880*/  ULOP3.LUT UR5, UR5, 0x30, URZ, 0xc0, !UPT ;  /* 0x0000003005057892 */ /* 0x000fe4000f8ec0ff */
[----:B------:R-:W-:Y:S02]  /*4890*/  ULOP3.LUT UR4, UR4, 0x30, URZ, 0xc0, !UPT ;  /* 0x0000003004047892 */ /* 0x000fe4000f8ec0ff */
[----:B------:R-:W-:-:S02]  /*48a0*/  ULOP3.LUT UR5, UR5, 0x480, URZ, 0xfc, !UPT ;  /* 0x0000048005057892 */ /* 0x000fc4000f8efcff */
[----:B------:R-:W-:Y:S01]  /*48b0*/  ULOP3.LUT UR26, UR4, 0x480, URZ, 0xfc, !UPT ;  /* 0x00000480041a7892 */ /* 0x000fe2000f8efcff */
[----:B------:R-:W-:Y:S01]  /*48c0*/  UMOV UR21, URZ ;  /* 0x000000ff00157c82 */ /* 0x000fe20008000000 */
[----:B------:R-:W-:Y:S02]  /*48d0*/  UMOV UR19, UR46 ;  /* 0x0000002e00137c82 */ /* 0x000fe40008000000 */
[----:B------:R-:W-:Y:S01]  /*48e0*/  UPRMT UR27, UR26, 0x5410, UR47 ;  /* 0x000054101a1b7896 */ /* 0x000fe2000800002f */
[----:B------:R-:W-:Y:S01]  /*48f0*/  UMOV UR18, UR45 ;  /* 0x0000002d00127c82 */ /* 0x000fe20008000000 */
[----:B------:R-:W-:Y:S01]  /*4900*/  UMOV UR4, UR20 ;  /* 0x0000001400047c82 */ /* 0x000fe20008000000 */
[----:B------:R-:W-:Y:S01]  /*4910*/  UPRMT UR29, UR5, 0x5410, UR48 ;  /* 0x00005410051d7896 */ /* 0x000fe20008000030 */
[----:B------:R-:W-:Y:S01]  /*4920*/  UMOV UR28, URZ ;  /* 0x000000ff001c7c82 */ /* 0x000fe20008000000 */
[----:B------:R-:W-:-:S10]  /*4930*/  UMOV UR26, URZ ;  /* 0x000000ff001a7c82 */ /* 0x000fd40008000000 */
.L_x_84:
[----:B------:R-:W-:Y:S02]  /*4940*/  UIADD3 UR19, UPT, UPT, UR19, 0x1, URZ ;  /* 0x0000000113137890 */ /* 0x000fe4000fffe0ff */
[----:B--2---:R-:W-:Y:S02]  /*4950*/  ULEA UR7, UR4, UR22, 0x3 ;  /* 0x0000001604077291 */ /* 0x004fe4000f8e18ff */
[----:B------:R-:W-:Y:S01]  /*4960*/  UISETP.NE.AND UP2, UPT, UR19, URZ, UPT ;  /* 0x000000ff1300728c */ /* 0x000fe2000bf45270 */
[----:B---3--:R-:W-:Y:S10]  /*4970*/  @P1 BRA `(.L_x_82) ;  /* 0x00000000000c1947 */ /* 0x008ff40003800000 */
[----:B-1----:R-:W-:Y:S04]  /*4980*/  SHF.L.U32 R2, R3, 0x1f, RZ ;  /* 0x0000001f03027819 */ /* 0x002fe800000006ff */
[----:B------:R-:W1:Y:S02]  /*4990*/  SYNCS.PHASECHK.TRANS64.TRYWAIT P0, [UR7], R2 ;  /* 0x00000002ff0075a7 */ /* 0x000e640008001107 */
[----:B-1----:R-:W-:Y:S05]  /*49a0*/  @!P0 BRA `(.L_x_83) ;  /* 0x0000007800548947 */ /* 0x002fea0003800000 */
.L_x_82:
[----:B------:R-:W-:Y:S01]  /*49b0*/  UISETP.NE.AND UP0, UPT, UR18, 0x1, UPT ;  /* 0x000000011200788c */ /* 0x000fe2000bf05270 */
[----:B------:R-:W-:Y:S01]  /*49c0*/  PLOP3.LUT P1, PT, PT, PT, PT, 0x80, 0x8 ;  /* 0x000000000008781c */ /* 0x000fe20003f2f070 */
[----:B------:R-:W-:Y:S02]  /*49d0*/  UIADD3 UR5, UPT, UPT, UR4, 0x1, URZ ;  /* 0x0000000104057890 */ /* 0x000fe4000fffe0ff */
[----:B------:R-:W-:Y:S02]  /*49e0*/  ULEA UR12, UR4, UR35, 0x8 ;  /* 0x00000023040c7291 */ /* 0x000fe4000f8e40ff */
[----:B------:R-:W-:Y:S01]  /*49f0*/  UISETP.NE.AND UP1, UPT, UR5, 0x10, UPT ;  /* 0x000000100500788c */ /* 0x000fe2000bf25270 */
[----:B------:R-:W-:Y:S01]  /*4a00*/  PLOP3.LUT P0, PT, PT, PT, UP0, 0x80, 0x8 ;  /* 0x000000000008781c */ /* 0x000fe20003f0f008 */
[----:B------:R-:W-:Y:S02]  /*4a10*/  ULEA UR10, UR4, UR34, 0x9 ;  /* 0x00000022040a7291 */ /* 0x000fe4000f8e48ff */
[----:B------:R-:W-:Y:S02]  /*4a20*/  USEL UR6, URZ, 0x1, UP1 ;  /* 0x00000001ff067887 */ /* 0x000fe40008800000 */
[----:B------:R-:W-:Y:S02]  /*4a30*/  USEL UR20, UR5, URZ, UP1 ;  /* 0x000000ff05147287 */ /* 0x000fe40008800000 */
[----:B------:R-:W-:Y:S02]  /*4a40*/  ULEA UR16, UR4, UR36, 0x5 ;  /* 0x0000002404107291 */ /* 0x000fe4000f8e28ff */
[----:B------:R-:W-:Y:S01]  /*4a50*/  @UP0 ULEA UR5, UR20, UR22, 0x3 ;  /* 0x0000001614050291 */ /* 0x000fe2000f8e18ff */
[----:B------:R-:W-:Y:S01]  /*4a60*/  LOP3.LUT R3, R3, UR6, RZ, 0x3c, !PT ;  /* 0x0000000603037c12 */ /* 0x000fe2000f8e3cff */
[----:B------:R-:W-:Y:S02]  /*4a70*/  UISETP.NE.U32.AND UP0, UPT, UR21, URZ, UPT ;  /* 0x000000ff1500728c */ /* 0x000fe4000bf05070 */
[----:B------:R-:W-:Y:S01]  /*4a80*/  ULEA UR14, UR4, UR37, 0x5 ;  /* 0x00000025040e7291 */ /* 0x000fe2000f8e28ff */
[----:B-1----:R-:W-:Y:S01]  /*4a90*/  @P0 SHF.L.U32 R0, R3, 0x1f, RZ ;  /* 0x0000001f03000819 */ /* 0x002fe200000006ff */
[----:B------:R-:W-:Y:S02]  /*4aa0*/  UIADD3 UR8, UPT, UPT, UR12, 0x2, URZ ;  /* 0x000000020c087890 */ /* 0x000fe4000fffe0ff */
[----:B------:R-:W-:Y:S01]  /*4ab0*/  UIADD3 UR6, UPT, UPT, UR10, 0x2, URZ ;  /* 0x000000020a067890 */ /* 0x000fe2000fffe0ff */
[----:B------:R2:W3:Y:S01]  /*4ac0*/  @P0 SYNCS.PHASECHK.TRANS64.TRYWAIT P1, [UR5], R0 ;  /* 0x00000000ff0005a7 */ /* 0x0004e20008021105 */
[----:B------:R-:W-:Y:S02]  /*4ad0*/  UIADD3 UR5, UPT, UPT, UR7, 0x80, URZ ;  /* 0x0000008007057890 */ /* 0x000fe4000fffe0ff */
[----:B------:R-:W-:Y:S01]  /*4ae0*/  UIADD3 UR18, UPT, UPT, UR18, -0x1, URZ ;  /* 0xffffffff12127890 */ /* 0x000fe2000fffe0ff */
[----:B------:R-:W-:Y:S01]  /*4af0*/  UMOV UR17, 0x4008 ;  /* 0x0000400800117882 */ /* 0x000fe20000000000 */
[----:B------:R-:W-:Y:S01]  /*4b00*/  UMOV UR15, 0x4008 ;  /* 0x00004008000f7882 */ /* 0x000fe20000000000 */
[----:B------:R2:W-:Y:S01]  /*4b10*/  UTCCP.T.S.4x32dp128bit tmem[UR24+0x80], gdesc[UR16] ;  /* 0x00008010180079e7 */ /* 0x0005e20009100000 */
[----:B------:R2:W-:Y:S01]  /*4b20*/  UTCCP.T.S.4x32dp128bit tmem[UR24+0x84], gdesc[UR14] ;  /* 0x0000840e180079e7 */ /* 0x0005e20009100000 */
[----:B------:R-:W-:Y:S01]  /*4b30*/  UMOV UR13, 0x80004020 ;  /* 0x80004020000d7882 */ /* 0x000fe20000000000 */
[----:B------:R-:W-:Y:S01]  /*4b40*/  UMOV UR11, 0x80004020 ;  /* 0x80004020000b7882 */ /* 0x000fe20000000000 */
[----:B------:R-:W-:Y:S01]  /*4b50*/  UMOV UR9, 0x80004020 ;  /* 0x8000402000097882 */ /* 0x000fe20000000000 */
[----:B------:R2:W-:Y:S01]  /*4b60*/  UTCOMMA gdesc[UR10], gdesc[UR12], tmem[UR23], tmem[UR28], idesc[UR29], tmem[UR30], UP0 ;  /* 0xc01e1c0c0a0075ea */ /* 0x0005e20008000017 */
[----:B------:R-:W-:Y:S01]  /*4b70*/  UMOV UR7, 0x80004020 ;  /* 0x8000402000077882 */ /* 0x000fe20000000000 */
[----:B------:R-:W-:Y:S01]  /*4b80*/  UMOV UR21, 0x1 ;  /* 0x0000000100157882 */ /* 0x000fe20000000000 */
[----:B------:R2:W-:Y:S01]  /*4b90*/  UTCOMMA gdesc[UR6], gdesc[UR8], tmem[UR23], tmem[UR26], idesc[UR27], tmem[UR32], UPT ;  /* 0xc0201a08060075ea */ /* 0x0005e2000b800017 */
[----:B------:R2:W-:Y:S01]  /*4ba0*/  UTCBAR.MULTICAST [UR5], URZ, UR25 ;  /* 0x000000ff050073e9 */ /* 0x0005e20008000819 */
[----:B------:R-:W-:Y:S01]  /*4bb0*/  UMOV UR4, UR20 ;  /* 0x0000001400047c82 */ /* 0x000fe20008000000 */
[----:B------:R-:W-:Y:S05]  /*4bc0*/  BRA.U UP2, `(.L_x_84) ;  /* 0xfffffffd025c7547 */ /* 0x000fea000b83ffff */
.L_x_81:
[----:B--2---:R-:W-:Y:S01]  /*4bd0*/  UIADD3 UR5, UPT, UPT, UR40, 0x160, URZ ;  /* 0x0000016028057890 */ /* 0x004fe2000fffe0ff */
[----:B------:R-:W-:Y:S01]  /*4be0*/  R2UR UR6, R91 ;  /* 0x000000005b0672ca */ /* 0x000fe200000e0000 */
[----:B------:R-:W-:Y:S01]  /*4bf0*/  UIADD3 UR4, UPT, UPT, UR42, 0x1, URZ ;  /* 0x000000012a047890 */ /* 0x000fe2000fffe0ff */
[----:B------:R-:W-:-:S03]  /*4c00*/  ISETP.NE.AND P0, PT, R9, 0x2, PT ;  /* 0x000000020900780c */ /* 0x000fc60003f05270 */
[----:B------:R-:W-:Y:S01]  /*4c10*/  UISETP.NE.AND UP0, UPT, UR4, 0x2, UPT ;  /* 0x000000020400788c */ /* 0x000fe2000bf05270 */
[----:B-1----:R-:W-:Y:S02]  /*4c20*/  SEL R0, RZ, 0x1, P0 ;  /* 0x00000001ff007807 */ /* 0x002fe40000000000 */
[----:B------:R1:W-:Y:S01]  /*4c30*/  UTCBAR [UR5], URZ ;  /* 0x000000ff050073e9 */ /* 0x0003e200080000ff */
[----:B------:R-:W-:Y:S01]  /*4c40*/  SEL R9, R9, RZ, P0 ;  /* 0x000000ff09097207 */ /* 0x000fe20000000000 */
[----:B------:R-:W-:Y:S01]  /*4c50*/  USEL UR42, UR4, URZ, UP0 ;  /* 0x000000ff042a7287 */ /* 0x000fe20008000000 */
[----:B------:R-:W-:Y:S02]  /*4c60*/  LOP3.LUT R8, R8, R0, RZ, 0x3c, !PT ;  /* 0x0000000008087212 */ /* 0x000fe400078e3cff */
[----:B------:R-:W-:Y:S02]  /*4c70*/  UIADD3 UR21, UPT, UPT, UR38, UR6, URZ ;  /* 0x0000000626157290 */ /* 0x000fe4000fffe0ff */
[----:B------:R-:W-:-:S06]  /*4c80*/  USEL UR6, URZ, 0x1, UP0 ;  /* 0x00000001ff067887 */ /* 0x000fcc0008000000 */
[----:B------:R-:W-:Y:S01]  /*4c90*/  LOP3.LUT R10, R10, UR6, RZ, 0x3c, !PT ;  /* 0x000000060a0a7c12 */ /* 0x000fe2000f8e3cff */
[----:B------:R-:W-:Y:S06]  /*4ca0*/  BRA.U UP3, `(.L_x_85) ;  /* 0xfffffff503247547 */ /* 0x000fec000b83ffff */
[----:B------:R-:W2:Y:S01]  /*4cb0*/  S2UR UR7, SR_CgaCtaId ;  /* 0x00000000000779c3 */ /* 0x000ea20000008800 */
[----:B------:R-:W-:Y:S01]  /*4cc0*/  ELECT P0, URZ, PT ;  /* 0x0000000000ff782f */ /* 0x000fe20003800000 */
[----:B------:R-:W-:Y:S01]  /*4cd0*/  IMAD.MOV.U32 R0, RZ, RZ, 0x1 ;  /* 0x00000001ff007424 */ /* 0x000fe200078e00ff */
[----:B------:R-:W-:Y:S01]  /*4ce0*/  UIADD3 UR22, UPT, UPT, UR22, 0x170, URZ ;  /* 0x0000017016167890 */ /* 0x000fe2000fffe0ff */
[----:B------:R-:W-:Y:S01]  /*4cf0*/  SHF.L.U32 R2, R10, 0x1f, RZ ;  /* 0x0000001f0a027819 */ /* 0x000fe200000006ff */
[----:B------:R-:W-:-:S03]  /*4d00*/  UMOV UR4, 0x40 ;  /* 0x0000004000047882 */ /* 0x000fc60000000000 */
[----:B------:R-:W-:Y:S01]  /*4d10*/  UVIRTCOUNT.DEALLOC.SMPOOL 0x80 ;  /* 0x000000800000784c */ /* 0x000fe20000000000 */
[----:B--2---:R-:W-:Y:S02]  /*4d20*/  ULEA UR7, UR7, UR4, 0x18 ;  /* 0x0000000407077291 */ /* 0x004fe4000f8ec0ff */
[----:B------:R-:W-:-:S07]  /*4d30*/  ULEA UR4, UR42, UR22, 0x3 ;  /* 0x000000162a047291 */ /* 0x000fce000f8e18ff */
[----:B------:R2:W-:Y:S02]  /*4d40*/  @P0 STS.U8 [UR7+0x1c], R0 ;  /* 0x00001c00ff000988 */ /* 0x0005e40008000007 */
[----:B------:R-:W4:Y:S02]  /*4d50*/  SYNCS.PHASECHK.TRANS64.TRYWAIT P0, [UR4], R2 ;  /* 0x00000002ff0075a7 */ /* 0x000f240008001104 */
[----:B--2-4-:R-:W-:Y:S05]  /*4d60*/  @!P0 BRA `(.L_x_86) ;  /* 0x00000074007c8947 */ /* 0x014fea0003800000 */
.L_x_213:
[----:B------:R-:W-:-:S04]  /*4d70*/  UIADD3 UR4, UPT, UPT, UR42, 0x1, URZ ;  /* 0x000000012a047890 */ /* 0x000fc8000fffe0ff */
[----:B------:R-:W-:-:S04]  /*4d80*/  UISETP.NE.AND UP0, UPT, UR4, 0x2, UPT ;  /* 0x000000020400788c */ /* 0x000fc8000bf05270 */
[----:B-1----:R-:W-:Y:S02]  /*4d90*/  USEL UR5, URZ, 0x1, UP0 ;  /* 0x00000001ff057887 */ /* 0x002fe40008000000 */
[----:B------:R-:W-:-:S04]  /*4da0*/  USEL UR4, UR4, URZ, UP0 ;  /* 0x000000ff04047287 */ /* 0x000fc80008000000 */
[----:B------:R-:W-:Y:S01]  /*4db0*/  ULEA UR4, UR4, UR22, 0x3 ;  /* 0x0000001604047291 */ /* 0x000fe2000f8e18ff */
[----:B--2---:R-:W-:-:S04]  /*4dc0*/  LOP3.LUT R2, R10, UR5, RZ, 0x3c, !PT ;  /* 0x000000050a027c12 */ /* 0x004fc8000f8e3cff */
[----:B------:R-:W-:-:S04]  /*4dd0*/  SHF.L.U32 R2, R2, 0x1f, RZ ;  /* 0x0000001f02027819 */ /* 0x000fc800000006ff */
[----:B------:R-:W1:Y:S02]  /*4de0*/  SYNCS.PHASECHK.TRANS64.TRYWAIT P0, [UR4], R2 ;  /* 0x00000002ff0075a7 */ /* 0x000e640008001104 */
[----:B-1----:R-:W-:Y:S05]  /*4df0*/  @!P0 BRA `(.L_x_87) ;  /* 0x0000007400708947 */ /* 0x002fea0003800000 */
.L_x_215:
[----:B------:R-:W-:Y:S01]  /*4e00*/  NOP ;  /* 0x0000000000007918 */ /* 0x000fe20000000000 */
[----:B-1----:R-:W1:Y:S01]  /*4e10*/  LDS R0, [UR7+0x14] ;  /* 0x00001407ff007984 */ /* 0x002e620008000800 */
[----:B------:R-:W-:Y:S01]  /*4e20*/  ULOP3.LUT UR4, UR24, 0xffff, URZ, 0xc0, !UPT ;  /* 0x0000ffff18047892 */ /* 0x000fe2000f8ec0ff */
[----:B------:R-:W-:Y:S01]  /*4e30*/  UMOV UR5, 0xffff ;  /* 0x0000ffff00057882 */ /* 0x000fe20000000000 */
[----:B------:R-:W-:Y:S02]  /*4e40*/  UMOV UR6, 0x1 ;  /* 0x0000000100067882 */ /* 0x000fe40000000000 */
[----:B------:R-:W-:-:S04]  /*4e50*/  USHF.R.U32.HI UR4, URZ, 0x5, UR4 ;  /* 0x00000005ff047899 */ /* 0x000fc80008011604 */
[----:B------:R-:W-:Y:S02]  /*4e60*/  USHF.L.U32 UR5, UR5, UR4, URZ ;  /* 0x0000000405057299 */ /* 0x000fe400080006ff */
[----:B------:R-:W-:-:S04]  /*4e70*/  USHF.L.U32 UR4, UR6, UR4, URZ ;  /* 0x0000000406047299 */ /* 0x000fc800080006ff */
[----:B-1----:R-:W-:-:S04]  /*4e80*/  LOP3.LUT R0, R0, UR5, RZ, 0xc0, !PT ;  /* 0x0000000500007c12 */ /* 0x002fc8000f8ec0ff */
[----:B------:R-:W-:-:S13]  /*4e90*/  ISETP.NE.AND P0, PT, R0, UR5, PT ;  /* 0x0000000500007c0c */ /* 0x000fda000bf05270 */
[----:B------:R-:W-:Y:S05]  /*4ea0*/  @P0 BRA `(.L_x_88) ;  /* 0x0000000000580947 */ /* 0x000fea0003800000 */
[----:B------:R-:W1:Y:S02]  /*4eb0*/  LDS R0, [UR7+0x18] ;  /* 0x00001807ff007984 */ /* 0x000e640008000800 */
[----:B-1----:R-:W-:-:S04]  /*4ec0*/  LOP3.LUT R0, R0, UR4, RZ, 0xc0, !PT ;  /* 0x0000000400007c12 */ /* 0x002fc8000f8ec0ff */
[----:B------:R-:W-:-:S13]  /*4ed0*/  ISETP.NE.AND P0, PT, R0, UR4, PT ;  /* 0x0000000400007c0c */ /* 0x000fda000bf05270 */
[----:B------:R-:W-:Y:S05]  /*4ee0*/  @P0 BRA `(.L_x_89) ;  /* 0x00000000003c0947 */ /* 0x000fea0003800000 */
[----:B------:R-:W1:Y:S01]  /*4ef0*/  S2R R2, SR_LANEID ;  /* 0x0000000000027919 */ /* 0x000e620000000000 */
[----:B------:R-:W-:-:S06]  /*4f00*/  ULOP3.LUT UR5, URZ, UR5, URZ, 0x33, !UPT ;  /* 0x00000005ff057292 */ /* 0x000fcc000f8e33ff */
[----:B------:R-:W-:-:S04]  /*4f10*/  IMAD.U32 R0, RZ, RZ, UR5 ;  /* 0x00000005ff007e24 */ /* 0x000fc8000f8e00ff */
[----:B------:R2:W4:Y:S02]  /*4f20*/  REDUX UR8, R0 ;  /* 0x00000000000873c4 */ /* 0x0005240000000000 */
[----:B------:R1:W-:Y:S01]  /*4f30*/  UTCATOMSWS.AND URZ, UR5 ;  /* 0x0000000500ff79e3 */ /* 0x0003e20008000000 */
[----:B--2---:R-:W-:Y:S01]  /*4f40*/  LOP3.LUT R0, RZ, UR4, RZ, 0x33, !PT ;  /* 0x00000004ff007c12 */ /* 0x004fe2000f8e33ff */
[----:B------:R-:W-:Y:S02]  /*4f50*/  VOTEU.ANY UR4, UPT, PT ;  /* 0x0000000000047886 */ /* 0x000fe400038e0100 */
[----:B------:R-:W-:Y:S02]  /*4f60*/  UFLO.U32 UR4, UR4 ;  /* 0x00000004000472bd */ /* 0x000fe400080e0000 */
[----:B------:R-:W2:Y:S04]  /*4f70*/  REDUX UR6, R0 ;  /* 0x00000000000673c4 */ /* 0x000ea80000000000 */
[----:B-1----:R-:W-:-:S02]  /*4f80*/  ISETP.EQ.U32.AND P0, PT, R2, UR4, PT ;  /* 0x0000000402007c0c */ /* 0x002fc4000bf02070 */
[----:B----4-:R-:W-:-:S11]  /*4f90*/  MOV R2, UR8 ;  /* 0x0000000800027c02 */ /* 0x010fd60008000f00 */
[----:B------:R1:W-:Y:S01]  /*4fa0*/  @P0 ATOMS.AND RZ, [UR7+0x14], R2 ;  /* 0x00001402ffff098c */ /* 0x0003e2000a800007 */
[----:B--2---:R-:W-:-:S05]  /*4fb0*/  IMAD.U32 R0, RZ, RZ, UR6 ;  /* 0x00000006ff007e24 */ /* 0x004fca000f8e00ff */
[----:B------:R1:W-:Y:S01]  /*4fc0*/  @P0 ATOMS.AND RZ, [UR7+0x18], R0 ;  /* 0x00001800ffff098c */ /* 0x0003e2000a800007 */
[----:B------:R-:W-:Y:S05]  /*4fd0*/  BRA `(.L_x_90) ;  /* 0x0000000000147947 */ /* 0x000fea0003800000 */
.L_x_89:
[----:B------:R-:W-:Y:S02]  /*4fe0*/  MOV R2, 0x5000 ;  /* 0x0000500000027802 */ /* 0x000fe40000000f00 */
[----:B---3-5:R-:W-:Y:S05]  /*4ff0*/  CALL.REL.NOINC `($__internal_0_$__cuda_sm10x_tcgen05_guardrail_trap_col_being_dealloced_not_returned_by_alloc) ;  /* 0x00000078003c7944 */ /* 0x028fea0003c00000 */
[----:B------:R-:W-:Y:S05]  /*5000*/  BRA `(.L_x_90) ;  /* 0x0000000000087947 */ /* 0x000fea0003800000 */
.L_x_88:
[----:B------:R-:W-:Y:S02]  /*5010*/  MOV R2, 0x5030 ;  /* 0x0000503000027802 */ /* 0x000fe40000000f00 */
[----:B---3-5:R-:W-:Y:S05]  /*5020*/  CALL.REL.NOINC `($__internal_2_$__cuda_sm10x_tcgen05_guardrail_trap_unallocated_columns_being_dealloced) ;  /* 0x0000007800487944 */ /* 0x028fea0003c00000 */
.L_x_90:
[----:B------:R-:W-:Y:S01]  /*5030*/  NOP ;  /* 0x0000000000007918 */ /* 0x000fe20000000000 */
[----:B------:R-:W-:Y:S05]  /*5040*/  EXIT ;  /* 0x000000000000794d */ /* 0x000fea0003800000 */
.L_x_72:
[----:B------:R-:W-:-:S09]  /*5050*/  UISETP.NE.OR UP0, UPT, UR20, 0x3, !UP3 ;  /* 0x000000031400788c */ /* 0x000fd2000df05670 */
[----:B------:R-:W-:Y:S05]  /*5060*/  BRA.U UP0, `(.L_x_91) ;  /* 0x0000001500607547 */ /* 0x000fea000b800000 */
[----:B------:R-:W2:Y:S01]  /*5070*/  LDCU UR38, c[0x0][0x370] ;  /* 0x00006e00ff2677ac */ /* 0x000ea20008000800 */
[----:B------:R-:W3:Y:S01]  /*5080*/  LDC.64 R16, c[0x0][0x348] ;  /* 0x0000d200ff107b82 */ /* 0x000ee20000000a00 */
[----:B------:R-:W-:Y:S02]  /*5090*/  HFMA2 R13, -RZ, RZ, 0, 0 ;  /* 0x00000000ff0d7431 */ /* 0x000fe400000001ff */
[----:B------:R-:W-:Y:S01]  /*50a0*/  IMAD.MOV.U32 R15, RZ, RZ, 0x1 ;  /* 0x00000001ff0f7424 */ /* 0x000fe200078e00ff */
[----:B------:R-:W2:Y:S01]  /*50b0*/  LDCU.128 UR32, c[0x0][0xf10] ;  /* 0x0001e200ff2077ac */ /* 0x000ea20008000c00 */
[----:B------:R-:W-:Y:S01]  /*50c0*/  IMAD.MOV.U32 R14, RZ, RZ, RZ ;  /* 0x000000ffff0e7224 */ /* 0x000fe200078e00ff */
[----:B------:R-:W-:Y:S01]  /*50d0*/  MOV R7, 0x1000 ;  /* 0x0000100000077802 */ /* 0x000fe20000000f00 */
[----:B------:R-:W4:Y:S01]  /*50e0*/  LDCU UR31, c[0x0][0x374] ;  /* 0x00006e80ff1f77ac */ /* 0x000f220008000800 */
[----:B------:R-:W1:Y:S01]  /*50f0*/  LDC.64 R2, c[0x0][0xc88] ;  /* 0x00032200ff027b82 */ /* 0x000e620000000a00 */
[----:B------:R-:W4:Y:S01]  /*5100*/  LDCU UR15, c[0x0][0xf0c] ;  /* 0x0001e180ff0f77ac */ /* 0x000f220008000800 */
[----:B------:R-:W4:Y:S06]  /*5110*/  LDCU UR42, c[0x0][0xf20] ;  /* 0x0001e400ff2a77ac */ /* 0x000f2c0008000800 */
[----:B------:R-:W1:Y:S01]  /*5120*/  LDC.64 R4, c[0x0][0xc90] ;  /* 0x00032400ff047b82 */ /* 0x000e620000000a00 */
[----:B------:R-:W3:Y:S01]  /*5130*/  LDCU UR4, c[0x0][0xf30] ;  /* 0x0001e600ff0477ac */ /* 0x000ee20008000800 */
[----:B--2---:R-:W-:-:S02]  /*5140*/  UIMAD.WIDE.U32 UR8, UR38, UR32, URZ ;  /* 0x00000020260872a5 */ /* 0x004fc4000f8e00ff */
[----:B----4-:R-:W-:Y:S01]  /*5150*/  UIMAD.WIDE.U32 UR6, UR31, UR35, URZ ;  /* 0x000000231f0672a5 */ /* 0x010fe2000f8e00ff */
[----:B------:R-:W-:Y:S01]  /*5160*/  UMOV UR29, 0x400 ;  /* 0x00000400001d7882 */ /* 0x000fe20000000000 */
[----:B------:R-:W-:-:S03]  /*5170*/  UPLOP3.LUT UP1, UPT, UPT, UPT, UPT, 0x40, 0x4 ;  /* 0x000000000004789c */ /* 0x000fc60003f2e870 */
[----:B------:R-:W-:Y:S01]  /*5180*/  UMOV UR8, UR9 ;  /* 0x0000000900087c82 */ /* 0x000fe20008000000 */
[----:B------:R-:W-:Y:S01]  /*5190*/  UISETP.GE.AND UP0, UPT, UR39, 0x1, UPT ;  /* 0x000000012700788c */ /* 0x000fe2000bf06270 */
[----:B------:R-:W-:Y:S01]  /*51a0*/  UMOV UR6, UR7 ;  /* 0x0000000700067c82 */ /* 0x000fe20008000000 */
[----:B------:R-:W-:Y:S01]  /*51b0*/  UISETP.NE.AND UP4, UPT, UR39, 0x1, UPT ;  /* 0x000000012700788c */ /* 0x000fe2000bf85270 */
[----:B------:R-:W2:Y:S01]  /*51c0*/  LDCU.64 UR22, c[0x0][0xf28] ;  /* 0x0001e500ff1677ac */ /* 0x000ea20008000a00 */
[----:B------:R-:W-:Y:S02]  /*51d0*/  ULEA UR29, UR56, UR29, 0x18 ;  /* 0x0000001d381d7291 */ /* 0x000fe4000f8ec0ff */
[----:B------:R-:W-:Y:S02]  /*51e0*/  UISETP.NE.AND UP6, UPT, UR15, 0x1, UPT ;  /* 0x000000010f00788c */ /* 0x000fe4000bfc5270 */
[----:B------:R-:W-:Y:S02]  /*51f0*/  UISETP.NE.AND UP5, UPT, UR34, 0x1, UPT ;  /* 0x000000012200788c */ /* 0x000fe4000bfa5270 */
[----:B------:R-:W-:-:S02]  /*5200*/  USHF.R.U32.HI UR41, URZ, UR33, UR8 ;  /* 0x00000021ff297299 */ /* 0x000fc40008011608 */
[----:B------:R-:W-:Y:S02]  /*5210*/  USHF.R.U32.HI UR40, URZ, UR42, UR6 ;  /* 0x0000002aff287299 */ /* 0x000fe40008011606 */
[----:B---3--:R-:W-:Y:S01]  /*5220*/  UISETP.NE.AND UP3, UPT, UR4, 0x1, UPT ;  /* 0x000000010400788c */ /* 0x008fe2000bf65270 */
[----:B------:R-:W-:-:S10]  /*5230*/  UMOV UR12, URZ ;  /* 0x000000ff000c7c82 */ /* 0x000fd40008000000 */
.L_x_102:
[C---:B------:R-:W-:Y:S02]  /*5240*/  LEA R12, R14.reuse, UR29, 0x3 ;  /* 0x0000001d0e0c7c11 */ /* 0x040fe4000f8e18ff */
[----:B------:R-:W-:Y:S02]  /*5250*/  SHF.L.U32 R0, R13, 0x1f, RZ ;  /* 0x0000001f0d007819 */ /* 0x000fe400000006ff */
[----:B------:R-:W-:Y:S02]  /*5260*/  LEA R8, R14, UR29, 0x4 ;  /* 0x0000001d0e087c11 */ /* 0x000fe4000f8e20ff */
[----:B---3--:R-:W3:Y:S02]  /*5270*/  SYNCS.PHASECHK.TRANS64.TRYWAIT P0, [R12+URZ+0x140], R0 ;  /* 0x000140000c0075a7 */ /* 0x008ee400080011ff */
[----:B---3--:R-:W-:Y:S05]  /*5280*/  @!P0 BRA `(.L_x_92) ;  /* 0x0000007000648947 */ /* 0x008fea0003800000 */
.L_x_216:
        /* <DEDUP_REMOVED lines=8> */
[----:B----4-:R-:W-:Y:S11]  /*5310*/  LOP3.LUT P0, RZ, R10, 0x1, RZ, 0xc0, !PT ;  /* 0x000000010aff7812 */ /* 0x010ff6000780c0ff */
[----:B------:R-:W-:Y:S02]  /*5320*/  @!UPT UIADD3 URZ, UPT, UPT, URZ, URZ, URZ ;  /* 0x000000fffffff290 */ /* 0x000fe4000fffe0ff */
[----:B-1----:R-:W-:Y:S01]  /*5330*/  VOTEU.ANY UP2, P0 ;  /* 0x0000000000ff7886 */ /* 0x002fe20000040100 */
[----:B------:R-:W-:Y:S11]  /*5340*/  PLOP3.LUT P0, PT, PT, PT, UP2, 0x80, 0x8 ;  /* 0x000000000008781c */ /* 0x000ff60003f0f028 */
[----:B------:R-:W-:Y:S02]  /*5350*/  @!UPT UIADD3 URZ, UPT, UPT, URZ, URZ, URZ ;  /* 0x000000fffffff290 */ /* 0x000fe4000fffe0ff */
[----:B---3--:R-:W-:Y:S02]  /*5360*/  @P0 SHF.R.U32.HI R0, RZ, 0x10, R9 ;  /* 0x00000010ff000819 */ /* 0x008fe40000011609 */
[----:B------:R-:W-:Y:S02]  /*5370*/  @P0 MOV R6, R8 ;  /* 0x0000000800060202 */ /* 0x000fe40000000f00 */
[----:B------:R-:W-:Y:S01]  /*5380*/  @P0 R2UR UR4, R0 ;  /* 0x00000000000402ca */ /* 0x000fe200000e0000 */
[----:B------:R-:W-:Y:S01]  /*5390*/  VIADD R0, R12, 0x150 ;  /* 0x000001500c007836 */ /* 0x000fe20000000000 */
[----:B------:R-:W-:Y:S02]  /*53a0*/  @P0 LOP3.LUT R8, R9, 0xffff, RZ, 0xc0, !PT ;  /* 0x0000ffff09080812 */ /* 0x000fe400078ec0ff */
[----:B------:R-:W-:Y:S02]  /*53b0*/  @P0 R2UR UR6, R6 ;  /* 0x00000000060602ca */ /* 0x000fe400000e0000 */
[----:B------:R-:W-:Y:S02]  /*53c0*/  PRMT R0, RZ, 0x654, R0 ;  /* 0x00000654ff007816 */ /* 0x000fe40000000000 */
[----:B------:R-:W-:Y:S02]  /*53d0*/  @P0 R2UR UR5, R8 ;  /* 0x00000000080502ca */ /* 0x000fe400000e0000 */
[----:B------:R1:W-:Y:S03]  /*53e0*/  SYNCS.ARRIVE.TRANS64.RED.A1T0 RZ, [R0+URZ], RZ ;  /* 0x000000ff00ff79a7 */ /* 0x0003e600081004ff */
[----:B------:R-:W-:Y:S04]  /*53f0*/  @UP2 UMOV UR30, UR4 ;  /* 0x00000004001e2c82 */ /* 0x000fe80008000000 */
[----:B------:R-:W-:Y:S04]  /*5400*/  @UP2 UMOV UR14, UR6 ;  /* 0x00000006000e2c82 */ /* 0x000fe80008000000 */
[----:B------:R-:W-:Y:S01]  /*5410*/  @UP2 UMOV UR13, UR5 ;  /* 0x00000005000d2c82 */ /* 0x000fe20008000000 */
[----:B------:R-:W-:Y:S05]  /*5420*/  BRA.U !UP0, `(.L_x_93) ;  /* 0x0000000108a47547 */ /* 0x000fea000b800000 */
[----:B------:R-:W-:Y:S02]  /*5430*/  UIMAD.WIDE.U32 UR8, UR13, UR35, URZ ;  /* 0x000000230d0872a5 */ /* 0x000fe4000f8e00ff */
[----:B------:R-:W-:Y:S02]  /*5440*/  UIMAD.WIDE.U32 UR10, UR14, UR32, URZ ;  /* 0x000000200e0a72a5 */ /* 0x000fe4000f8e00ff */
[----:B------:R-:W-:Y:S02]  /*5450*/  USEL UR4, UR31, UR40, !UP5 ;  /* 0x000000281f047287 */ /* 0x000fe4000e800000 */
[----:B------:R-:W-:Y:S02]  /*5460*/  USEL UR7, UR38, UR41, !UP6 ;  /* 0x0000002926077287 */ /* 0x000fe4000f000000 */
[----:B--2---:R-:W-:Y:S02]  /*5470*/  UIMAD.WIDE.U32 UR16, UR4, UR22, URZ ;  /* 0x00000016041072a5 */ /* 0x004fe4000f8e00ff */
[----:B------:R-:W-:Y:S01]  /*5480*/  UIMAD.WIDE.U32 UR18, UR7, UR22, URZ ;  /* 0x00000016071272a5 */ /* 0x000fe2000f8e00ff */
[----:B------:R-:W-:Y:S02]  /*5490*/  UMOV UR5, UR9 ;  /* 0x0000000900057c82 */ /* 0x000fe40008000000 */
[----:B------:R-:W-:Y:S03]  /*54a0*/  USHF.R.U32.HI UR6, URZ, UR42, UR5 ;  /* 0x0000002aff067299 */ /* 0x000fe60008011605 */
[----:B------:R-:W-:Y:S01]  /*54b0*/  UMOV UR5, UR11 ;  /* 0x0000000b00057c82 */ /* 0x000fe20008000000 */
[----:B------:R-:W-:Y:S02]  /*54c0*/  USEL UR6, UR13, UR6, !UP5 ;  /* 0x000000060d067287 */ /* 0x000fe4000e800000 */
[----:B------:R-:W-:Y:S02]  /*54d0*/  USHF.R.U32.HI UR8, URZ, UR33, UR5 ;  /* 0x00000021ff087299 */ /* 0x000fe40008011605 */
[----:B------:R-:W-:Y:S01]  /*54e0*/  UIMAD.WIDE.U32 UR10, UR6, UR22, URZ ;  /* 0x00000016060a72a5 */ /* 0x000fe2000f8e00ff */
[----:B------:R-:W-:Y:S02]  /*54f0*/  UMOV UR5, UR17 ;  /* 0x0000001100057c82 */ /* 0x000fe40008000000 */
[----:B------:R-:W-:Y:S03]  /*5500*/  @UP4 USHF.R.U32.HI UR4, URZ, UR23, UR5 ;  /* 0x00000017ff044299 */ /* 0x000fe60008011605 */
[----:B------:R-:W-:Y:S01]  /*5510*/  UMOV UR5, UR19 ;  /* 0x0000001300057c82 */ /* 0x000fe20008000000 */
[----:B------:R-:W-:Y:S02]  /*5520*/  UIMAD UR4, UR39, UR4, URZ ;  /* 0x00000004270472a4 */ /* 0x000fe4000f8e02ff */
[----:B------:R-:W-:Y:S02]  /*5530*/  @UP4 USHF.R.U32.HI UR7, URZ, UR23, UR5 ;  /* 0x00000017ff074299 */ /* 0x000fe40008011605 */
[----:B------:R-:W-:Y:S02]  /*5540*/  USEL UR5, UR14, UR8, !UP6 ;  /* 0x000000080e057287 */ /* 0x000fe4000f000000 */
[----:B------:R-:W-:Y:S02]  /*5550*/  UIMAD UR8, UR39, UR7, URZ ;  /* 0x00000007270872a4 */ /* 0x000fe4000f8e02ff */
[----:B------:R-:W-:Y:S03]  /*5560*/  UISETP.GE.AND UP0, UPT, UR6, UR4, UPT ;  /* 0x000000040600728c */ /* 0x000fe6000bf06270 */
[----:B------:R-:W-:Y:S01]  /*5570*/  UMOV UR4, UR11 ;  /* 0x0000000b00047c82 */ /* 0x000fe20008000000 */
[----:B------:R-:W-:Y:S02]  /*5580*/  UISETP.GE.OR UP0, UPT, UR5, UR8, UP0 ;  /* 0x000000080500728c */ /* 0x000fe40008706670 */
[----:B------:R-:W-:Y:S02]  /*5590*/  USHF.R.U32.HI UR4, URZ, UR23, UR4 ;  /* 0x00000017ff047299 */ /* 0x000fe40008011604 */
[----:B------:R-:W-:Y:S02]  /*55a0*/  UIMAD.WIDE.U32 UR8, UR5, UR22, URZ ;  /* 0x00000016050872a5 */ /* 0x000fe4000f8e00ff */
[----:B------:R-:W-:Y:S04]  /*55b0*/  USEL UR10, UR6, UR4, !UP4 ;  /* 0x00000004060a7287 */ /* 0x000fe8000e000000 */
[----:B------:R-:W-:Y:S01]  /*55c0*/  UIADD3 UR11, UPT, UPT, -UR10, URZ, URZ ;  /* 0x000000ff0a0b7290 */ /* 0x000fe2000fffe1ff */
[----:B------:R-:W-:Y:S02]  /*55d0*/  @!UP0 UMOV UR4, UR9 ;  /* 0x0000000900048c82 */ /* 0x000fe40008000000 */
[----:B------:R-:W-:Y:S02]  /*55e0*/  @!UP0 USHF.R.U32.HI UR4, URZ, UR23, UR4 ;  /* 0x00000017ff048299 */ /* 0x000fe40008011604 */
[----:B------:R-:W-:Y:S02]  /*55f0*/  UIMAD UR8, UR39, UR11, UR6 ;  /* 0x0000000b270872a4 */ /* 0x000fe4000f8e0206 */
[----:B------:R-:W-:Y:S04]  /*5600*/  @!UP0 USEL UR4, UR5, UR4, !UP4 ;  /* 0x0000000405048287 */ /* 0x000fe8000e000000 */
[----:B------:R-:W-:Y:S02]  /*5610*/  @!UP0 UIMAD UR7, UR7, UR8, UR4 ;  /* 0x00000008070782a4 */ /* 0x000fe4000f8e0204 */
[----:B------:R-:W-:Y:S02]  /*5620*/  @!UP0 UIADD3 UR9, UPT, UPT, UR10, -UR4, URZ ;  /* 0x800000040a098290 */ /* 0x000fe4000fffe0ff */
[----:B------:R-:W-:Y:S02]  /*5630*/  UIADD3 UR8, UPT, UPT, -UR6, URZ, URZ ;  /* 0x000000ff06087290 */ /* 0x000fe4000fffe1ff */
[----:B------:R-:W-:Y:S02]  /*5640*/  UIADD3 UR4, UPT, UPT, -UR5, URZ, URZ ;  /* 0x000000ff05047290 */ /* 0x000fe4000fffe1ff */
[----:B------:R-:W-:Y:S03]  /*5650*/  @!UP0 UIMAD UR6, UR9, UR39, UR5 ;  /* 0x00000027090682a4 */ /* 0x000fe6000f8e0205 */
[----:B------:R-:W-:Y:S01]  /*5660*/  @!UP0 UMOV UR5, UR7 ;  /* 0x0000000700058c82 */ /* 0x000fe20008000000 */
[----:B------:R-:W-:Y:S02]  /*5670*/  UIMAD UR7, UR15, UR4, UR14 ;  /* 0x000000040f0772a4 */ /* 0x000fe4000f8e020e */
[----:B------:R-:W-:Y:S02]  /*5680*/  UIMAD UR4, UR34, UR8, UR13 ;  /* 0x00000008220472a4 */ /* 0x000fe4000f8e020d */
[----:B------:R-:W-:Y:S02]  /*5690*/  UIMAD UR14, UR5, UR15, UR7 ;  /* 0x0000000f050e72a4 */ /* 0x000fe4000f8e0207 */
[----:B------:R-:W-:Y:S11]  /*56a0*/  UIMAD UR13, UR6, UR34, UR4 ;  /* 0x00000022060d72a4 */ /* 0x000ff6000f8e0204 */
[----:B------:R-:W-:Y:S01]  /*56b0*/  @!UPT UIADD3 URZ, UPT, UPT, URZ, URZ, URZ ;  /* 0x000000fffffff290 */ /* 0x000fe2000fffe0ff */
.L_x_93:
[----:B------:R-:W3:Y:S01]  /*56c0*/  @!UP3 LDCU.128 UR8, c[0x0][0xf10] ;  /* 0x0001e200ff08b7ac */ /* 0x000ee20008000c00 */
[C---:B------:R-:W-:Y:S02]  /*56d0*/  ISETP.NE.U32.AND P1, PT, R4.reuse, RZ, PT ;  /* 0x000000ff0400720c */ /* 0x040fe40003f25070 */
[----:B------:R-:W-:Y:S02]  /*56e0*/  ISETP.NE.U32.AND P0, PT, R4, RZ, PT ;  /* 0x000000ff0400720c */ /* 0x000fe40003f05070 */
[C---:B------:R-:W-:Y:S02]  /*56f0*/  ISETP.NE.AND.EX P1, PT, R5.reuse, RZ, PT, P1 ;  /* 0x000000ff0500720c */ /* 0x040fe40003f25310 */
[----:B------:R-:W-:Y:S01]  /*5700*/  ISETP.NE.AND.EX P0, PT, R5, RZ, PT, P0 ;  /* 0x000000ff0500720c */ /* 0x000fe20003f05300 */
[----:B------:R-:W4:Y:S01]  /*5710*/  @!UP3 LDCU UR5, c[0x0][0xf0c] ;  /* 0x0001e180ff05b7ac */ /* 0x000f220008000800 */
[----:B------:R-:W-:Y:S02]  /*5720*/  USHF.L.U32 UR26, UR21, 0x6, URZ ;  /* 0x00000006151a7899 */ /* 0x000fe400080006ff */
[----:B------:R-:W-:Y:S02]  /*5730*/  USHF.L.U32 UR27, UR27, 0x7, URZ ;  /* 0x000000071b1b7899 */ /* 0x000fe400080006ff */
[----:B---3--:R-:W-:Y:S07]  /*5740*/  UIMAD.WIDE.U32 UR6, UR14, UR8, URZ ;  /* 0x000000080e0672a5 */ /* 0x008fee000f8e00ff */
[----:B------:R-:W-:Y:S01]  /*5750*/  @!UP3 UMOV UR4, UR7 ;  /* 0x000000070004bc82 */ /* 0x000fe20008000000 */
[----:B----4-:R-:W-:Y:S02]  /*5760*/  @!UP3 UISETP.NE.AND UP0, UPT, UR5, 0x1, UPT ;  /* 0x000000010500b88c */ /* 0x010fe4000bf05270 */
[----:B------:R-:W-:Y:S02]  /*5770*/  @!UP3 USHF.R.U32.HI UR4, URZ, UR9, UR4 ;  /* 0x00000009ff04b299 */ /* 0x000fe40008011604 */
[----:B------:R-:W-:Y:S02]  /*5780*/  UIMAD.WIDE.U32 UR6, UR13, UR11, URZ ;  /* 0x0000000b0d0672a5 */ /* 0x000fe4000f8e00ff */
[----:B------:R-:W-:Y:S02]  /*5790*/  @!UP3 USEL UR8, UR14, UR4, !UP0 ;  /* 0x000000040e08b287 */ /* 0x000fe4000c000000 */
[----:B------:R-:W-:Y:S03]  /*57a0*/  @!UP3 UISETP.NE.AND UP0, UPT, UR10, 0x1, UPT ;  /* 0x000000010a00b88c */ /* 0x000fe6000bf05270 */
[----:B------:R-:W-:Y:S02]  /*57b0*/  @!UP3 UMOV UR6, UR7 ;  /* 0x000000070006bc82 */ /* 0x000fe40008000000 */
[----:B------:R-:W3:Y:S02]  /*57c0*/  @!UP3 LDCU UR4, c[0x0][0xf20] ;  /* 0x0001e400ff04b7ac */ /* 0x000ee40008000800 */
[----:B---3--:R-:W-:Y:S04]  /*57d0*/  @!UP3 USHF.R.U32.HI UR6, URZ, UR4, UR6 ;  /* 0x00000004ff06b299 */ /* 0x008fe80008011606 */
[----:B------:R-:W-:Y:S04]  /*57e0*/  @!UP3 USEL UR6, UR13, UR6, !UP0 ;  /* 0x000000060d06b287 */ /* 0x000fe8000c000000 */
[----:B------:R-:W-:Y:S02]  /*57f0*/  @!UP3 UIADD3 UR4, UPT, UPT, -UR8, UR6, URZ ;  /* 0x000000060804b290 */ /* 0x000fe4000fffe1ff */
[----:B------:R-:W-:Y:S02]  /*5800*/  @!UP3 UIADD3 UR6, UPT, UPT, UR8, -UR6, URZ ;  /* 0x800000060806b290 */ /* 0x000fe4000fffe0ff */
[----:B------:R-:W-:Y:S02]  /*5810*/  @!UP3 UIMAD UR14, UR4, UR5, UR14 ;  /* 0x00000005040eb2a4 */ /* 0x000fe4000f8e020e */
[----:B------:R-:W-:Y:S01]  /*5820*/  @!UP3 UIMAD UR13, UR6, UR10, UR13 ;  /* 0x0000000a060db2a4 */ /* 0x000fe2000f8e020d */
[----:B------:R-:W-:Y:S11]  /*5830*/  BRA.U UP1, `(.L_x_94) ;  /* 0x0000000101107547 */ /* 0x000ff6000b800000 */
[----:B------:R-:W-:Y:S04]  /*5840*/  MOV R6, UR49 ;  /* 0x0000003100067c02 */ /* 0x000fe80008000f00 */
[----:B------:R-:W-:Y:S04]  /*5850*/  SHF.L.U32 R6, R6, 0x1f, RZ ;  /* 0x0000001f06067819 */ /* 0x000fe800000006ff */
[----:B------:R-:W3:Y:S02]  /*5860*/  SYNCS.PHASECHK.TRANS64.TRYWAIT P2, [UR29+0x138], R6 ;  /* 0x00013806ff0075a7 */ /* 0x000ee4000804111d */
[----:B---3--:R-:W-:Y:S05]  /*5870*/  @!P2 BRA `(.L_x_95) ;  /* 0x0000006800fca947 */ /* 0x008fea0003800000 */
.L_x_94:
[----:B------:R-:W-:Y:S05]  /*5880*/  @!P1 BRA `(.L_x_96) ;  /* 0x0000000000309947 */ /* 0x000fea0003800000 */
[----:B------:R-:W-:Y:S01]  /*5890*/  ISETP.NE.U32.AND P1, PT, R2, RZ, PT ;  /* 0x000000ff0200720c */ /* 0x000fe20003f25070 */
[----:B------:R-:W3:Y:S01]  /*58a0*/  LDCU.64 UR4, c[0x0][0x358] ;  /* 0x00006b00ff0477ac */ /* 0x000ee20008000a00 */
[----:B------:R-:W-:Y:S02]  /*58b0*/  IMAD.MOV.U32 R85, RZ, RZ, 0x1 ;  /* 0x00000001ff557424 */ /* 0x000fe400078e00ff */
[----:B------:R-:W-:Y:S11]  /*58c0*/  ISETP.NE.AND.EX P1, PT, R3, RZ, PT, P1 ;  /* 0x000000ff0300720c */ /* 0x000ff60003f25310 */
[----:B------:R-:W-:Y:S02]  /*58d0*/  @!UPT UIADD3 URZ, UPT, UPT, URZ, URZ, URZ ;  /* 0x000000fffffff290 */ /* 0x000fe4000fffe0ff */
[----:B------:R-:W4:Y:S01]  /*58e0*/  @P1 LDC.64 R8, c[0x0][0xc88] ;  /* 0x00032200ff081b82 */ /* 0x000f220000000a00 */
[----:B-1----:R-:W-:Y:S04]  /*58f0*/  @P1 IMAD R0, R4, UR44, RZ ;  /* 0x0000002c04001c24 */ /* 0x002fe8000f8e02ff */
[----:B----4-:R-:W-:Y:S04]  /*5900*/  @P1 IMAD.WIDE R8, R0, 0x4, R8 ;  /* 0x0000000400081825 */ /* 0x010fe800078e0208 */
[----:B------:R-:W-:Y:S01]  /*5910*/  HFMA2 R0, -RZ, RZ, 0, 5.9604644775390625e-08 ;  /* 0x00000001ff007431 */ /* 0x000fe200000001ff */
[----:B---3-5:R3:W5:Y:S04]  /*5920*/  @P1 LDG.E R45, desc[UR4][R8.64] ;  /* 0x00000004082d1981 */ /* 0x028768000c1e1900 */
[----:B------:R-:W-:Y:S01]  /*5930*/  @!P1 PRMT R85, R0, 0x7610, R85 ;  /* 0x0000761000559816 */ /* 0x000fe20000000055 */
[----:B---3--:R-:W4:Y:S06]  /*5940*/  @!P1 LDC R45, c[0x0][0xc80] ;  /* 0x00032000ff2d9b82 */ /* 0x008f2c0000000800 */
.L_x_96:
[----:B----45:R-:W-:Y:S01]  /*5950*/  @!P0 FSETP.EQ.AND P1, PT, R45, RZ, PT ;  /* 0x000000ff2d00820b */ /* 0x030fe20003f22000 */
[----:B------:R-:W-:Y:S01]  /*5960*/  @!UPT UIADD3 URZ, UPT, UPT, URZ, URZ, URZ ;  /* 0x000000fffffff290 */ /* 0x000fe2000fffe0ff */
[----:B------:R-:W-:Y:S11]  /*5970*/  @!P0 BRA `(.L_x_97) ;  /* 0x0000000000188947 */ /* 0x000ff60003800000 */
[----:B------:R-:W-:Y:S02]  /*5980*/  LOP3.LUT P0, RZ, R85, 0xff, RZ, 0xc0, !PT ;  /* 0x000000ff55ff7812 */ /* 0x000fe4000780c0ff */
[----:B------:R-:W-:Y:S04]  /*5990*/  ISETP.NE.U32.AND P1, PT, R2, RZ, PT ;  /* 0x000000ff0200720c */ /* 0x000fe80003f25070 */
[----:B------:R-:W-:Y:S04]  /*59a0*/  ISETP.NE.AND.EX P1, PT, R3, RZ, PT, P1 ;  /* 0x000000ff0300720c */ /* 0x000fe80003f25310 */
[----:B------:R-:W-:Y:S03]  /*59b0*/  PLOP3.LUT P1, PT, P1, PT, PT, 0x8, 0x80 ;  /* 0x000000000080781c */ /* 0x000fe60000f2e170 */
[----:B------:R-:W-:Y:S11]  /*59c0*/  @P0 FSETP.EQ.AND P1, PT, R45, RZ, PT ;  /* 0x000000ff2d00020b */ /* 0x000ff60003f22000 */
[----:B------:R-:W-:Y:S02]  /*59d0*/  @!UPT UIADD3 URZ, UPT, UPT, URZ, URZ, URZ ;  /* 0x000000fffffff290 */ /* 0x000fe4000fffe0ff */
.L_x_97:
[----:B------:R-:W-:Y:S01]  /*59e0*/  ULEA UR4, UR12, UR29, 0x3 ;  /* 0x0000001d0c047291 */ /* 0x000fe2000f8e18ff */
[----:B------:R-:W-:Y:S02]  /*59f0*/  SHF.L.U32 R9, R15, 0x1f, RZ ;  /* 0x0000001f0f097819 */ /* 0x000fe400000006ff */
[----:B------:R-:W-:Y:S04]  /*5a00*/  ELECT P0, URZ, PT ;  /* 0x0000000000ff782f */ /* 0x000fe80003800000 */
[----:B------:R-:W-:Y:S02]  /*5a10*/  PLOP3.LUT P1, PT, P1, P0, PT, 0xf2, 0x2f ;  /* 0x00000000002f781c */ /* 0x000fe40000f21e72 */
[----:B------:R-:W3:Y:S11]  /*5a20*/  SYNCS.PHASECHK.TRANS64.TRYWAIT P2, [UR4+0x118], R9 ;  /* 0x00011809ff0075a7 */ /* 0x000ef60008041104 */
[----:B------:R-:W-:Y:S05]  /*5a30*/  @!P1 IADD3 R8, P0, PT, R16, 0x980, RZ ;  /* 0x0000098010089810 */ /* 0x000fea0007f1e0ff */
[----:B-1----:R-:W-:Y:S01]  /*5a40*/  @!P1 IMAD.X R6, RZ, RZ, R17, P0 ;  /* 0x000000ffff069224 */ /* 0x002fe200000e0611 */
[----:B---3--:R-:W-:Y:S07]  /*5a50*/  @!P2 BRA `(.L_x_98) ;  /* 0x00000068009ca947 */ /* 0x008fee0003800000 */
.L_x_219:
[----:B------:R-:W-:Y:S01]  /*5a60*/  @!P1 R2UR UR7, R6 ;  /* 0x00000000060792ca */ /* 0x000fe200000e0000 */
[----:B------:R-:W-:Y:S01]  /*5a70*/  UIADD3 UR5, UPT, UPT, UR12, 0x1, URZ ;  /* 0x000000010c057890 */ /* 0x000fe2000fffe0ff */
[----:B------:R-:W-:Y:S01]  /*5a80*/  @!P1 R2UR UR6, R8 ;  /* 0x00000000080692ca */ /* 0x000fe200000e0000 */
[----:B------:R-:W-:Y:S01]  /*5a90*/  UIADD3 UR25, UPT, UPT, UR4, 0x100, URZ ;  /* 0x0000010004197890 */ /* 0x000fe2000fffe0ff */
[----:B-1----:R-:W-:Y:S01]  /*5aa0*/  @!P1 IMAD.MOV.U32 R0, RZ, RZ, 0x1000 ;  /* 0x00001000ff009424 */ /* 0x002fe200078e00ff */
[----:B------:R-:W-:Y:S01]  /*5ab0*/  UISETP.NE.AND UP0, UPT, UR5, 0x3, UPT ;  /* 0x000000030500788c */ /* 0x000fe2000bf05270 */
[----:B------:R-:W-:Y:S01]  /*5ac0*/  UMOV UR18, 0x0 ;  /* 0x0000000000127882 */ /* 0x000fe20000000000 */
[----:B------:R-:W-:Y:S02]  /*5ad0*/  UMOV UR19, 0x10000000 ;  /* 0x1000000000137882 */ /* 0x000fe40000000000 */
[----:B------:R-:W-:Y:S02]  /*5ae0*/  USEL UR5, UR5, URZ, UP0 ;  /* 0x000000ff05057287 */ /* 0x000fe40008000000 */
[----:B------:R-:W-:Y:S02]  /*5af0*/  USEL UR9, URZ, 0x1, UP0 ;  /* 0x00000001ff097887 */ /* 0x000fe40008000000 */
[----:B------:R-:W-:Y:S01]  /*5b00*/  IMAD.U32 R9, RZ, RZ, UR7 ;  /* 0x00000007ff097e24 */ /* 0x000fe2000f8e00ff */
[----:B------:R-:W-:Y:S01]  /*5b10*/  VOTEU.ALL UP0, P1 ;  /* 0x0000000000ff7886 */ /* 0x000fe20000800000 */
[----:B------:R-:W-:Y:S01]  /*5b20*/  IMAD.U32 R8, RZ, RZ, UR6 ;  /* 0x00000006ff087e24 */ /* 0x000fe2000f8e00ff */
[----:B------:R-:W-:Y:S01]  /*5b30*/  UMOV UR28, UR44 ;  /* 0x0000002c001c7c82 */ /* 0x000fe20008000000 */
[----:B------:R-:W-:Y:S01]  /*5b40*/  UMOV UR11, UR27 ;  /* 0x0000001b000b7c82 */ /* 0x000fe20008000000 */
[----:B------:R-:W-:Y:S01]  /*5b50*/  @!P1 R2UR UR17, R9 ;  /* 0x00000000091192ca */ /* 0x000fe200000e0000 */
[----:B------:R-:W-:Y:S01]  /*5b60*/  @!UP0 ULEA UR6, UR12, UR29, 0xc ;  /* 0x0000001d0c068291 */ /* 0x000fe2000f8e60ff */
[----:B------:R-:W-:Y:S01]  /*5b70*/  @!P1 R2UR UR16, R8 ;  /* 0x00000000081092ca */ /* 0x000fe200000e0000 */
[----:B------:R-:W-:Y:S01]  /*5b80*/  @!UP0 UIADD3 UR10, UPT, UPT, UR26, 0x20, URZ ;  /* 0x000000201a0a8890 */ /* 0x000fe2000fffe0ff */
[----:B------:R-:W-:Y:S01]  /*5b90*/  LOP3.LUT R9, R15, UR9, RZ, 0x3c, !PT ;  /* 0x000000090f097c12 */ /* 0x000fe2000f8e3cff */
[----:B------:R-:W-:Y:S01]  /*5ba0*/  @!UP0 UIADD3 UR24, UPT, UPT, UR6, 0x200, URZ ;  /* 0x0000020006188890 */ /* 0x000fe2000fffe0ff */
[----:B------:R-:W-:Y:S01]  /*5bb0*/  @!P1 IADD3 R8, P0, PT, R16, 0x980, RZ ;  /* 0x0000098010089810 */ /* 0x000fe20007f1e0ff */
[----:B------:R-:W-:Y:S01]  /*5bc0*/  @!UP0 UIADD3 UR8, UPT, UPT, UR6, 0xa00, URZ ;  /* 0x00000a0006088890 */ /* 0x000fe2000fffe0ff */
[----:B------:R-:W-:Y:S01]  /*5bd0*/  SHF.L.U32 R10, R9, 0x1f, RZ ;  /* 0x0000001f090a7819 */ /* 0x000fe200000006ff */
[----:B------:R-:W-:Y:S01]  /*5be0*/  VOTEU.ALL UP0, P1 ;  /* 0x0000000000ff7886 */ /* 0x000fe20000800000 */
[----:B------:R-:W-:Y:S01]  /*5bf0*/  UMOV UR12, UR44 ;  /* 0x0000002c000c7c82 */ /* 0x000fe20008000000 */
[----:B------:R-:W-:Y:S01]  /*5c00*/  UMOV UR9, UR25 ;  /* 0x0000001900097c82 */ /* 0x000fe20008000000 */
[----:B------:R-:W-:Y:S01]  /*5c10*/  UPRMT UR6, UR56, 0x654, UR25 ;  /* 0x0000065438067896 */ /* 0x000fe20008000019 */
[----:B------:R-:W-:Y:S01]  /*5c20*/  @!P1 IMAD.X R6, RZ, RZ, R17, P0 ;  /* 0x000000ffff069224 */ /* 0x000fe200000e0611 */
[----:B------:R-:W-:Y:S01]  /*5c30*/  ULEA UR7, UR5, UR29, 0x3 ;  /* 0x0000001d05077291 */ /* 0x000fe2000f8e18ff */
[----:B------:R1:W-:Y:S01]  /*5c40*/  @!UP0 UTMALDG.3D [UR24], [UR16], desc[UR18] ;  /* 0x00001218100085b4 */ /* 0x0003e20008011000 */
[----:B------:R-:W-:Y:S05]  /*5c50*/  VOTEU.ALL UP0, P1 ;  /* 0x0000000000ff7886 */ /* 0x000fea0000800000 */
[----:B------:R1:W-:Y:S01]  /*5c60*/  @!UP0 UTMALDG.3D [UR8], [UR16], desc[UR18] ;  /* 0x00001208100085b4 */ /* 0x0003e20008011000 */
[----:B------:R1:W-:Y:S01]  /*5c70*/  @!P1 SYNCS.ARRIVE.TRANS64.RED.A0TR RZ, [UR4+0x100], R0 ;  /* 0x00010000ffff99a7 */ /* 0x0003e20008300404 */
[----:B------:R-:W-:Y:S01]  /*5c80*/  SYNCS.ARRIVE.TRANS64.RED.A1T0 RZ, [UR6], RZ ;  /* 0x000000ffffff79a7 */ /* 0x000fe20008100406 */
[----:B------:R-:W3:Y:S02]  /*5c90*/  SYNCS.PHASECHK.TRANS64.TRYWAIT P2, [UR7+0x118], R10 ;  /* 0x0001180aff0075a7 */ /* 0x000ee40008041107 */
[----:B-1-3--:R-:W-:Y:S05]  /*5ca0*/  @!P2 BRA `(.L_x_99) ;  /* 0x000000680020a947 */ /* 0x00afea0003800000 */
.L_x_221:
[----:B------:R-:W-:Y:S01]  /*5cb0*/  @!P1 R2UR UR6, R8 ;  /* 0x00000000080692ca */ /* 0x000fe200000e0000 */
[----:B------:R-:W-:Y:S01]  /*5cc0*/  UIADD3 UR4, UPT, UPT, UR5, 0x1, URZ ;  /* 0x0000000105047890 */ /* 0x000fe2000fffe0ff */
[----:B------:R-:W-:Y:S01]  /*5cd0*/  @!P1 R2UR UR8, R6 ;  /* 0x00000000060892ca */ /* 0x000fe200000e0000 */
[----:B------:R-:W-:Y:S01]  /*5ce0*/  UIADD3 UR17, UPT, UPT, UR7, 0x100, URZ ;  /* 0x0000010007117890 */ /* 0x000fe2000fffe0ff */
[----:B-1----:R-:W-:Y:S01]  /*5cf0*/  @!P1 IMAD.MOV.U32 R0, RZ, RZ, 0x1000 ;  /* 0x00001000ff009424 */ /* 0x002fe200078e00ff */
[----:B------:R-:W-:Y:S01]  /*5d00*/  UISETP.NE.AND UP0, UPT, UR4, 0x3, UPT ;  /* 0x000000030400788c */ /* 0x000fe2000bf05270 */
[----:B------:R-:W-:Y:S01]  /*5d10*/  @!P1 IADD3 R8, P0, PT, R16, 0x980, RZ ;  /* 0x0000098010089810 */ /* 0x000fe20007f1e0ff */
[----:B------:R-:W-:Y:S01]  /*5d20*/  UMOV UR36, 0x0 ;  /* 0x0000000000247882 */ /* 0x000fe20000000000 */
[----:B------:R-:W-:Y:S01]  /*5d30*/  UMOV UR37, 0x10000000 ;  /* 0x1000000000257882 */ /* 0x000fe20000000000 */
[----:B------:R-:W-:Y:S01]  /*5d40*/  USEL UR9, URZ, 0x1, UP0 ;  /* 0x00000001ff097887 */ /* 0x000fe20008000000 */
[----:B------:R-:W-:Y:S01]  /*5d50*/  UMOV UR18, UR26 ;  /* 0x0000001a00127c82 */ /* 0x000fe20008000000 */
[----:B------:R-:W-:Y:S02]  /*5d60*/  UMOV UR20, UR44 ;  /* 0x0000002c00147c82 */ /* 0x000fe40008000000 */
[----:B------:R-:W-:Y:S01]  /*5d70*/  IMAD.U32 R10, RZ, RZ, UR6 ;  /* 0x00000006ff0a7e24 */ /* 0x000fe2000f8e00ff */
[----:B------:R-:W-:Y:S01]  /*5d80*/  USEL UR6, UR4, URZ, UP0 ;  /* 0x000000ff04067287 */ /* 0x000fe20008000000 */
[----:B------:R-:W-:Y:S01]  /*5d90*/  IMAD.U32 R11, RZ, RZ, UR8 ;  /* 0x00000008ff0b7e24 */ /* 0x000fe2000f8e00ff */
[----:B------:R-:W-:Y:S01]  /*5da0*/  VOTEU.ALL UP0, P1 ;  /* 0x0000000000ff7886 */ /* 0x000fe20000800000 */
[----:B------:R-:W-:Y:S01]  /*5db0*/  LOP3.LUT R9, R9, UR9, RZ, 0x3c, !PT ;  /* 0x0000000909097c12 */ /* 0x000fe2000f8e3cff */
[----:B------:R-:W-:Y:S01]  /*5dc0*/  UMOV UR12, UR44 ;  /* 0x0000002c000c7c82 */ /* 0x000fe20008000000 */
[----:B------:R-:W-:Y:S01]  /*5dd0*/  @!P1 R2UR UR24, R10 ;  /* 0x000000000a1892ca */ /* 0x000fe200000e0000 */
[----:B------:R-:W-:Y:S01]  /*5de0*/  UMOV UR9, UR17 ;  /* 0x0000001100097c82 */ /* 0x000fe20008000000 */
[----:B------:R-:W-:Y:S01]  /*5df0*/  @!P1 R2UR UR25, R11 ;  /* 0x000000000b1992ca */ /* 0x000fe200000e0000 */
[----:B------:R-:W-:Y:S01]  /*5e00*/  @!UP0 ULEA UR5, UR5, UR29, 0xc ;  /* 0x0000001d05058291 */ /* 0x000fe2000f8e60ff */
[----:B------:R-:W-:Y:S01]  /*5e10*/  SHF.L.U32 R10, R9, 0x1f, RZ ;  /* 0x0000001f090a7819 */ /* 0x000fe200000006ff */
[----:B------:R-:W-:Y:S01]  /*5e20*/  @!UP0 UIADD3 UR19, UPT, UPT, UR27, 0x40, URZ ;  /* 0x000000401b138890 */ /* 0x000fe2000fffe0ff */
[----:B------:R-:W-:Y:S01]  /*5e30*/  @!P1 IMAD.X R6, RZ, RZ, R17, P0 ;  /* 0x000000ffff069224 */ /* 0x000fe200000e0611 */
[----:B------:R-:W-:Y:S02]  /*5e40*/  @!UP0 UIADD3 UR16, UPT, UPT, UR5, 0x200, URZ ;  /* 0x0000020005108890 */ /* 0x000fe4000fffe0ff */
[----:B------:R-:W-:Y:S02]  /*5e50*/  @!UP0 UIADD3 UR8, UPT, UPT, UR5, 0xa00, URZ ;  /* 0x00000a0005088890 */ /* 0x000fe4000fffe0ff */
[----:B------:R-:W-:Y:S01]  /*5e60*/  @!UP0 UIADD3 UR10, UPT, UPT, UR26, 0x20, URZ ;  /* 0x000000201a0a8890 */ /* 0x000fe2000fffe0ff */
[----:B------:R-:W-:Y:S01]  /*5e70*/  VOTEU.ALL UP0, P1 ;  /* 0x0000000000ff7886 */ /* 0x000fe20000800000 */
[----:B------:R-:W-:Y:S01]  /*5e80*/  UMOV UR11, UR19 ;  /* 0x00000013000b7c82 */ /* 0x000fe20008000000 */
[----:B------:R-:W-:Y:S02]  /*5e90*/  UPRMT UR4, UR56, 0x654, UR17 ;  /* 0x0000065438047896 */ /* 0x000fe40008000011 */
        /* <DEDUP_REMOVED lines=8> */
.L_x_223:
[----:B------:R-:W-:Y:S01]  /*5f20*/  @!P1 R2UR UR7, R6 ;  /* 0x00000000060792ca */ /* 0x000fe200000e0000 */
[----:B------:R-:W-:Y:S01]  /*5f30*/  UIADD3 UR4, UPT, UPT, UR6, 0x1, URZ ;  /* 0x0000000106047890 */ /* 0x000fe2000fffe0ff */
[----:B------:R-:W-:Y:S01]  /*5f40*/  @!P1 R2UR UR8, R8 ;  /* 0x00000000080892ca */ /* 0x000fe200000e0000 */
[----:B------:R-:W-:Y:S01]  /*5f50*/  UIADD3 UR18, UPT, UPT, UR26, 0x10, URZ ;  /* 0x000000101a127890 */ /* 0x000fe2000fffe0ff */
[----:B-1----:R-:W-:Y:S01]  /*5f60*/  @!P1 IMAD.MOV.U32 R0, RZ, RZ, 0x1000 ;  /* 0x00001000ff009424 */ /* 0x002fe200078e00ff */
[----:B------:R-:W-:Y:S01]  /*5f70*/  UISETP.NE.AND UP0, UPT, UR4, 0x3, UPT ;  /* 0x000000030400788c */ /* 0x000fe2000bf05270 */
[----:B------:R-:W-:Y:S01]  /*5f80*/  VIADD R14, R14, 0x1 ;  /* 0x000000010e0e7836 */ /* 0x000fe20000000000 */
[----:B------:R-:W-:Y:S02]  /*5f90*/  UIADD3 UR17, UPT, UPT, UR5, 0x100, URZ ;  /* 0x0000010005117890 */ /* 0x000fe4000fffe0ff */
[----:B------:R-:W-:Y:S01]  /*5fa0*/  USEL UR21, UR4, URZ, UP0 ;  /* 0x000000ff04157287 */ /* 0x000fe20008000000 */
[----:B------:R-:W-:Y:S01]  /*5fb0*/  UMOV UR36, 0x0 ;  /* 0x0000000000247882 */ /* 0x000fe20000000000 */
[----:B------:R-:W-:Y:S02]  /*5fc0*/  UMOV UR37, 0x10000000 ;  /* 0x1000000000257882 */ /* 0x000fe40000000000 */
[----:B------:R-:W-:Y:S01]  /*5fd0*/  IMAD.U32 R11, RZ, RZ, UR7 ;  /* 0x00000007ff0b7e24 */ /* 0x000fe2000f8e00ff */
[----:B------:R-:W-:Y:S01]  /*5fe0*/  USEL UR7, URZ, 0x1, UP0 ;  /* 0x00000001ff077887 */ /* 0x000fe20008000000 */
[----:B------:R-:W-:Y:S01]  /*5ff0*/  IMAD.U32 R10, RZ, RZ, UR8 ;  /* 0x00000008ff0a7e24 */ /* 0x000fe2000f8e00ff */
[----:B------:R-:W-:Y:S01]  /*6000*/  VOTEU.ALL UP0, P1 ;  /* 0x0000000000ff7886 */ /* 0x000fe20000800000 */
[----:B------:R-:W-:Y:S01]  /*6010*/  UMOV UR19, UR27 ;  /* 0x0000001b00137c82 */ /* 0x000fe20008000000 */
[----:B------:R-:W-:Y:S01]  /*6020*/  @!P1 R2UR UR25, R11 ;  /* 0x000000000b1992ca */ /* 0x000fe200000e0000 */
[----:B------:R-:W-:Y:S01]  /*6030*/  UMOV UR20, UR44 ;  /* 0x0000002c00147c82 */ /* 0x000fe20008000000 */
[----:B------:R-:W-:Y:S01]  /*6040*/  @!P1 R2UR UR24, R10 ;  /* 0x000000000a1892ca */ /* 0x000fe200000e0000 */
[----:B------:R-:W-:Y:S01]  /*6050*/  @!UP0 ULEA UR4, UR6, UR29, 0xc ;  /* 0x0000001d06048291 */ /* 0x000fe2000f8e60ff */
[----:B------:R-:W-:Y:S01]  /*6060*/  LOP3.LUT R9, R9, UR7, RZ, 0x3c, !PT ;  /* 0x0000000709097c12 */ /* 0x000fe2000f8e3cff */
[----:B------:R-:W-:Y:S02]  /*6070*/  @!UP0 UIADD3 UR10, UPT, UPT, UR26, 0x30, URZ ;  /* 0x000000301a0a8890 */ /* 0x000fe4000fffe0ff */
[----:B------:R-:W-:Y:S01]  /*6080*/  @!UP0 UIADD3 UR16, UPT, UPT, UR4, 0x200, URZ ;  /* 0x0000020004108890 */ /* 0x000fe2000fffe0ff */
[----:B------:R-:W-:Y:S01]  /*6090*/  SHF.L.U32 R6, R9, 0x1f, RZ ;  /* 0x0000001f09067819 */ /* 0x000fe200000006ff */
[----:B------:R-:W-:Y:S01]  /*60a0*/  @!UP0 UIADD3 UR8, UPT, UPT, UR4, 0xa00, URZ ;  /* 0x00000a0004088890 */ /* 0x000fe2000fffe0ff */
[----:B------:R-:W-:Y:S01]  /*60b0*/  VOTEU.ALL UP0, P1 ;  /* 0x0000000000ff7886 */ /* 0x000fe20000800000 */
[----:B------:R-:W-:Y:S01]  /*60c0*/  UMOV UR11, UR27 ;  /* 0x0000001b000b7c82 */ /* 0x000fe20008000000 */
[----:B------:R-:W-:Y:S01]  /*60d0*/  UMOV UR12, UR44 ;  /* 0x0000002c000c7c82 */ /* 0x000fe20008000000 */
[----:B------:R-:W-:Y:S01]  /*60e0*/  UMOV UR9, UR17 ;  /* 0x0000001100097c82 */ /* 0x000fe20008000000 */
[----:B------:R-:W-:Y:S02]  /*60f0*/  UPRMT UR6, UR56, 0x654, UR17 ;  /* 0x0000065438067896 */ /* 0x000fe40008000011 */
[----:B------:R1:W-:Y:S01]  /*6100*/  @!UP0 UTMALDG.3D [UR16], [UR24], desc[UR36] ;  /* 0x00002410180085b4 */ /* 0x0003e20008011000 */
[----:B------:R-:W-:Y:S01]  /*6110*/  VOTEU.ALL UP0, P1 ;  /* 0x0000000000ff7886 */ /* 0x000fe20000800000 */
[----:B------:R-:W-:Y:S04]  /*6120*/  ULEA UR4, UR21, UR29, 0x3 ;  /* 0x0000001d15047291 */ /* 0x000fe8000f8e18ff */
[----:B------:R1:W-:Y:S01]  /*6130*/  @!UP0 UTMALDG.3D [UR8], [UR24], desc[UR36] ;  /* 0x00002408180085b4 */ /* 0x0003e20008011000 */
[----:B------:R1:W-:Y:S01]  /*6140*/  @!P1 SYNCS.ARRIVE.TRANS64.RED.A0TR RZ, [UR5+0x100], R0 ;  /* 0x00010000ffff99a7 */ /* 0x0003e20008300405 */
[----:B------:R-:W-:Y:S03]  /*6150*/  SYNCS.ARRIVE.TRANS64.RED.A1T0 RZ, [UR6], RZ ;  /* 0x000000ffffff79a7 */ /* 0x000fe60008100406 */
[----:B------:R-:W3:Y:S02]  /*6160*/  SYNCS.PHASECHK.TRANS64.TRYWAIT P0, [UR4+0x118], R6 ;  /* 0x00011806ff0075a7 */ /* 0x000ee40008001104 */
[----:B-1-3--:R-:W-:Y:S05]  /*6170*/  @!P0 BRA `(.L_x_101) ;  /* 0x00000064001c8947 */ /* 0x00afea0003800000 */
.L_x_225:
[----:B------:R-:W-:Y:S01]  /*6180*/  UIADD3 UR17, UPT, UPT, UR4, 0x100, URZ ;  /* 0x0000010004117890 */ /* 0x000fe2000fffe0ff */
[----:B-1----:R-:W-:Y:S01]  /*6190*/  @!P1 IADD3 R6, P0, PT, R16, 0x980, RZ ;  /* 0x0000098010069810 */ /* 0x002fe20007f1e0ff */
[----:B------:R-:W-:Y:S01]  /*61a0*/  UPLOP3.LUT UP1, UPT, UPT, UPT, UPT, 0x80, 0x8 ;  /* 0x000000000008789c */ /* 0x000fe20003f2f070 */
[----:B------:R-:W-:Y:S01]  /*61b0*/  R2UR UR36, R91 ;  /* 0x000000005b2472ca */ /* 0x000fe200000e0000 */
[----:B------:R-:W-:Y:S01]  /*61c0*/  UMOV UR24, 0x0 ;  /* 0x0000000000187882 */ /* 0x000fe20000000000 */
[----:B------:R-:W-:Y:S01]  /*61d0*/  @!P1 R2UR UR6, R6 ;  /* 0x00000000060692ca */ /* 0x000fe200000e0000 */
[----:B------:R-:W-:Y:S01]  /*61e0*/  @!P1 IMAD.X R0, RZ, RZ, R17, P0 ;  /* 0x000000ffff009224 */ /* 0x000fe200000e0611 */
[----:B------:R-:W-:Y:S01]  /*61f0*/  UMOV UR25, 0x10000000 ;  /* 0x1000000000197882 */ /* 0x000fe20000000000 */
[----:B------:R-:W-:Y:S01]  /*6200*/  UMOV UR20, UR44 ;  /* 0x0000002c00147c82 */ /* 0x000fe20008000000 */
[----:B------:R-:W-:Y:S01]  /*6210*/  UMOV UR12, UR44 ;  /* 0x0000002c000c7c82 */ /* 0x000fe20008000000 */
[----:B------:R-:W-:Y:S01]  /*6220*/  UMOV UR9, UR17 ;  /* 0x0000001100097c82 */ /* 0x000fe20008000000 */
[----:B------:R-:W-:Y:S01]  /*6230*/  @!P1 R2UR UR5, R0 ;  /* 0x00000000000592ca */ /* 0x000fe200000e0000 */
[----:B------:R-:W-:Y:S01]  /*6240*/  VOTEU.ALL UP0, P1 ;  /* 0x0000000000ff7886 */ /* 0x000fe20000800000 */
[----:B------:R-:W-:Y:S01]  /*6250*/  R2UR UR28, R92 ;  /* 0x000000005c1c72ca */ /* 0x000fe200000e0000 */
[----:B------:R-:W-:Y:S01]  /*6260*/  UMOV UR44, UR30 ;  /* 0x0000001e002c7c82 */ /* 0x000fe20008000000 */
[C---:B------:R-:W-:Y:S02]  /*6270*/  ISETP.NE.AND P0, PT, R14.reuse, 0x2, PT ;  /* 0x000000020e00780c */ /* 0x040fe40003f05270 */
[----:B------:R-:W-:Y:S01]  /*6280*/  @!UP0 UIADD3 UR19, UPT, UPT, UR27, 0x40, URZ ;  /* 0x000000401b138890 */ /* 0x000fe2000fffe0ff */
[----:B------:R-:W-:Y:S01]  /*6290*/  IMAD.U32 R10, RZ, RZ, UR6 ;  /* 0x00000006ff0a7e24 */ /* 0x000fe2000f8e00ff */
[----:B------:R-:W-:Y:S01]  /*62a0*/  @!UP0 UIADD3 UR10, UPT, UPT, UR26, 0x30, URZ ;  /* 0x000000301a0a8890 */ /* 0x000fe2000fffe0ff */
[----:B------:R-:W-:Y:S02]  /*62b0*/  SEL R0, RZ, 0x1, P0 ;  /* 0x00000001ff007807 */ /* 0x000fe40000000000 */
[----:B------:R-:W-:Y:S02]  /*62c0*/  SEL R14, R14, RZ, P0 ;  /* 0x000000ff0e0e7207 */ /* 0x000fe40000000000 */
[----:B------:R-:W-:Y:S01]  /*62d0*/  IMAD.U32 R11, RZ, RZ, UR5 ;  /* 0x00000005ff0b7e24 */ /* 0x000fe2000f8e00ff */
[----:B------:R-:W-:Y:S01]  /*62e0*/  @!P1 R2UR UR6, R10 ;  /* 0x000000000a0692ca */ /* 0x000fe200000e0000 */
[----:B------:R-:W-:Y:S01]  /*62f0*/  @!UP0 ULEA UR5, UR21, UR29, 0xc ;  /* 0x0000001d15058291 */ /* 0x000fe2000f8e60ff */
[----:B------:R-:W-:Y:S01]  /*6300*/  LOP3.LUT R13, R13, R0, RZ, 0x3c, !PT ;  /* 0x000000000d0d7212 */ /* 0x000fe200078e3cff */
[----:B------:R-:W-:Y:S01]  /*6310*/  UMOV UR11, UR19 ;  /* 0x00000013000b7c82 */ /* 0x000fe20008000000 */
[----:B------:R-:W-:Y:S01]  /*6320*/  @!P1 R2UR UR7, R11 ;  /* 0x000000000b0792ca */ /* 0x000fe200000e0000 */
[----:B------:R-:W-:Y:S02]  /*6330*/  @!UP0 UIADD3 UR16, UPT, UPT, UR5, 0x200, URZ ;  /* 0x0000020005108890 */ /* 0x000fe4000fffe0ff */
[----:B------:R-:W-:Y:S01]  /*6340*/  @!UP0 UIADD3 UR8, UPT, UPT, UR5, 0xa00, URZ ;  /* 0x00000a0005088890 */ /* 0x000fe2000fffe0ff */
[----:B------:R-:W-:Y:S01]  /*6350*/  VOTEU.ALL UP0, P1 ;  /* 0x0000000000ff7886 */ /* 0x000fe20000800000 */
[----:B------:R-:W-:Y:S02]  /*6360*/  UPRMT UR5, UR56, 0x654, UR17 ;  /* 0x0000065438057896 */ /* 0x000fe40008000011 */
[----:B------:R-:W-:Y:S06]  /*6370*/  UIADD3 UR27, UPT, UPT, UR14, UR28, URZ ;  /* 0x0000001c0e1b7290 */ /* 0x000fec000fffe0ff */
[----:B------:R-:W-:Y:S01]  /*6380*/  @!UP0 UTMALDG.3D [UR16], [UR6], desc[UR24] ;  /* 0x00001810060085b4 */ /* 0x000fe20008011000 */
[----:B------:R-:W-:Y:S05]  /*6390*/  VOTEU.ALL UP0, P1 ;  /* 0x0000000000ff7886 */ /* 0x000fea0000800000 */
[----:B------:R1:W-:Y:S01]  /*63a0*/  @!UP0 UTMALDG.3D [UR8], [UR6], desc[UR24] ;  /* 0x00001808060085b4 */ /* 0x0003e20008011000 */
[----:B------:R3:W-:Y:S01]  /*63b0*/  @!P1 SYNCS.ARRIVE.TRANS64.RED.A0TR RZ, [UR4+0x100], R7 ;  /* 0x00010007ffff99a7 */ /* 0x0007e20008300404 */
[----:B------:R-:W-:Y:S02]  /*63c0*/  UIADD3 UR4, UPT, UPT, UR21, 0x1, URZ ;  /* 0x0000000115047890 */ /* 0x000fe4000fffe0ff */
[----:B------:R-:W-:Y:S02]  /*63d0*/  UIADD3 UR21, UPT, UPT, UR13, UR36, URZ ;  /* 0x000000240d157290 */ /* 0x000fe4000fffe0ff */
[----:B------:R-:W-:Y:S01]  /*63e0*/  UISETP.NE.AND UP0, UPT, UR4, 0x3, UPT ;  /* 0x000000030400788c */ /* 0x000fe2000bf05270 */
[----:B------:R-:W-:Y:S03]  /*63f0*/  SYNCS.ARRIVE.TRANS64.RED.A1T0 RZ, [UR5], RZ ;  /* 0x000000ffffff79a7 */ /* 0x000fe60008100405 */
[----:B------:R-:W-:Y:S06]  /*6400*/  USEL UR5, URZ, 0x1, UP0 ;  /* 0x00000001ff057887 */ /* 0x000fec0008000000 */
[----:B------:R-:W-:Y:S01]  /*6410*/  LOP3.LUT R15, R9, UR5, RZ, 0x3c, !PT ;  /* 0x00000005090f7c12 */ /* 0x000fe2000f8e3cff */
[----:B-1----:R-:W-:Y:S01]  /*6420*/  USEL UR12, UR4, URZ, UP0 ;  /* 0x000000ff040c7287 */ /* 0x002fe20008000000 */
[----:B------:R-:W-:Y:S11]  /*6430*/  BRA.U UP2, `(.L_x_102) ;  /* 0xffffffed02807547 */ /* 0x000ff6000b83ffff */
[----:B------:R-:W-:Y:S01]  /*6440*/  UIADD3 UR29, UPT, UPT, UR29, 0x118, URZ ;  /* 0x000001181d1d7890 */ /* 0x000fe2000fffe0ff */
[----:B------:R-:W-:-:S03]  /*6450*/  SHF.L.U32 R2, R15, 0x1f, RZ ;  /* 0x0000001f0f027819 */ /* 0x000fc600000006ff */
[----:B------:R-:W-:-:S09]  /*6460*/  ULEA UR4, UR12, UR29, 0x3 ;  /* 0x0000001d0c047291 */ /* 0x000fd2000f8e18ff */
[----:B------:R-:W1:Y:S02]  /*6470*/  SYNCS.PHASECHK.TRANS64.TRYWAIT P0, [UR4], R2 ;  /* 0x00000002ff0075a7 */ /* 0x000e640008001104 */
[----:B-1----:R-:W-:Y:S05]  /*6480*/  @!P0 BRA `(.L_x_103) ;  /* 0x0000006000708947 */ /* 0x002fea0003800000 */
.L_x_227:
        /* <DEDUP_REMOVED lines=9> */
.L_x_229:
[----:B------:R-:W-:-:S04]  /*6520*/  UIADD3 UR4, UPT, UPT, UR4, 0x1, URZ ;  /* 0x0000000104047890 */ /* 0x000fc8000fffe0ff */
[----:B------:R-:W-:-:S04]  /*6530*/  UISETP.NE.AND UP0, UPT, UR4, 0x3, UPT ;  /* 0x000000030400788c */ /* 0x000fc8000bf05270 */
[----:B------:R-:W-:Y:S02]  /*6540*/  USEL UR5, URZ, 0x1, UP0 ;  /* 0x00000001ff057887 */ /* 0x000fe40008000000 */
[----:B------:R-:W-:-:S04]  /*6550*/  USEL UR4, UR4, URZ, UP0 ;  /* 0x000000ff04047287 */ /* 0x000fc80008000000 */
[----:B------:R-:W-:Y:S01]  /*6560*/  ULEA UR4, UR4, UR29, 0x3 ;  /* 0x0000001d04047291 */ /* 0x000fe2000f8e18ff */
[----:B-1----:R-:W-:-:S04]  /*6570*/  LOP3.LUT R2, R15, UR5, RZ, 0x3c, !PT ;  /* 0x000000050f027c12 */ /* 0x002fc8000f8e3cff */
[----:B------:R-:W-:Y:S01]  /*6580*/  SHF.L.U32 R2, R2, 0x1f, RZ ;  /* 0x0000001f02027819 */ /* 0x000fe200000006ff */
[----:B------:R-:W-:-:S07]  /*6590*/  IMAD.U32 R0, RZ, RZ, UR4 ;  /* 0x00000004ff007e24 */ /* 0x000fce000f8e00ff */
.L_x_105:
[----:B-1----:R1:W4:Y:S02]  /*65a0*/  SYNCS.PHASECHK.TRANS64.TRYWAIT P0, [R0+URZ], R2 ;  /* 0x00000002000075a7 */ /* 0x00232400080011ff */
[----:B----4-:R-:W-:Y:S05]  /*65b0*/  @!P0 NANOSLEEP.SYNCS 0x989680 ;  /* 0x009896800000895d */ /* 0x010fea0003900000 */
[----:B------:R-:W4:Y:S02]  /*65c0*/  @!P0 SYNCS.PHASECHK.TRANS64 P0, [R0+URZ], R2 ;  /* 0x00000002000085a7 */ /* 0x000f2400080010ff */
[----:B--2-4-:R-:W-:Y:S05]  /*65d0*/  @P0 EXIT ;  /* 0x000000000000094d */ /* 0x014fea0003800000 */
[----:B------:R-:W-:Y:S05]  /*65e0*/  BRA `(.L_x_105) ;  /* 0xfffffffc00ec7947 */ /* 0x000fea000383ffff */
.L_x_91:
[----:B------:R-:W-:-:S06]  /*65f0*/  UISETP.GE.AND UP0, UPT, UR20, 0x4, UPT ;  /* 0x000000041400788c */ /* 0x000fcc000bf06270 */
[----:B------:R-:W-:-:S13]  /*6600*/  PLOP3.LUT P0, PT, PT, PT, UP0, 0x80, 0x8 ;  /* 0x000000000008781c */ /* 0x000fda0003f0f008 */
[----:B-1----:R-:W-:Y:S05]  /*6610*/  @!P0 EXIT ;  /* 0x000000000000894d */ /* 0x002fea0003800000 */
[----:B------:R-:W-:Y:S01]  /*6620*/  BAR.SYNC.DEFER_BLOCKING 0x6, 0xa0 ;  /* 0x0182800000007b1d */ /* 0x000fe20000010000 */
[C---:B------:R-:W-:Y:S01]  /*6630*/  IMAD.SHL.U32 R83, R81.reuse, 0x10, RZ ;  /* 0x0000001051537824 */ /* 0x040fe200078e00ff */
[C---:B------:R-:W-:Y:S01]  /*6640*/  LOP3.LUT R84, R86.reuse, 0x3, RZ, 0xc0, !PT ;  /* 0x0000000356547812 */ /* 0x040fe200078ec0ff */
[C---:B------:R-:W-:Y:S01]  /*6650*/  IMAD.SHL.U32 R82, R81.reuse, 0x2, RZ ;  /* 0x0000000251527824 */ /* 0x040fe200078e00ff */
[----:B------:R-:W-:Y:S01]  /*6660*/  CS2R R78, SRZ ;  /* 0x00000000004e7805 */ /* 0x000fe2000001ff00 */
[----:B------:R-:W-:Y:S01]  /*6670*/  IMAD.SHL.U32 R2, R86, 0x200, RZ ;  /* 0x0000020056027824 */ /* 0x000fe200078e00ff */
[----:B------:R-:W-:Y:S01]  /*6680*/  UMOV UR4, 0x400 ;  /* 0x0000040000047882 */ /* 0x000fe20000000000 */
[----:B------:R-:W1:Y:S01]  /*6690*/  LDCU UR5, c[0x0][0x370] ;  /* 0x00006e00ff0577ac */ /* 0x000e620008000800 */
[----:B------:R-:W2:Y:S01]  /*66a0*/  LDC.64 R74, c[0x0][0xcb0] ;  /* 0x00032c00ff4a7b82 */ /* 0x000ea20000000a00 */
[----:B------:R-:W-:Y:S01]  /*66b0*/  IMAD.U32 R81, R81, 0x10000, RZ ;  /* 0x0001000051517824 */ /* 0x000fe200078e00ff */
[C---:B------:R-:W-:Y:S01]  /*66c0*/  LOP3.LUT R6, R83.reuse, 0x40, RZ, 0xc0, !PT ;  /* 0x0000004053067812 */ /* 0x040fe200078ec0ff */
[----:B------:R-:W-:Y:S01]  /*66d0*/  ULEA UR4, UR56, UR4, 0x18 ;  /* 0x0000000438047291 */ /* 0x000fe2000f8ec0ff */
[----:B------:R-:W-:Y:S01]  /*66e0*/  LOP3.LUT R3, R83, 0x1b0, RZ, 0xc0, !PT ;  /* 0x000001b053037812 */ /* 0x000fe200078ec0ff */
[----:B------:R-:W3:Y:S01]  /*66f0*/  LDCU.64 UR6, c[0x0][0xc90] ;  /* 0x00019200ff0677ac */ /* 0x000ee20008000a00 */
[----:B------:R-:W-:Y:S01]  /*6700*/  LOP3.LUT R82, R6, 0x8, R82, 0xf8, !PT ;  /* 0x0000000806527812 */ /* 0x000fe200078ef852 */
[----:B------:R-:W-:Y:S01]  /*6710*/  IMAD.MOV.U32 R80, RZ, RZ, RZ ;  /* 0x000000ffff507224 */ /* 0x000fe200078e00ff */
[----:B------:R-:W4:Y:S01]  /*6720*/  LDC.64 R72, c[0x0][0xca8] ;  /* 0x00032a00ff487b82 */ /* 0x000f220000000a00 */
[----:B------:R-:W-:Y:S01]  /*6730*/  LOP3.LUT R2, R3, 0x200, R2, 0xf8, !PT ;  /* 0x0000020003027812 */ /* 0x000fe200078ef802 */
[----:B------:R-:W-:Y:S01]  /*6740*/  IMAD.MOV.U32 R77, RZ, RZ, RZ ;  /* 0x000000ffff4d7224 */ /* 0x000fe200078e00ff */
[----:B------:R-:W-:Y:S01]  /*6750*/  LOP3.LUT R81, R81, 0x200000, RZ, 0xc0, !PT ;  /* 0x0020000051517812 */ /* 0x000fe200078ec0ff */
[----:B------:R-:W2:Y:S01]  /*6760*/  LDCU UR42, c[0x0][0xf0c] ;  /* 0x0001e180ff2a77ac */ /* 0x000ea20008000800 */
[----:B------:R-:W-:-:S02]  /*6770*/  LOP3.LUT P0, RZ, R83, 0x40, RZ, 0xc0, !PT ;  /* 0x0000004053ff7812 */ /* 0x000fc4000780c0ff */
[----:B------:R-:W-:Y:S01]  /*6780*/  LOP3.LUT R82, R2, R82, RZ, 0xfc, !PT ;  /* 0x0000005202527212 */ /* 0x000fe200078efcff */
[----:B------:R-:W2:Y:S01]  /*6790*/  LDS R0, [UR4+0x1d0] ;  /* 0x0001d004ff007984 */ /* 0x000ea20008000800 */
[----:B-1----:R-:W-:Y:S01]  /*67a0*/  IMAD.U32 R90, RZ, RZ, UR5 ;  /* 0x00000005ff5a7e24 */ /* 0x002fe2000f8e00ff */
[----:B------:R-:W1:Y:S01]  /*67b0*/  LDCU UR5, c[0x0][0x374] ;  /* 0x00006e80ff0577ac */ /* 0x000e620008000800 */
[----:B------:R-:W-:Y:S01]  /*67c0*/  P2R R2, PR, RZ, 0x1 ;  /* 0x00000001ff027803 */ /* 0x000fe20000000000 */
[----:B------:R-:W-:Y:S01]  /*67d0*/  UIADD3 UR4, UPT, UPT, UR4, 0x200, URZ ;  /* 0x0000020004047890 */ /* 0x000fe2000fffe0ff */
[----:B---3--:R-:W-:Y:S01]  /*67e0*/  IMAD.U32 R88, RZ, RZ, UR6 ;  /* 0x00000006ff587e24 */ /* 0x008fe2000f8e00ff */
[----:B------:R-:W-:Y:S01]  /*67f0*/  MOV R87, UR7 ;  /* 0x0000000700577c02 */ /* 0x000fe20008000f00 */
[----:B------:R-:W3:Y:S03]  /*6800*/  LDCU UR38, c[0x0][0xf30] ;  /* 0x0001e600ff2677ac */ /* 0x000ee60008000800 */
[----:B------:R-:W-:Y:S01]  /*6810*/  MOV R94, UR4 ;  /* 0x00000004005e7c02 */ /* 0x000fe20008000f00 */
[----:B------:R-:W2:Y:S01]  /*6820*/  LDCU.64 UR58, c[0x0][0xc88] ;  /* 0x00019100ff3a77ac */ /* 0x000ea20008000a00 */
[----:B------:R-:W2:Y:S01]  /*6830*/  LDCU.64 UR40, c[0x0][0xf28] ;  /* 0x0001e500ff2877ac */ /* 0x000ea20008000a00 */
[----:B-1----:R-:W-:Y:S01]  /*6840*/  IMAD.U32 R89, RZ, RZ, UR5 ;  /* 0x00000005ff597e24 */ /* 0x002fe2000f8e00ff */
[----:B------:R-:W1:Y:S01]  /*6850*/  LDCU.128 UR60, c[0x0][0xf10] ;  /* 0x0001e200ff3c77ac */ /* 0x000e620008000c00 */
[----:B------:R-:W-:Y:S01]  /*6860*/  UMOV UR57, 0x1 ;  /* 0x0000000100397882 */ /* 0x000fe20000000000 */
[----:B------:R-:W-:Y:S01]  /*6870*/  UMOV UR45, URZ ;  /* 0x000000ff002d7c82 */ /* 0x000fe20008000000 */
[----:B------:R-:W-:Y:S01]  /*6880*/  UMOV UR56, URZ ;  /* 0x000000ff00387c82 */ /* 0x000fe20008000000 */
[----:B------:R-:W-:Y:S01]  /*6890*/  UMOV UR52, URZ ;  /* 0x000000ff00347c82 */ /* 0x000fe20008000000 */
[----:B-1234-:R-:W-:-:S07]  /*68a0*/  IMAD.IADD R81, R0, 0x1, R81 ;  /* 0x0000000100517824 */ /* 0x01efce00078e0251 */
.L_x_164:
[----:B-1----:R-:W1:Y:S01]  /*68b0*/  S2UR UR43, SR_CgaCtaId ;  /* 0x00000000002b79c3 */ /* 0x002e620000008800 */
[----:B------:R-:W-:Y:S01]  /*68c0*/  UMOV UR4, 0x400 ;  /* 0x0000040000047882 */ /* 0x000fe20000000000 */
[----:B------:R-:W-:Y:S01]  /*68d0*/  SHF.L.U32 R2, R78, 0x1f, RZ ;  /* 0x0000001f4e027819 */ /* 0x000fe200000006ff */
[----:B-1----:R-:W-:Y:S06]  /*68e0*/  ULEA UR43, UR43, UR4, 0x18 ;  /* 0x000000042b2b7291 */ /* 0x002fec000f8ec0ff */
[C---:B------:R-:W-:Y:S02]  /*68f0*/  LEA R0, R77.reuse, UR43, 0x3 ;  /* 0x0000002b4d007c11 */ /* 0x040fe4000f8e18ff */
[----:B------:R-:W-:Y:S02]  /*6900*/  LEA R4, R77, UR43, 0x4 ;  /* 0x0000002b4d047c11 */ /* 0x000fe4000f8e20ff */
[----:B------:R-:W1:Y:S02]  /*6910*/  SYNCS.PHASECHK.TRANS64.TRYWAIT P0, [R0+URZ+0x140], R2 ;  /* 0x00014002000075a7 */ /* 0x000e6400080011ff */
[----:B-1----:R-:W-:Y:S05]  /*6920*/  @!P0 BRA `(.L_x_106) ;  /* 0x0000005c00788947 */ /* 0x002fea0003800000 */
.L_x_230:
[----:B------:R-:W-:Y:S01]  /*6930*/  R2UR UR7, R93 ;  /* 0x000000005d0772ca */ /* 0x000fe200000e0000 */
[----:B------:R-:W2:Y:S01]  /*6940*/  LDS.128 R4, [R4+0x1b0] ;  /* 0x0001b00004047984 */ /* 0x000ea20000000c00 */
[----:B-1----:R-:W-:Y:S01]  /*6950*/  VIADD R0, R0, 0x150 ;  /* 0x0000015000007836 */ /* 0x002fe20000000000 */
[----:B------:R-:W-:Y:S04]  /*6960*/  UISETP.GE.AND UP0, UPT, UR39, 0x1, UPT ;  /* 0x000000012700788c */ /* 0x000fe8000bf06270 */
[----:B------:R-:W-:Y:S01]  /*6970*/  PRMT R0, RZ, 0x654, R0 ;  /* 0x00000654ff007816 */ /* 0x000fe20000000000 */
[----:B------:R-:W-:Y:S01]  /*6980*/  @!PT LDS RZ, [RZ] ;  /* 0x00000000fffff984 */ /* 0x000fe20000000800 */
[----:B------:R-:W-:Y:S01]  /*6990*/  @!PT LDS RZ, [RZ] ;  /* 0x00000000fffff984 */ /* 0x000fe20000000800 */
[----:B------:R-:W-:Y:S01]  /*69a0*/  @!PT LDS RZ, [RZ] ;  /* 0x00000000fffff984 */ /* 0x000fe20000000800 */
[----:B------:R-:W-:Y:S01]  /*69b0*/  @!PT LDS RZ, [RZ] ;  /* 0x00000000fffff984 */ /* 0x000fe20000000800 */
[----:B------:R1:W-:Y:S06]  /*69c0*/  MEMBAR.ALL.CTA ;  /* 0x0000000000007992 */ /* 0x0003ec0000008000 */
[----:B-1----:R-:W1:Y:S02]  /*69d0*/  FENCE.VIEW.ASYNC.S ;  /* 0x00000000000073c6 */ /* 0x002e640000000000 */
[----:B-1----:R1:W-:Y:S01]  /*69e0*/  SYNCS.ARRIVE.TRANS64.RED.A1T0 RZ, [R0+URZ], RZ ;  /* 0x000000ff00ff79a7 */ /* 0x0023e200081004ff */
[----:B--2---:R-:W-:Y:S11]  /*69f0*/  LOP3.LUT P0, RZ, R6, 0x1, RZ, 0xc0, !PT ;  /* 0x0000000106ff7812 */ /* 0x004ff6000780c0ff */
[----:B------:R-:W-:Y:S02]  /*6a00*/  @!UPT UIADD3 URZ, UPT, UPT, URZ, URZ, URZ ;  /* 0x000000fffffff290 */ /* 0x000fe4000fffe0ff */
[----:B------:R-:W-:Y:S01]  /*6a10*/  VOTEU.ANY UP1, P0 ;  /* 0x0000000000ff7886 */ /* 0x000fe20000020100 */
[----:B------:R-:W-:Y:S01]  /*6a20*/  PLOP3.LUT P0, PT, PT, PT, UP1, 0x80, 0x8 ;  /* 0x000000000008781c */ /* 0x000fe20003f0f018 */
[----:B------:R-:W-:Y:S06]  /*6a30*/  UP2UR UR4, UPR, URZ, 0x2 ;  /* 0x00000002ff047883 */ /* 0x000fec0008000000 */
[----:B------:R-:W-:Y:S06]  /*6a40*/  IMAD.U32 R95, RZ, RZ, UR4 ;  /* 0x00000004ff5f7e24 */ /* 0x000fec000f8e00ff */
[----:B------:R-:W-:Y:S02]  /*6a50*/  @P0 SHF.R.U32.HI R2, RZ, 0x10, R5 ;  /* 0x00000010ff020819 */ /* 0x000fe40000011605 */
[----:B------:R-:W-:Y:S02]  /*6a60*/  @P0 MOV R3, R4 ;  /* 0x0000000400030202 */ /* 0x000fe40000000f00 */
[----:B------:R-:W-:Y:S02]  /*6a70*/  @P0 R2UR UR4, R2 ;  /* 0x00000000020402ca */ /* 0x000fe400000e0000 */
[----:B------:R-:W-:Y:S02]  /*6a80*/  @P0 LOP3.LUT R4, R5, 0xffff, RZ, 0xc0, !PT ;  /* 0x0000ffff05040812 */ /* 0x000fe400078ec0ff */
[----:B------:R-:W-:Y:S02]  /*6a90*/  @P0 R2UR UR6, R3 ;  /* 0x00000000030602ca */ /* 0x000fe400000e0000 */
[----:B------:R-:W-:Y:S07]  /*6aa0*/  @P0 R2UR UR5, R4 ;  /* 0x00000000040502ca */ /* 0x000fee00000e0000 */
[----:B------:R-:W-:Y:S02]  /*6ab0*/  @UP1 UMOV UR7, UR4 ;  /* 0x0000000400071c82 */ /* 0x000fe40008000000 */
[----:B------:R-:W-:Y:S02]  /*6ac0*/  IMAD.U32 R93, RZ, RZ, UR7 ;  /* 0x00000007ff5d7e24 */ /* 0x000fe4000f8e00ff */
[----:B------:R-:W-:Y:S02]  /*6ad0*/  @UP1 UMOV UR37, UR6 ;  /* 0x0000000600251c82 */ /* 0x000fe40008000000 */
[----:B------:R-:W-:Y:S01]  /*6ae0*/  @UP1 UMOV UR36, UR5 ;  /* 0x0000000500241c82 */ /* 0x000fe20008000000 */
[----:B-1----:R-:W-:Y:S05]  /*6af0*/  BRA.U !UP0, `(.L_x_107) ;  /* 0x0000000108d47547 */ /* 0x002fea000b800000 */
[----:B------:R-:W1:Y:S01]  /*6b00*/  LDCU UR13, c[0x0][0xf20] ;  /* 0x0001e400ff0d77ac */ /* 0x000e620008000800 */
[----:B------:R-:W-:Y:S02]  /*6b10*/  R2UR UR14, R89 ;  /* 0x00000000590e72ca */ /* 0x000fe400000e0000 */
[----:B------:R-:W-:Y:S01]  /*6b20*/  R2UR UR12, R90 ;  /* 0x000000005a0c72ca */ /* 0x000fe200000e0000 */
[----:B------:R-:W-:Y:S02]  /*6b30*/  UISETP.NE.AND UP0, UPT, UR62, 0x1, UPT ;  /* 0x000000013e00788c */ /* 0x000fe4000bf05270 */
[----:B------:R-:W-:Y:S02]  /*6b40*/  UIMAD.WIDE.U32 UR8, UR36, UR63, URZ ;  /* 0x0000003f240872a5 */ /* 0x000fe4000f8e00ff */
[----:B------:R-:W-:Y:S02]  /*6b50*/  UIMAD.WIDE.U32 UR10, UR37, UR60, URZ ;  /* 0x0000003c250a72a5 */ /* 0x000fe4000f8e00ff */
[----:B------:R-:W-:Y:S02]  /*6b60*/  UISETP.NE.AND UP1, UPT, UR42, 0x1, UPT ;  /* 0x000000012a00788c */ /* 0x000fe4000bf25270 */
[----:B------:R-:W-:Y:S02]  /*6b70*/  UISETP.NE.AND UP2, UPT, UR39, 0x1, UPT ;  /* 0x000000012700788c */ /* 0x000fe4000bf45270 */
[----:B------:R-:W-:Y:S02]  /*6b80*/  UIMAD.WIDE.U32 UR4, UR14, UR63, URZ ;  /* 0x0000003f0e0472a5 */ /* 0x000fe4000f8e00ff */
[----:B------:R-:W-:Y:S05]  /*6b90*/  UIMAD.WIDE.U32 UR6, UR12, UR60, URZ ;  /* 0x0000003c0c0672a5 */ /* 0x000fea000f8e00ff */
[----:B------:R-:W-:Y:S02]  /*6ba0*/  UMOV UR4, UR5 ;  /* 0x0000000500047c82 */ /* 0x000fe40008000000 */
[----:B-1----:R-:W-:Y:S03]  /*6bb0*/  USHF.R.U32.HI UR5, URZ, UR13, UR4 ;  /* 0x0000000dff057299 */ /* 0x002fe60008011604 */
[----:B------:R-:W-:Y:S02]  /*6bc0*/  UMOV UR4, UR7 ;  /* 0x0000000700047c82 */ /* 0x000fe40008000000 */
[----:B------:R-:W-:Y:S02]  /*6bd0*/  USHF.R.U32.HI UR7, URZ, UR61, UR4 ;  /* 0x0000003dff077299 */ /* 0x000fe40008011604 */
[----:B------:R-:W-:Y:S02]  /*6be0*/  USEL UR4, UR14, UR5, !UP0 ;  /* 0x000000050e047287 */ /* 0x000fe4000c000000 */
[----:B------:R-:W-:Y:S01]  /*6bf0*/  USEL UR7, UR12, UR7, !UP1 ;  /* 0x000000070c077287 */ /* 0x000fe2000c800000 */
[----:B------:R-:W-:Y:S01]  /*6c00*/  UMOV UR5, UR9 ;  /* 0x0000000900057c82 */ /* 0x000fe20008000000 */
[----:B------:R-:W-:Y:S02]  /*6c10*/  UIMAD.WIDE.U32 UR8, UR4, UR40, URZ ;  /* 0x00000028040872a5 */ /* 0x000fe4000f8e00ff */
[----:B------:R-:W-:Y:S03]  /*6c20*/  USHF.R.U32.HI UR6, URZ, UR13, UR5 ;  /* 0x0000000dff067299 */ /* 0x000fe60008011605 */
[----:B------:R-:W-:Y:S01]  /*6c30*/  UMOV UR5, UR11 ;  /* 0x0000000b00057c82 */ /* 0x000fe20008000000 */
[----:B------:R-:W-:Y:S02]  /*6c40*/  UIMAD.WIDE.U32 UR10, UR7, UR40, URZ ;  /* 0x00000028070a72a5 */ /* 0x000fe4000f8e00ff */
[----:B------:R-:W-:Y:S02]  /*6c50*/  USHF.R.U32.HI UR12, URZ, UR61, UR5 ;  /* 0x0000003dff0c7299 */ /* 0x000fe40008011605 */
[----:B------:R-:W-:Y:S01]  /*6c60*/  USEL UR6, UR36, UR6, !UP0 ;  /* 0x0000000624067287 */ /* 0x000fe2000c000000 */
[----:B------:R-:W-:Y:S02]  /*6c70*/  UMOV UR5, UR9 ;  /* 0x0000000900057c82 */ /* 0x000fe40008000000 */
[----:B------:R-:W-:Y:S01]  /*6c80*/  UMOV UR10, UR11 ;  /* 0x0000000b000a7c82 */ /* 0x000fe20008000000 */
[----:B------:R-:W-:Y:S02]  /*6c90*/  @UP2 USHF.R.U32.HI UR4, URZ, UR41, UR5 ;  /* 0x00000029ff042299 */ /* 0x000fe40008011605 */
[----:B------:R-:W-:Y:S02]  /*6ca0*/  @UP2 USHF.R.U32.HI UR7, URZ, UR41, UR10 ;  /* 0x00000029ff072299 */ /* 0x000fe4000801160a */
[----:B------:R-:W-:Y:S02]  /*6cb0*/  UIMAD UR4, UR39, UR4, URZ ;  /* 0x00000004270472a4 */ /* 0x000fe4000f8e02ff */
[----:B------:R-:W-:Y:S02]  /*6cc0*/  UIMAD.WIDE.U32 UR10, UR6, UR40, URZ ;  /* 0x00000028060a72a5 */ /* 0x000fe4000f8e00ff */
[----:B------:R-:W-:Y:S02]  /*6cd0*/  USEL UR5, UR37, UR12, !UP1 ;  /* 0x0000000c25057287 */ /* 0x000fe4000c800000 */
[----:B------:R-:W-:Y:S02]  /*6ce0*/  UIMAD UR8, UR39, UR7, URZ ;  /* 0x00000007270872a4 */ /* 0x000fe4000f8e02ff */
[----:B------:R-:W-:Y:S03]  /*6cf0*/  UISETP.GE.AND UP0, UPT, UR6, UR4, UPT ;  /* 0x000000040600728c */ /* 0x000fe6000bf06270 */
[----:B------:R-:W-:Y:S01]  /*6d00*/  UMOV UR4, UR11 ;  /* 0x0000000b00047c82 */ /* 0x000fe20008000000 */
[----:B------:R-:W-:Y:S02]  /*6d10*/  UISETP.GE.OR UP0, UPT, UR5, UR8, UP0 ;  /* 0x000000080500728c */ /* 0x000fe40008706670 */
[----:B------:R-:W-:Y:S02]  /*6d20*/  USHF.R.U32.HI UR4, URZ, UR41, UR4 ;  /* 0x00000029ff047299 */ /* 0x000fe40008011604 */
[----:B------:R-:W-:Y:S02]  /*6d30*/  UIMAD.WIDE.U32 UR8, UR5, UR40, URZ ;  /* 0x00000028050872a5 */ /* 0x000fe4000f8e00ff */
[----:B------:R-:W-:Y:S02]  /*6d40*/  USEL UR11, UR6, UR4, !UP2 ;  /* 0x00000004060b7287 */ /* 0x000fe4000d000000 */
[----:B------:R-:W-:Y:S02]  /*6d50*/  UIADD3 UR8, UPT, UPT, -UR5, URZ, URZ ;  /* 0x000000ff05087290 */ /* 0x000fe4000fffe1ff */
[----:B------:R-:W-:Y:S01]  /*6d60*/  UIADD3 UR10, UPT, UPT, -UR11, URZ, URZ ;  /* 0x000000ff0b0a7290 */ /* 0x000fe2000fffe1ff */
[----:B------:R-:W-:Y:S01]  /*6d70*/  @!UP0 UMOV UR4, UR9 ;  /* 0x0000000900048c82 */ /* 0x000fe20008000000 */
[----:B------:R-:W-:Y:S02]  /*6d80*/  UIADD3 UR9, UPT, UPT, -UR6, URZ, URZ ;  /* 0x000000ff06097290 */ /* 0x000fe4000fffe1ff */
[----:B------:R-:W-:Y:S02]  /*6d90*/  @!UP0 USHF.R.U32.HI UR4, URZ, UR41, UR4 ;  /* 0x00000029ff048299 */ /* 0x000fe40008011604 */
[----:B------:R-:W-:Y:S02]  /*6da0*/  UIMAD UR10, UR39, UR10, UR6 ;  /* 0x0000000a270a72a4 */ /* 0x000fe4000f8e0206 */
[----:B------:R-:W-:Y:S04]  /*6db0*/  @!UP0 USEL UR4, UR5, UR4, !UP2 ;  /* 0x0000000405048287 */ /* 0x000fe8000d000000 */
[----:B------:R-:W-:Y:S02]  /*6dc0*/  @!UP0 UIMAD UR10, UR7, UR10, UR4 ;  /* 0x0000000a070a82a4 */ /* 0x000fe4000f8e0204 */
[----:B------:R-:W-:Y:S02]  /*6dd0*/  @!UP0 UIADD3 UR11, UPT, UPT, UR11, -UR4, URZ ;  /* 0x800000040b0b8290 */ /* 0x000fe4000fffe0ff */
[----:B------:R-:W-:Y:S02]  /*6de0*/  UIMAD UR7, UR42, UR8, UR37 ;  /* 0x000000082a0772a4 */ /* 0x000fe4000f8e0225 */
[----:B------:R-:W-:Y:S02]  /*6df0*/  @!UP0 UIMAD UR6, UR11, UR39, UR5 ;  /* 0x000000270b0682a4 */ /* 0x000fe4000f8e0205 */
[----:B------:R-:W-:Y:S01]  /*6e00*/  UIMAD UR4, UR62, UR9, UR36 ;  /* 0x000000093e0472a4 */ /* 0x000fe2000f8e0224 */
[----:B------:R-:W-:Y:S02]  /*6e10*/  @!UP0 UMOV UR5, UR10 ;  /* 0x0000000a00058c82 */ /* 0x000fe40008000000 */
[----:B------:R-:W-:Y:S02]  /*6e20*/  UIMAD UR37, UR5, UR42, UR7 ;  /* 0x0000002a052572a4 */ /* 0x000fe4000f8e0207 */
[----:B------:R-:W-:Y:S11]  /*6e30*/  UIMAD UR36, UR6, UR62, UR4 ;  /* 0x0000003e062472a4 */ /* 0x000ff6000f8e0204 */
[----:B------:R-:W-:Y:S01]  /*6e40*/  @!UPT UIADD3 URZ, UPT, UPT, URZ, URZ, URZ ;  /* 0x000000fffffff290 */ /* 0x000fe2000fffe0ff */
.L_x_107:
[----:B------:R-:W-:Y:S01]  /*6e50*/  UISETP.NE.AND UP0, UPT, UR38, 0x1, UPT ;  /* 0x000000012600788c */ /* 0x000fe2000bf05270 */
[----:B------:R-:W-:Y:S01]  /*6e60*/  R2UR UR11, R94 ;  /* 0x000000005e0b72ca */ /* 0x000fe200000e0000 */
[----:B------:R-:W-:Y:S01]  /*6e70*/  USHF.L.U32 UR50, UR27, 0x7, URZ ;  /* 0x000000071b327899 */ /* 0x000fe200080006ff */
[----:B------:R-:W-:Y:S01]  /*6e80*/  IADD3 R77, PT, PT, R77, 0x1, RZ ;  /* 0x000000014d4d7810 */ /* 0x000fe20007ffe0ff */
[----:B------:R-:W-:Y:S07]  /*6e90*/  USHF.L.U32 UR49, UR21, 0x6, URZ ;  /* 0x0000000615317899 */ /* 0x000fee00080006ff */
[----:B------:R-:W1:Y:S01]  /*6ea0*/  @!UP0 LDCU.128 UR12, c[0x0][0xf10] ;  /* 0x0001e200ff0c87ac */ /* 0x000e620008000c00 */
[----:B------:R-:W2:Y:S01]  /*6eb0*/  @!UP0 LDCU UR5, c[0x0][0xf0c] ;  /* 0x0001e180ff0587ac */ /* 0x000ea20008000800 */
[----:B------:R-:W3:Y:S01]  /*6ec0*/  @!UP0 LDCU UR10, c[0x0][0xf20] ;  /* 0x0001e400ff0a87ac */ /* 0x000ee20008000800 */
[----:B-1----:R-:W-:Y:S02]  /*6ed0*/  UIMAD.WIDE.U32 UR8, UR37, UR12, URZ ;  /* 0x0000000c250872a5 */ /* 0x002fe4000f8e00ff */
[----:B------:R-:W-:Y:S02]  /*6ee0*/  UIMAD.WIDE.U32 UR6, UR36, UR15, URZ ;  /* 0x0000000f240672a5 */ /* 0x000fe4000f8e00ff */
[----:B------:R-:W-:Y:S03]  /*6ef0*/  @!UP0 UISETP.NE.AND UP1, UPT, UR14, 0x1, UPT ;  /* 0x000000010e00888c */ /* 0x000fe6000bf25270 */
[----:B------:R-:W-:Y:S01]  /*6f00*/  @!UP0 UMOV UR4, UR9 ;  /* 0x0000000900048c82 */ /* 0x000fe20008000000 */
[----:B--2---:R-:W-:Y:S02]  /*6f10*/  @!UP0 UISETP.NE.AND UP2, UPT, UR5, 0x1, UPT ;  /* 0x000000010500888c */ /* 0x004fe4000bf45270 */
[----:B------:R-:W-:Y:S01]  /*6f20*/  @!UP0 USHF.R.U32.HI UR4, URZ, UR13, UR4 ;  /* 0x0000000dff048299 */ /* 0x000fe20008011604 */
[----:B------:R-:W-:Y:S02]  /*6f30*/  @!UP0 UMOV UR6, UR7 ;  /* 0x0000000700068c82 */ /* 0x000fe40008000000 */
[----:B---3--:R-:W-:Y:S02]  /*6f40*/  @!UP0 USHF.R.U32.HI UR6, URZ, UR10, UR6 ;  /* 0x0000000aff068299 */ /* 0x008fe40008011606 */
[----:B------:R-:W-:Y:S02]  /*6f50*/  @!UP0 USEL UR7, UR37, UR4, !UP2 ;  /* 0x0000000425078287 */ /* 0x000fe4000d000000 */
[----:B------:R-:W-:Y:S04]  /*6f60*/  @!UP0 USEL UR6, UR36, UR6, !UP1 ;  /* 0x0000000624068287 */ /* 0x000fe8000c800000 */
[----:B------:R-:W-:Y:S02]  /*6f70*/  @!UP0 UIADD3 UR4, UPT, UPT, -UR7, UR6, URZ ;  /* 0x0000000607048290 */ /* 0x000fe4000fffe1ff */
[----:B------:R-:W-:Y:S02]  /*6f80*/  @!UP0 UIADD3 UR6, UPT, UPT, UR7, -UR6, URZ ;  /* 0x8000000607068290 */ /* 0x000fe4000fffe0ff */
[----:B------:R-:W-:Y:S02]  /*6f90*/  @!UP0 UIMAD UR37, UR4, UR5, UR37 ;  /* 0x00000005042582a4 */ /* 0x000fe4000f8e0225 */
[----:B------:R-:W-:Y:S02]  /*6fa0*/  @!UP0 UIMAD UR36, UR6, UR14, UR36 ;  /* 0x0000000e062482a4 */ /* 0x000fe4000f8e0224 */
[----:B------:R-:W-:Y:S09]  /*6fb0*/  ULOP3.LUT UP0, URZ, UR11, 0x90, URZ, 0xc0, !UPT ;  /* 0x000000900bff7892 */ /* 0x000ff2000f80c0ff */
[----:B------:R-:W-:Y:S05]  /*6fc0*/  BRA.U !UP0, `(.L_x_108) ;  /* 0x00000001087c7547 */ /* 0x000fea000b800000 */
[----:B------:R-:W1:Y:S01]  /*6fd0*/  LDCU.64 UR8, c[0x4][0x80] ;  /* 0x01001000ff0877ac */ /* 0x000e620008000a00 */
[----:B------:R-:W-:Y:S01]  /*6fe0*/  MOV R2, 0x0 ;  /* 0x0000000000027802 */ /* 0x000fe20000000f00 */
[----:B------:R-:W-:Y:S02]  /*6ff0*/  HFMA2 R12, -RZ, RZ, 0, 5.9604644775390625e-08 ;  /* 0x00000001ff0c7431 */ /* 0x000fe400000001ff */
[----:B------:R-:W-:Y:S01]  /*7000*/  IMAD.MOV.U32 R8, RZ, RZ, 0x70 ;  /* 0x00000070ff087424 */ /* 0x000fe200078e00ff */
[----:B------:R2:W3:Y:S01]  /*7010*/  LDC.64 R14, c[0x4][R2] ;  /* 0x01000000020e7b82 */ /* 0x0004e20000000a00 */
[----:B------:R-:W4:Y:S01]  /*7020*/  LDCU.64 UR6, c[0x4][0x88] ;  /* 0x01001100ff0677ac */ /* 0x000f220008000a00 */
[----:B------:R-:W-:Y:S01]  /*7030*/  IMAD.MOV.U32 R13, RZ, RZ, RZ ;  /* 0x000000ffff0d7224 */ /* 0x000fe200078e00ff */
[----:B------:R-:W2:Y:S01]  /*7040*/  LDCU.64 UR4, c[0x4][0x8] ;  /* 0x01000100ff0477ac */ /* 0x000ea20008000a00 */
[----:B-1----:R-:W-:Y:S01]  /*7050*/  MOV R5, UR9 ;  /* 0x0000000900057c02 */ /* 0x002fe20008000f00 */
[----:B------:R-:W-:Y:S01]  /*7060*/  IMAD.U32 R4, RZ, RZ, UR8 ;  /* 0x00000008ff047e24 */ /* 0x000fe2000f8e00ff */
[----:B----4-:R-:W-:Y:S01]  /*7070*/  MOV R7, UR7 ;  /* 0x0000000700077c02 */ /* 0x010fe20008000f00 */
[----:B------:R-:W-:Y:S01]  /*7080*/  IMAD.U32 R6, RZ, RZ, UR6 ;  /* 0x00000006ff067e24 */ /* 0x000fe2000f8e00ff */
[----:B--2---:R-:W-:Y:S01]  /*7090*/  MOV R11, UR5 ;  /* 0x00000005000b7c02 */ /* 0x004fe20008000f00 */
[----:B------:R-:W-:Y:S02]  /*70a0*/  IMAD.U32 R10, RZ, RZ, UR4 ;  /* 0x00000004ff0a7e24 */ /* 0x000fe4000f8e00ff */
[----:B------:R-:W-:Y:S07]  /*70b0*/  LEPC R20, `(.L_x_109) ;  /* 0x000000001014794e */ /* 0x000fee0000000000 */
[----:B---3-5:R-:W-:Y:S05]  /*70c0*/  CALL.ABS.NOINC R14 ;  /* 0x000000000e007343 */ /* 0x028fea0003c00000 */
.L_x_109:
[----:B------:R-:W1:Y:S01]  /*70d0*/  LDCU.64 UR8, c[0x4][0x80] ;  /* 0x01001000ff0877ac */ /* 0x000e620008000a00 */
[----:B------:R-:W2:Y:S01]  /*70e0*/  LDC.64 R2, c[0x4][R2] ;  /* 0x0100000002027b82 */ /* 0x000ea20000000a00 */
[----:B------:R-:W-:Y:S02]  /*70f0*/  HFMA2 R12, -RZ, RZ, 0, 5.9604644775390625e-08 ;  /* 0x00000001ff0c7431 */ /* 0x000fe400000001ff */
[----:B------:R-:W-:Y:S02]  /*7100*/  IMAD.MOV.U32 R8, RZ, RZ, 0x70 ;  /* 0x00000070ff087424 */ /* 0x000fe400078e00ff */
[----:B------:R-:W-:Y:S01]  /*7110*/  IMAD.MOV.U32 R13, RZ, RZ, RZ ;  /* 0x000000ffff0d7224 */ /* 0x000fe200078e00ff */
[----:B------:R-:W3:Y:S01]  /*7120*/  LDCU.64 UR6, c[0x4][0x88] ;  /* 0x01001100ff0677ac */ /* 0x000ee20008000a00 */
[----:B------:R-:W4:Y:S01]  /*7130*/  LDCU.64 UR4, c[0x4][0x8] ;  /* 0x01000100ff0477ac */ /* 0x000f220008000a00 */
[----:B-1----:R-:W-:Y:S02]  /*7140*/  MOV R4, UR8 ;  /* 0x0000000800047c02 */ /* 0x002fe40008000f00 */
[----:B------:R-:W-:Y:S02]  /*7150*/  MOV R5, UR9 ;  /* 0x0000000900057c02 */ /* 0x000fe40008000f00 */
[----:B---3--:R-:W-:Y:S01]  /*7160*/  MOV R7, UR7 ;  /* 0x0000000700077c02 */ /* 0x008fe20008000f00 */
[----:B------:R-:W-:Y:S01]  /*7170*/  IMAD.U32 R6, RZ, RZ, UR6 ;  /* 0x00000006ff067e24 */ /* 0x000fe2000f8e00ff */
[----:B----4-:R-:W-:Y:S01]  /*7180*/  MOV R11, UR5 ;  /* 0x00000005000b7c02 */ /* 0x010fe20008000f00 */
[----:B------:R-:W-:Y:S02]  /*7190*/  IMAD.U32 R10, RZ, RZ, UR4 ;  /* 0x00000004ff0a7e24 */ /* 0x000fe4000f8e00ff */
[----:B------:R-:W-:Y:S07]  /*71a0*/  LEPC R20, `(.L_x_108) ;  /* 0x000000001014794e */ /* 0x000fee0000000000 */
[----:B--2---:R-:W-:Y:S05]  /*71b0*/  CALL.ABS.NOINC R2 ;  /* 0x0000000002007343 */ /* 0x004fea0003c00000 */
.L_x_108:
[----:B------:R-:W-:Y:S02]  /*71c0*/  R2UR UR6, R96 ;  /* 0x00000000600672ca */ /* 0x000fe400000e0000 */
[----:B------:R-:W-:Y:S02]  /*71d0*/  R2UR UR5, R88 ;  /* 0x00000000580572ca */ /* 0x000fe400000e0000 */
[----:B------:R-:W-:Y:S02]  /*71e0*/  R2UR UR4, R87 ;  /* 0x00000000570472ca */ /* 0x000fe400000e0000 */
[----:B------:R-:W-:Y:S02]  /*71f0*/  ISETP.NE.U32.AND P4, PT, R74, RZ, PT ;  /* 0x000000ff4a00720c */ /* 0x000fe40003f85070 */
[----:B------:R-:W-:Y:S02]  /*7200*/  ISETP.NE.U32.AND P2, PT, RZ, UR58, PT ;  /* 0x0000003aff007c0c */ /* 0x000fe4000bf45070 */
[----:B------:R-:W-:Y:S02]  /*7210*/  ISETP.NE.AND.EX P4, PT, R75, RZ, PT, P4 ;  /* 0x000000ff4b00720c */ /* 0x000fe40003f85340 */
[----:B------:R-:W-:Y:S01]  /*7220*/  ISETP.NE.AND.EX P2, PT, RZ, UR59, PT, P2 ;  /* 0x0000003bff007c0c */ /* 0x000fe2000bf45320 */
[----:B------:R-:W-:Y:S02]  /*7230*/  UISETP.NE.AND UP2, UPT, UR6, URZ, UPT ;  /* 0x000000ff0600728c */ /* 0x000fe4000bf45270 */
[----:B------:R-:W-:Y:S04]  /*7240*/  UISETP.NE.U32.AND UP0, UPT, UR5, URZ, UPT ;  /* 0x000000ff0500728c */ /* 0x000fe8000bf05070 */
[----:B------:R-:W-:Y:S01]  /*7250*/  UISETP.NE.AND.EX UP1, UPT, UR4, URZ, UPT, UP0 ;  /* 0x000000ff0400728c */ /* 0x000fe2000bf25300 */
[----:B------:R-:W-:Y:S01]  /*7260*/  PLOP3.LUT P1, PT, PT, PT, UP2, 0x80, 0x8 ;  /* 0x000000000008781c */ /* 0x000fe20003f2f028 */
[----:B------:R-:W-:Y:S03]  /*7270*/  UPLOP3.LUT UP0, UPT, UPT, UPT, UPT, 0x40, 0x4 ;  /* 0x000000000004789c */ /* 0x000fe60003f0e870 */
[----:B------:R-:W-:Y:S06]  /*7280*/  @UP2 UPLOP3.LUT UP0, UPT, UPT, UPT, UP1, 0x80, 0x8 ;  /* 0x000000000008289c */ /* 0x000fec0003f0f010 */
[----:B------:R-:W-:Y:S01]  /*7290*/  PLOP3.LUT P0, PT, PT, PT, UP0, 0x80, 0x8 ;  /* 0x000000000008781c */ /* 0x000fe20003f0f008 */
[----:B------:R-:W-:Y:S01]  /*72a0*/  @!UPT UIADD3 URZ, UPT, UPT, URZ, URZ, URZ ;  /* 0x000000fffffff290 */ /* 0x000fe2000fffe0ff */
[----:B------:R-:W-:Y:S11]  /*72b0*/  BRA.U !UP1, `(.L_x_110) ;  /* 0x0000000109407547 */ /* 0x000ff6000b800000 */
[----:B------:R-:W-:Y:S01]  /*72c0*/  UISETP.NE.U32.AND UP0, UPT, UR58, URZ, UPT ;  /* 0x000000ff3a00728c */ /* 0x000fe2000bf05070 */
[----:B------:R-:W-:Y:S01]  /*72d0*/  R2UR UR6, R88 ;  /* 0x00000000580672ca */ /* 0x000fe200000e0000 */
[----:B------:R-:W1:Y:S01]  /*72e0*/  LDCU.64 UR8, c[0x0][0x358] ;  /* 0x00006b00ff0877ac */ /* 0x000e620008000a00 */
[----:B------:R-:W-:Y:S02]  /*72f0*/  HFMA2 R85, -RZ, RZ, 0, 5.9604644775390625e-08 ;  /* 0x00000001ff557431 */ /* 0x000fe400000001ff */
[----:B------:R-:W-:Y:S01]  /*7300*/  IMAD.MOV.U32 R0, RZ, RZ, 0x1 ;  /* 0x00000001ff007424 */ /* 0x000fe200078e00ff */
[----:B------:R-:W-:Y:S06]  /*7310*/  UISETP.NE.AND.EX UP0, UPT, UR59, URZ, UPT, UP0 ;  /* 0x000000ff3b00728c */ /* 0x000fec000bf05300 */
[----:B------:R-:W-:Y:S05]  /*7320*/  PLOP3.LUT P3, PT, PT, PT, UP0, 0x80, 0x8 ;  /* 0x000000000008781c */ /* 0x000fea0003f6f008 */
[----:B------:R-:W2:Y:S01]  /*7330*/  @UP0 LDCU.64 UR4, c[0x0][0xc88] ;  /* 0x00019100ff0407ac */ /* 0x000ea20008000a00 */
[----:B------:R-:W-:Y:S07]  /*7340*/  @UP0 UIMAD UR6, UR44, UR6, URZ ;  /* 0x000000062c0602a4 */ /* 0x000fee000f8e02ff */
[----:B------:R-:W-:Y:S01]  /*7350*/  @!P3 PRMT R85, R0, 0x7610, R85 ;  /* 0x000076100055b816 */ /* 0x000fe20000000055 */
[----:B--2---:R-:W-:Y:S06]  /*7360*/  @UP0 UIMAD.WIDE UR4, UR6, 0x4, UR4 ;  /* 0x00000004060408a5 */ /* 0x004fec000f8e0204 */
[----:B------:R-:W-:Y:S02]  /*7370*/  IMAD.U32 R2, RZ, RZ, UR4 ;  /* 0x00000004ff027e24 */ /* 0x000fe4000f8e00ff */
[----:B------:R-:W-:Y:S03]  /*7380*/  IMAD.U32 R3, RZ, RZ, UR5 ;  /* 0x00000005ff037e24 */ /* 0x000fe6000f8e00ff */
[----:B------:R-:W2:Y:S02]  /*7390*/  @!UP0 LDCU UR4, c[0x0][0xc80] ;  /* 0x00019000ff0487ac */ /* 0x000ea40008000800 */
[----:B-1---5:R1:W5:Y:S02]  /*73a0*/  @P3 LDG.E R45, desc[UR8][R2.64] ;  /* 0x00000008022d3981 */ /* 0x022364000c1e1900 */
[----:B-12---:R-:W-:Y:S02]  /*73b0*/  @!P3 MOV R45, UR4 ;  /* 0x00000004002dbc02 */ /* 0x006fe40008000f00 */
.L_x_110:
[----:B------:R-:W-:Y:S05]  /*73c0*/  @!P4 BRA `(.L_x_111) ;  /* 0x000000000024c947 */ /* 0x000fea0003800000 */
[----:B------:R-:W-:Y:S01]  /*73d0*/  ISETP.NE.U32.AND P3, PT, R72, RZ, PT ;  /* 0x000000ff4800720c */ /* 0x000fe20003f65070 */
[----:B------:R-:W1:Y:S03]  /*73e0*/  LDCU.64 UR4, c[0x0][0x358] ;  /* 0x00006b00ff0477ac */ /* 0x000e660008000a00 */
[----:B------:R-:W-:Y:S11]  /*73f0*/  ISETP.NE.AND.EX P3, PT, R73, RZ, PT, P3 ;  /* 0x000000ff4900720c */ /* 0x000ff60003f65330 */
[----:B------:R-:W-:Y:S02]  /*7400*/  @!UPT UIADD3 URZ, UPT, UPT, URZ, URZ, URZ ;  /* 0x000000fffffff290 */ /* 0x000fe4000fffe0ff */
[----:B------:R-:W2:Y:S01]  /*7410*/  @P3 LDC.64 R2, c[0x0][0xca8] ;  /* 0x00032a00ff023b82 */ /* 0x000ea20000000a00 */
[----:B------:R-:W-:Y:S04]  /*7420*/  @P3 IMAD R0, R74, UR44, RZ ;  /* 0x0000002c4a003c24 */ /* 0x000fe8000f8e02ff */
[----:B--2---:R-:W-:Y:S05]  /*7430*/  @P3 IMAD.WIDE R2, R0, 0x4, R2 ;  /* 0x0000000400023825 */ /* 0x004fea00078e0202 */
[----:B-1---5:R1:W5:Y:S02]  /*7440*/  @P3 LDG.E R43, desc[UR4][R2.64] ;  /* 0x00000004022b3981 */ /* 0x022364000c1e1900 */
[----:B-1----:R-:W2:Y:S02]  /*7450*/  @!P3 LDC R43, c[0x0][0xca0] ;  /* 0x00032800ff2bbb82 */ /* 0x002ea40000000800 */
.L_x_111:
[----:B-----5:R-:W-:Y:S01]  /*7460*/  FSETP.NEU.AND P3, PT, R45, RZ, PT ;  /* 0x000000ff2d00720b */ /* 0x020fe20003f6d000 */
[----:B------:R-:W-:Y:S01]  /*7470*/  ULOP3.LUT UR4, UR57, 0x1, URZ, 0x3c, !UPT ;  /* 0x0000000139047892 */ /* 0x000fe2000f8e3cff */
[----:B------:R-:W-:Y:S01]  /*7480*/  SEL R4, RZ, 0xffffffff, P2 ;  /* 0xffffffffff047807 */ /* 0x000fe20001000000 */
[----:B------:R-:W-:Y:S01]  /*7490*/  IMAD.U32 R51, RZ, RZ, UR45 ;  /* 0x0000002dff337e24 */ /* 0x000fe2000f8e00ff */
[----:B------:R-:W-:Y:S01]  /*74a0*/  @P1 LOP3.LUT P2, RZ, R85, 0xff, RZ, 0xc0, !PT ;  /* 0x000000ff55ff1812 */ /* 0x000fe2000784c0ff */
[----:B------:R-:W-:Y:S01]  /*74b0*/  IMAD.MOV.U32 R98, RZ, RZ, 0x10 ;  /* 0x00000010ff627424 */ /* 0x000fe200078e00ff */
[----:B------:R-:W-:Y:S01]  /*74c0*/  @P1 SEL R0, RZ, 0xffffffff, P3 ;  /* 0xffffffffff001807 */ /* 0x000fe20001800000 */
[----:B------:R-:W-:Y:S01]  /*74d0*/  IMAD.U32 R112, RZ, RZ, UR4 ;  /* 0x00000004ff707e24 */ /* 0x000fe2000f8e00ff */
[----:B------:R-:W-:Y:S01]  /*74e0*/  LEA R104, R80, UR43, 0x3 ;  /* 0x0000002b50687c11 */ /* 0x000fe2000f8e18ff */
[----:B------:R-:W-:Y:S01]  /*74f0*/  IMAD.SHL.U32 R99, R82, 0x2, RZ ;  /* 0x0000000252637824 */ /* 0x000fe200078e00ff */
[----:B------:R-:W-:Y:S01]  /*7500*/  @P0 SEL R0, R4, R0, !P2 ;  /* 0x0000000004000207 */ /* 0x000fe20005000000 */
[----:B------:R-:W-:Y:S01]  /*7510*/  IMAD.SHL.U32 R51, R51, 0x1000, RZ ;  /* 0x0000100033337824 */ /* 0x000fe200078e00ff */
[----:B------:R-:W-:Y:S01]  /*7520*/  PLOP3.LUT P2, PT, PT, PT, UP1, 0x80, 0x8 ;  /* 0x000000000008781c */ /* 0x000fe20003f4f018 */
[----:B------:R-:W-:Y:S01]  /*7530*/  BSSY B1, `(.L_x_112) ;  /* 0x000003b000017945 */ /* 0x000fe20003800000 */
[----:B------:R-:W-:Y:S01]  /*7540*/  @P1 LOP3.LUT R0, R0, 0x1, RZ, 0xc0, !PT ;  /* 0x0000000100001812 */ /* 0x000fe200078ec0ff */
[----:B------:R-:W-:Y:S01]  /*7550*/  IMAD.MOV.U32 R107, RZ, RZ, 0x1 ;  /* 0x00000001ff6b7424 */ /* 0x000fe200078e00ff */
[----:B------:R-:W-:Y:S01]  /*7560*/  LOP3.LUT P4, R76, R85, 0xff, RZ, 0xc0, !PT ;  /* 0x000000ff554c7812 */ /* 0x000fe2000788c0ff */
[----:B------:R-:W-:Y:S01]  /*7570*/  IMAD R105, R80, 0x40, R81 ;  /* 0x0000004050697824 */ /* 0x000fe200078e0251 */
[----:B------:R-:W-:Y:S01]  /*7580*/  ISETP.NE.U32.OR P5, PT, R0, 0x1, !P1 ;  /* 0x000000010000780c */ /* 0x000fe20004fa5470 */
[----:B------:R-:W-:Y:S01]  /*7590*/  IMAD.U32 R0, RZ, RZ, UR45 ;  /* 0x0000002dff007e24 */ /* 0x000fe2000f8e00ff */
[----:B------:R-:W-:Y:S01]  /*75a0*/  SEL R3, RZ, 0xffffffff, P3 ;  /* 0xffffffffff037807 */ /* 0x000fe20001800000 */
[----:B------:R-:W-:Y:S01]  /*75b0*/  IMAD.U32 R106, RZ, RZ, UR45 ;  /* 0x0000002dff6a7e24 */ /* 0x000fe2000f8e00ff */
[----:B------:R-:W-:Y:S02]  /*75c0*/  LOP3.LUT P6, RZ, R83, 0x40, RZ, 0xc0, !PT ;  /* 0x0000004053ff7812 */ /* 0x000fe400078cc0ff */
[----:B------:R-:W-:Y:S02]  /*75d0*/  CS2R R70, SRZ ;  /* 0x0000000000467805 */ /* 0x000fe4000001ff00 */
[----:B------:R-:W-:Y:S02]  /*75e0*/  LEA R0, R0, UR43, 0x3 ;  /* 0x0000002b00007c11 */ /* 0x000fe4000f8e18ff */
[----:B------:R-:W-:Y:S02]  /*75f0*/  CS2R R68, SRZ ;  /* 0x0000000000447805 */ /* 0x000fe4000001ff00 */
[----:B------:R-:W-:Y:S02]  /*7600*/  @P2 SEL R3, R4, R3, !P4 ;  /* 0x0000000304032207 */ /* 0x000fe40006000000 */
[----:B------:R-:W-:Y:S02]  /*7610*/  CS2R R66, SRZ ;  /* 0x0000000000427805 */ /* 0x000fe4000001ff00 */
[----:B------:R-:W-:Y:S02]  /*7620*/  SEL R98, R98, 0xfffffff0, !P6 ;  /* 0xfffffff062627807 */ /* 0x000fe40007000000 */
[----:B------:R-:W-:Y:S02]  /*7630*/  CS2R R64, SRZ ;  /* 0x0000000000407805 */ /* 0x000fe4000001ff00 */
[----:B------:R-:W-:Y:S02]  /*7640*/  LOP3.LUT R3, R3, 0x1, RZ, 0xc0, !PT ;  /* 0x0000000103037812 */ /* 0x000fe400078ec0ff */
[----:B------:R-:W-:Y:S02]  /*7650*/  CS2R R58, SRZ ;  /* 0x00000000003a7805 */ /* 0x000fe4000001ff00 */
[----:B------:R-:W-:Y:S02]  /*7660*/  @P5 SHF.L.U32 R2, R112, 0x1f, RZ ;  /* 0x0000001f70025819 */ /* 0x000fe400000006ff */
[----:B------:R-:W-:Y:S02]  /*7670*/  CS2R R56, SRZ ;  /* 0x0000000000387805 */ /* 0x000fe4000001ff00 */
[----:B------:R-:W-:Y:S02]  /*7680*/  IADD3 R50, PT, PT, R51, UR43, R99 ;  /* 0x0000002b33327c10 */ /* 0x000fe4000fffe063 */
[----:B------:R-:W-:Y:S01]  /*7690*/  CS2R R54, SRZ ;  /* 0x0000000000367805 */ /* 0x000fe2000001ff00 */
[----:B------:R1:W3:Y:S01]  /*76a0*/  @P5 SYNCS.PHASECHK.TRANS64.TRYWAIT P1, [R0+URZ+0x100], R2 ;  /* 0x00010002000055a7 */ /* 0x0002e200080211ff */
[----:B------:R-:W-:Y:S02]  /*76b0*/  ISETP.NE.U32.AND P2, PT, R3, 0x1, PT ;  /* 0x000000010300780c */ /* 0x000fe40003f45070 */
[----:B------:R-:W-:Y:S02]  /*76c0*/  CS2R R52, SRZ ;  /* 0x0000000000347805 */ /* 0x000fe4000001ff00 */
[----:B------:R-:W-:Y:S01]  /*76d0*/  P2R R97, PR, RZ, 0x20 ;  /* 0x00000020ff617803 */ /* 0x000fe20000000000 */
[----:B------:R-:W-:Y:S01]  /*76e0*/  IMAD.IADD R49, R50, 0x1, R98 ;  /* 0x0000000132317824 */ /* 0x000fe200078e0262 */
[----:B------:R-:W-:Y:S02]  /*76f0*/  P2R R113, PR, RZ, 0x4 ;  /* 0x00000004ff717803 */ /* 0x000fe40000000000 */
[----:B-1----:R-:W-:Y:S04]  /*7700*/  SHF.L.U32 R2, R79, 0x1f, RZ ;  /* 0x0000001f4f027819 */ /* 0x002fe800000006ff */
[----:B------:R1:W4:Y:S01]  /*7710*/  SYNCS.PHASECHK.TRANS64.TRYWAIT P0, [R104+URZ+0x160], R2 ;  /* 0x00016002680075a7 */ /* 0x00032200080011ff */
[----:B---3--:R-:W-:Y:S01]  /*7720*/  @P5 SEL R107, RZ, 0x1, !P1 ;  /* 0x00000001ff6b5807 */ /* 0x008fe20004800000 */
[----:B-1----:R-:W-:Y:S06]  /*7730*/  @!P5 BRA `(.L_x_113) ;  /* 0x000000000068d947 */ /* 0x002fec0003800000 */
[----:B------:R-:W-:Y:S01]  /*7740*/  ISETP.NE.AND P1, PT, R107, RZ, PT ;  /* 0x000000ff6b00720c */ /* 0x000fe20003f25270 */
[----:B------:R-:W-:Y:S01]  /*7750*/  BSSY B0, `(.L_x_114) ;  /* 0x000000d000007945 */ /* 0x000fe20003800000 */
[----:B------:R-:W-:Y:S02]  /*7760*/  CS2R R54, SRZ ;  /* 0x0000000000367805 */ /* 0x000fe4000001ff00 */
[----:B------:R-:W-:Y:S02]  /*7770*/  CS2R R52, SRZ ;  /* 0x0000000000347805 */ /* 0x000fe4000001ff00 */
[----:B------:R-:W-:Y:S02]  /*7780*/  CS2R R58, SRZ ;  /* 0x00000000003a7805 */ /* 0x000fe4000001ff00 */
[----:B------:R-:W-:Y:S02]  /*7790*/  CS2R R56, SRZ ;  /* 0x0000000000387805 */ /* 0x000fe4000001ff00 */
[----:B------:R-:W-:Y:S02]  /*77a0*/  CS2R R66, SRZ ;  /* 0x0000000000427805 */ /* 0x000fe4000001ff00 */
[----:B------:R-:W-:Y:S02]  /*77b0*/  CS2R R64, SRZ ;  /* 0x0000000000407805 */ /* 0x000fe4000001ff00 */
[----:B------:R-:W-:Y:S02]  /*77c0*/  CS2R R70, SRZ ;  /* 0x0000000000467805 */ /* 0x000fe4000001ff00 */
[----:B------:R-:W-:Y:S01]  /*77d0*/  CS2R R68, SRZ ;  /* 0x0000000000447805 */ /* 0x000fe2000001ff00 */
[----:B------:R-:W-:Y:S06]  /*77e0*/  @P1 BRA `(.L_x_115) ;  /* 0x00000000000c1947 */ /* 0x000fec0003800000 */
[----:B------:R-:W-:Y:S04]  /*77f0*/  SHF.L.U32 R3, R112, 0x1f, RZ ;  /* 0x0000001f70037819 */ /* 0x000fe800000006ff */
[----:B------:R-:W1:Y:S02]  /*7800*/  SYNCS.PHASECHK.TRANS64.TRYWAIT P1, [R0+URZ+0x100], R3 ;  /* 0x00010003000075a7 */ /* 0x000e6400080211ff */
[----:B-1----:R-:W-:Y:S05]  /*7810*/  @!P1 BRA `(.L_x_116) ;  /* 0x0000004c00d09947 */ /* 0x002fea0003800000 */
.L_x_115:
[----:B------:R-:W-:Y:S05]  /*7820*/  BSYNC B0 ;  /* 0x0000000000007941 */ /* 0x000fea0003800000 */
.L_x_114:
[----:B------:R-:W-:Y:S01]  /*7830*/  ISETP.NE.AND P1, PT, R113, RZ, PT ;  /* 0x000000ff7100720c */ /* 0x000fe20003f25270 */
[----:B------:R-:W-:Y:S04]  /*7840*/  UIADD3 UR4, UPT, UPT, UR45, 0x1, URZ ;  /* 0x000000012d047890 */ /* 0x000fe8000fffe0ff */
[----:B------:R-:W-:Y:S04]  /*7850*/  UISETP.NE.AND UP0, UPT, UR4, 0x3, UPT ;  /* 0x000000030400788c */ /* 0x000fe8000bf05270 */
[----:B------:R-:W-:Y:S02]  /*7860*/  USEL UR5, URZ, 0x1, UP0 ;  /* 0x00000001ff057887 */ /* 0x000fe40008000000 */
[----:B------:R-:W-:Y:S02]  /*7870*/  USEL UR4, UR4, URZ, UP0 ;  /* 0x000000ff04047287 */ /* 0x000fe40008000000 */
[----:B------:R3:W1:Y:S02]  /*7880*/  @P1 LDS.128 R52, [R50+0x200] ;  /* 0x0002000032341984 */ /* 0x0006640000000c00 */
[----:B------:R-:W-:Y:S02]  /*7890*/  LOP3.LUT R112, R112, UR5, RZ, 0x3c, !PT ;  /* 0x0000000570707c12 */ /* 0x000fe4000f8e3cff */
[----:B------:R3:W1:Y:S01]  /*78a0*/  @P1 LDS.128 R56, [R49+0x200] ;  /* 0x0002000031381984 */ /* 0x0006620000000c00 */
[----:B------:R-:W-:Y:S03]  /*78b0*/  IMAD.U32 R106, RZ, RZ, UR4 ;  /* 0x00000004ff6a7e24 */ /* 0x000fe6000f8e00ff */
[----:B------:R3:W1:Y:S04]  /*78c0*/  @P1 LDS.128 R64, [R50+0xa00] ;  /* 0x000a000032401984 */ /* 0x0006680000000c00 */
[----:B------:R3:W1:Y:S02]  /*78d0*/  @P1 LDS.128 R68, [R49+0xa00] ;  /* 0x000a000031441984 */ /* 0x0006640000000c00 */
.L_x_113:
[----:B------:R-:W-:Y:S05]  /*78e0*/  BSYNC B1 ;  /* 0x0000000000017941 */ /* 0x000fea0003800000 */
.L_x_112:
[----:B------:R-:W-:Y:S01]  /*78f0*/  HFMA2 R39, -RZ, RZ, 0, 0 ;  /* 0x00000000ff277431 */ /* 0x000fe200000001ff */
[----:B-1----:R-:W-:Y:S01]  /*7900*/  SHF.R.U32.HI R0, RZ, 0x15, R105 ;  /* 0x00000015ff007819 */ /* 0x002fe20000011669 */
[----:B----4-:R-:W-:Y:S06]  /*7910*/  @P0 BRA `(.L_x_117) ;  /* 0x0000000000080947 */ /* 0x010fec0003800000 */
[----:B------:R-:W1:Y:S02]  /*7920*/  SYNCS.PHASECHK.TRANS64.TRYWAIT P0, [R104+URZ+0x160], R2 ;  /* 0x00016002680075a7 */ /* 0x000e6400080011ff */
[----:B-1----:R-:W-:Y:S05]  /*7930*/  @!P0 BRA `(.L_x_118) ;  /* 0x0000004c009c8947 */ /* 0x002fea0003800000 */
.L_x_117:
[----:B-1----:R-:W-:Y:S01]  /*7940*/  LOP3.LUT R2, R0, 0x3, RZ, 0xc0, !PT ;  /* 0x0000000300027812 */ /* 0x002fe200078ec0ff */
[----:B------:R-:W-:Y:S01]  /*7950*/  IMAD.MOV.U32 R38, RZ, RZ, RZ ;  /* 0x000000ffff267224 */ /* 0x000fe200078e00ff */
[----:B------:R-:W-:Y:S02]  /*7960*/  CS2R R36, SRZ ;  /* 0x0000000000247805 */ /* 0x000fe4000001ff00 */
[----:B------:R-:W-:Y:S02]  /*7970*/  CS2R R34, SRZ ;  /* 0x0000000000227805 */ /* 0x000fe4000001ff00 */
[----:B------:R-:W-:Y:S02]  /*7980*/  ISETP.NE.AND P0, PT, R84, R2, PT ;  /* 0x000000025400720c */ /* 0x000fe40003f05270 */
[----:B------:R-:W-:Y:S02]  /*7990*/  CS2R R32, SRZ ;  /* 0x0000000000207805 */ /* 0x000fe4000001ff00 */
        /* <DEDUP_REMOVED lines=13> */
[----:B------:R-:W-:Y:S11]  /*7a70*/  LOP3.LUT P0, RZ, R0, 0x3, R86, 0x48, !PT ;  /* 0x0000000300ff7812 */ /* 0x000ff60007804856 */
[----:B------:R-:W-:Y:S02]  /*7a80*/  @!UPT UIADD3 URZ, UPT, UPT, URZ, URZ, URZ ;  /* 0x000000fffffff290 */ /* 0x000fe4000fffe0ff */
[----:B------:R-:W-:Y:S05]  /*7a90*/  @!P0 BRA `(.L_x_120) ;  /* 0x0000000000408947 */ /* 0x000fea0003800000 */
[----:B------:R-:W1:Y:S01]  /*7aa0*/  LDCU.64 UR8, c[0x4][0x70] ;  /* 0x01000e00ff0877ac */ /* 0x000e620008000a00 */
[----:B------:R-:W-:Y:S01]  /*7ab0*/  MOV R15, 0x0 ;  /* 0x00000000000f7802 */ /* 0x000fe20000000f00 */
[----:B------:R-:W-:Y:S02]  /*7ac0*/  HFMA2 R12, -RZ, RZ, 0, 5.9604644775390625e-08 ;  /* 0x00000001ff0c7431 */ /* 0x000fe400000001ff */
[----:B------:R-:W-:Y:S02]  /*7ad0*/  IMAD.MOV.U32 R8, RZ, RZ, 0x192 ;  /* 0x00000192ff087424 */ /* 0x000fe400078e00ff */
[----:B------:R-:W-:Y:S01]  /*7ae0*/  IMAD.MOV.U32 R13, RZ, RZ, RZ ;  /* 0x000000ffff0d7224 */ /* 0x000fe200078e00ff */
[----:B------:R-:W4:Y:S01]  /*7af0*/  LDCU.64 UR6, c[0x4][0x78] ;  /* 0x01000f00ff0677ac */ /* 0x000f220008000a00 */
[----:B------:R-:W2:Y:S01]  /*7b00*/  LDC.64 R14, c[0x4][R15] ;  /* 0x010000000f0e7b82 */ /* 0x000ea20000000a00 */
[----:B------:R-:W5:Y:S01]  /*7b10*/  LDCU.64 UR4, c[0x4][0x10] ;  /* 0x01000200ff0477ac */ /* 0x000f620008000a00 */
[----:B-1----:R-:W-:Y:S01]  /*7b20*/  MOV R5, UR9 ;  /* 0x0000000900057c02 */ /* 0x002fe20008000f00 */
[----:B------:R-:W-:Y:S01]  /*7b30*/  IMAD.U32 R4, RZ, RZ, UR8 ;  /* 0x00000008ff047e24 */ /* 0x000fe2000f8e00ff */
[----:B----4-:R-:W-:Y:S01]  /*7b40*/  MOV R7, UR7 ;  /* 0x0000000700077c02 */ /* 0x010fe20008000f00 */
[----:B------:R-:W-:Y:S01]  /*7b50*/  IMAD.U32 R6, RZ, RZ, UR6 ;  /* 0x00000006ff067e24 */ /* 0x000fe2000f8e00ff */
[----:B-----5:R-:W-:Y:S01]  /*7b60*/  MOV R11, UR5 ;  /* 0x00000005000b7c02 */ /* 0x020fe20008000f00 */
[----:B------:R-:W-:Y:S02]  /*7b70*/  IMAD.U32 R10, RZ, RZ, UR4 ;  /* 0x00000004ff0a7e24 */ /* 0x000fe4000f8e00ff */
[----:B------:R-:W-:Y:S07]  /*7b80*/  LEPC R20, `(.L_x_120) ;  /* 0x000000001014794e */ /* 0x000fee0000000000 */
[----:B--23--:R-:W-:Y:S05]  /*7b90*/  CALL.ABS.NOINC R14 ;  /* 0x000000000e007343 */ /* 0x00cfea0003c00000 */
.L_x_120:
[----:B------:R-:W-:Y:S05]  /*7ba0*/  WARPSYNC.ALL ;  /* 0x0000000000007948 */ /* 0x000fea0003800000 */
[C---:B------:R-:W-:Y:S01]  /*7bb0*/  R2UR UR4, R105.reuse ;  /* 0x00000000690472ca */ /* 0x040fe200000e0000 */
[----:B------:R-:W-:Y:S05]  /*7bc0*/  VIADD R0, R105, 0x20 ;  /* 0x0000002069007836 */ /* 0x000fea0000000000 */
[----:B------:R-:W-:Y:S04]  /*7bd0*/  SHF.R.U32.HI R0, RZ, 0x15, R0 ;  /* 0x00000015ff007819 */ /* 0x000fe80000011600 */
[----:B------:R-:W-:Y:S03]  /*7be0*/  LOP3.LUT P0, RZ, R0, 0x3, R86, 0x48, !PT ;  /* 0x0000000300ff7812 */ /* 0x000fe60007804856 */
[----:B------:R-:W1:Y:S10]  /*7bf0*/  LDTM.x16 R24, tmem[UR4] ;  /* 0x00000004001879ee */ /* 0x000e740008240000 */
[----:B-1----:R-:W-:Y:S05]  /*7c00*/  @!P0 BRA `(.L_x_121) ;  /* 0x0000000000408947 */ /* 0x002fea0003800000 */
        /* <DEDUP_REMOVED lines=16> */
.L_x_121:
[----:B------:R-:W-:Y:S05]  /*7d10*/  WARPSYNC.ALL ;  /* 0x0000000000007948 */ /* 0x000fea0003800000 */
[----:B------:R-:W-:Y:S11]  /*7d20*/  R2UR UR4, R105 ;  /* 0x00000000690472ca */ /* 0x000ff600000e0000 */
[----:B------:R-:W-:Y:S02]  /*7d30*/  @!UPT UIADD3 URZ, UPT, UPT, URZ, URZ, URZ ;  /* 0x000000fffffff290 */ /* 0x000fe4000fffe0ff */
[----:B------:R-:W1:Y:S02]  /*7d40*/  LDTM.x16 R4, tmem[UR4+0x20] ;  /* 0x00002004000479ee */ /* 0x000e640008240000 */
[----:B-1----:R-:W-:Y:S01]  /*7d50*/  NOP ;  /* 0x0000000000007918 */ /* 0x002fe20000000000 */
.L_x_119:
[----:B------:R-:W-:Y:S01]  /*7d60*/  SHF.L.U32 R20, R52, 0x10, RZ ;  /* 0x0000001034147819 */ /* 0x000fe200000006ff */
[C---:B--2---:R-:W-:Y:S01]  /*7d70*/  FMUL R0, R43.reuse, R24 ;  /* 0x000000182b007220 */ /* 0x044fe20000400000 */
[----:B------:R-:W-:Y:S01]  /*7d80*/  ISETP.NE.AND P0, PT, R84, R2, PT ;  /* 0x000000025400720c */ /* 0x000fe20003f05270 */
[----:B------:R-:W-:Y:S01]  /*7d90*/  FMUL R2, R43, R25 ;  /* 0x000000192b027220 */ /* 0x000fe20000400000 */
[----:B------:R-:W-:Y:S01]  /*7da0*/  LOP3.LUT R21, R52, 0xffff0000, RZ, 0xc0, !PT ;  /* 0xffff000034157812 */ /* 0x000fe200078ec0ff */
[----:B------:R-:W-:Y:S01]  /*7db0*/  FFMA R0, R45, R20, R0 ;  /* 0x000000142d007223 */ /* 0x000fe20000000000 */
[----:B------:R-:W-:Y:S01]  /*7dc0*/  SHF.L.U32 R22, R53, 0x10, RZ ;  /* 0x0000001035167819 */ /* 0x000fe200000006ff */
[----:B------:R-:W-:Y:S01]  /*7dd0*/  FMUL R3, R43, R26 ;  /* 0x0000001a2b037220 */ /* 0x000fe20000400000 */
[----:B------:R-:W-:Y:S01]  /*7de0*/  LOP3.LUT R23, R53, 0xffff0000, RZ, 0xc0, !PT ;  /* 0xffff000035177812 */ /* 0x000fe200078ec0ff */
[----:B------:R-:W-:Y:S01]  /*7df0*/  FFMA R2, R45, R21, R2 ;  /* 0x000000152d027223 */ /* 0x000fe20000000002 */
[C---:B------:R-:W-:Y:S01]  /*7e00*/  SHF.L.U32 R40, R54.reuse, 0x10, RZ ;  /* 0x0000001036287819 */ /* 0x040fe200000006ff */
[----:B------:R-:W-:Y:S01]  /*7e10*/  FMUL R20, R43, R27 ;  /* 0x0000001b2b147220 */ /* 0x000fe20000400000 */
[----:B------:R-:W-:Y:S01]  /*7e20*/  LOP3.LUT R41, R54, 0xffff0000, RZ, 0xc0, !PT ;  /* 0xffff000036297812 */ /* 0x000fe200078ec0ff */
[----:B------:R-:W-:Y:S01]  /*7e30*/  FFMA R3, R45, R22, R3 ;  /* 0x000000162d037223 */ /* 0x000fe20000000003 */
[----:B------:R-:W-:Y:S01]  /*7e40*/  F2FP.BF16.F32.PACK_AB R60, R2, R0 ;  /* 0x00000000023c723e */ /* 0x000fe200000010ff */
[----:B------:R-:W-:Y:S01]  /*7e50*/  FMUL R21, R43, R28 ;  /* 0x0000001c2b157220 */ /* 0x000fe20000400000 */
[----:B------:R-:W-:Y:S01]  /*7e60*/  LOP3.LUT R42, R69, 0xffff0000, RZ, 0xc0, !PT ;  /* 0xffff0000452a7812 */ /* 0x000fe200078ec0ff */
[----:B------:R-:W-:Y:S01]  /*7e70*/  FMUL R22, R43, R29 ;  /* 0x0000001d2b167220 */ /* 0x000fe20000400000 */
[----:B------:R-:W-:Y:S01]  /*7e80*/  SHF.L.U32 R44, R70, 0x10, RZ ;  /* 0x00000010462c7819 */ /* 0x000fe200000006ff */
[----:B------:R-:W-:Y:S01]  /*7e90*/  FFMA R20, R45, R23, R20 ;  /* 0x000000172d147223 */ /* 0x000fe20000000014 */
[----:B------:R-:W-:Y:S01]  /*7ea0*/  SHF.L.U32 R23, R55, 0x10, RZ ;  /* 0x0000001037177819 */ /* 0x000fe200000006ff */
[----:B------:R-:W-:Y:S01]  /*7eb0*/  FFMA R21, R45, R40, R21 ;  /* 0x000000282d157223 */ /* 0x000fe20000000015 */
[----:B------:R-:W-:Y:S01]  /*7ec0*/  LOP3.LUT R40, R55, 0xffff0000, RZ, 0xc0, !PT ;  /* 0xffff000037287812 */ /* 0x000fe200078ec0ff */
[----:B------:R-:W-:Y:S01]  /*7ed0*/  FFMA R22, R45, R41, R22 ;  /* 0x000000292d167223 */ /* 0x000fe20000000016 */
[----:B------:R-:W-:Y:S01]  /*7ee0*/  F2FP.BF16.F32.PACK_AB R61, R20, R3 ;  /* 0x00000003143d723e */ /* 0x000fe200000010ff */
[C---:B------:R-:W-:Y:S01]  /*7ef0*/  FMUL R0, R43.reuse, R30 ;  /* 0x0000001e2b007220 */ /* 0x040fe20000400000 */
[----:B------:R-:W-:Y:S01]  /*7f00*/  LOP3.LUT R41, R58, 0xffff0000, RZ, 0xc0, !PT ;  /* 0xffff00003a297812 */ /* 0x000fe200078ec0ff */
[----:B------:R-:W-:Y:S01]  /*7f10*/  FMUL R2, R43, R31 ;  /* 0x0000001f2b027220 */ /* 0x000fe20000400000 */
[----:B------:R-:W-:Y:S01]  /*7f20*/  F2FP.BF16.F32.PACK_AB R62, R22, R21 ;  /* 0x00000015163e723e */ /* 0x000fe200000010ff */
[C---:B------:R-:W-:Y:S01]  /*7f30*/  FFMA R0, R45.reuse, R23, R0 ;  /* 0x000000172d007223 */ /* 0x040fe20000000000 */
[C---:B------:R-:W-:Y:S01]  /*7f40*/  SHF.L.U32 R22, R56.reuse, 0x10, RZ ;  /* 0x0000001038167819 */ /* 0x040fe200000006ff */
[----:B------:R-:W-:Y:S01]  /*7f50*/  FFMA R2, R45, R40, R2 ;  /* 0x000000282d027223 */ /* 0x000fe20000000002 */
[----:B------:R-:W-:Y:S01]  /*7f60*/  LOP3.LUT R23, R56, 0xffff0000, RZ, 0xc0, !PT ;  /* 0xffff000038177812 */ /* 0x000fe200078ec0ff */
[----:B------:R-:W-:Y:S01]  /*7f70*/  FMUL R3, R43, R32 ;  /* 0x000000202b037220 */ /* 0x000fe20000400000 */
[----:B------:R-:W-:Y:S01]  /*7f80*/  SHF.L.U32 R40, R57, 0x10, RZ ;  /* 0x0000001039287819 */ /* 0x000fe200000006ff */
[C---:B------:R-:W-:Y:S01]  /*7f90*/  FMUL R20, R43.reuse, R33 ;  /* 0x000000212b147220 */ /* 0x040fe20000400000 */
[----:B------:R-:W-:Y:S01]  /*7fa0*/  F2FP.BF16.F32.PACK_AB R63, R2, R0 ;  /* 0x00000000023f723e */ /* 0x000fe200000010ff */
[----:B------:R-:W-:Y:S01]  /*7fb0*/  FMUL R21, R43, R34 ;  /* 0x000000222b157220 */ /* 0x000fe20000400000 */
[----:B------:R-:W-:Y:S01]  /*7fc0*/  LOP3.LUT R46, R70, 0xffff0000, RZ, 0xc0, !PT ;  /* 0xffff0000462e7812 */ /* 0x000fe200078ec0ff */
[----:B------:R-:W-:Y:S01]  /*7fd0*/  FFMA R3, R45, R22, R3 ;  /* 0x000000162d037223 */ /* 0x000fe20000000003 */
[----:B------:R-:W-:Y:S01]  /*7fe0*/  SHF.L.U32 R47, R71, 0x10, RZ ;  /* 0x00000010472f7819 */ /* 0x000fe200000006ff */
[----:B------:R-:W-:Y:S01]  /*7ff0*/  FFMA R20, R45, R23, R20 ;  /* 0x000000172d147223 */ /* 0x000fe20000000014 */
[----:B------:R-:W-:Y:S01]  /*8000*/  LOP3.LUT R23, R57, 0xffff0000, RZ, 0xc0, !PT ;  /* 0xffff000039177812 */ /* 0x000fe200078ec0ff */
[----:B------:R-:W-:Y:S01]  /*8010*/  FFMA R21, R45, R40, R21 ;  /* 0x000000282d157223 */ /* 0x000fe20000000015 */
[----:B------:R-:W-:Y:S01]  /*8020*/  SHF.L.U32 R40, R58, 0x10, RZ ;  /* 0x000000103a287819 */ /* 0x000fe200000006ff */
[C---:B------:R-:W-:Y:S01]  /*8030*/  FMUL R0, R43.reuse, R35 ;  /* 0x000000232b007220 */ /* 0x040fe20000400000 */
[----:B------:R-:W-:Y:S01]  /*8040*/  F2FP.BF16.F32.PACK_AB R100, R20, R3 ;  /* 0x000000031464723e */ /* 0x000fe200000010ff */
[----:B------:R-:W-:Y:S01]  /*8050*/  FMUL R2, R43, R36 ;  /* 0x000000242b027220 */ /* 0x000fe20000400000 */
[----:B------:R-:W-:Y:S01]  /*8060*/  LOP3.LUT R48, R71, 0xffff0000, RZ, 0xc0, !PT ;  /* 0xffff000047307812 */ /* 0x000fe200078ec0ff */
[----:B------:R-:W-:Y:S01]  /*8070*/  FMUL R22, R43, R37 ;  /* 0x000000252b167220 */ /* 0x000fe20000400000 */
[----:B------:R-:W-:Y:S01]  /*8080*/  ISETP.NE.AND P1, PT, R84, RZ, PT ;  /* 0x000000ff5400720c */ /* 0x000fe20003f25270 */
[----:B------:R-:W-:Y:S01]  /*8090*/  FFMA R0, R45, R23, R0 ;  /* 0x000000172d007223 */ /* 0x000fe20000000000 */
[----:B------:R-:W-:Y:S01]  /*80a0*/  SHF.L.U32 R23, R59, 0x10, RZ ;  /* 0x000000103b177819 */ /* 0x000fe200000006ff */
[----:B------:R-:W-:Y:S01]  /*80b0*/  FFMA R2, R45, R40, R2 ;  /* 0x000000282d027223 */ /* 0x000fe20000000002 */
[----:B------:R-:W-:Y:S01]  /*80c0*/  LOP3.LUT R40, R59, 0xffff0000, RZ, 0xc0, !PT ;  /* 0xffff00003b287812 */ /* 0x000fe200078ec0ff */
[----:B------:R1:W-:Y:S01]  /*80d0*/  @!P0 STS.128 [R50+0x200], R60 ;  /* 0x0002003c32008388 */ /* 0x0003e20000000c00 */
[----:B------:R-:W-:Y:S01]  /*80e0*/  F2FP.BF16.F32.PACK_AB R101, R0, R21 ;  /* 0x000000150065723e */ /* 0x000fe200000010ff */
[----:B------:R-:W-:Y:S01]  /*80f0*/  FFMA R22, R45, R41, R22 ;  /* 0x000000292d167223 */ /* 0x000fe20000000016 */
[----:B------:R-:W-:Y:S01]  /*8100*/  LOP3.LUT R41, R66, 0xffff0000, RZ, 0xc0, !PT ;  /* 0xffff000042297812 */ /* 0x000fe200078ec0ff */
[C---:B------:R-:W-:Y:S01]  /*8110*/  FMUL R3, R43.reuse, R38 ;  /* 0x000000262b037220 */ /* 0x040fe20000400000 */
[C---:B------:R-:W-:Y:S01]  /*8120*/  FMUL R20, R43.reuse, R39 ;  /* 0x000000272b147220 */ /* 0x040fe20000400000 */
        /* <DEDUP_REMOVED lines=8> */
[----:B------:R-:W-:Y:S01]  /*81b0*/  FMUL R21, R43, R6 ;  /* 0x000000062b157220 */ /* 0x000fe20000400000 */
[C---:B------:R-:W-:Y:S01]  /*81c0*/  FFMA R0, R45.reuse, R22, R0 ;  /* 0x000000162d007223 */ /* 0x040fe20000000000 */
[C---:B------:R-:W-:Y:S01]  /*81d0*/  FFMA R2, R45.reuse, R23, R2 ;  /* 0x000000172d027223 */ /* 0x040fe20000000002 */
[----:B------:R-:W-:Y:S01]  /*81e0*/  F2FP.BF16.F32.PACK_AB R103, R20, R3 ;  /* 0x000000031467723e */ /* 0x000fe200000010ff */
[----:B------:R-:W-:Y:S01]  /*81f0*/  FFMA R21, R45, R40, R21 ;  /* 0x000000282d157223 */ /* 0x000fe20000000015 */
[----:B------:R-:W-:Y:S01]  /*8200*/  LOP3.LUT R23, R65, 0xffff0000, RZ, 0xc0, !PT ;  /* 0xffff000041177812 */ /* 0x000fe200078ec0ff */
[C---:B------:R-:W-:Y:S01]  /*8210*/  FMUL R3, R43.reuse, R7 ;  /* 0x000000072b037220 */ /* 0x040fe20000400000 */
[----:B------:R-:W-:Y:S01]  /*8220*/  SHF.L.U32 R40, R66, 0x10, RZ ;  /* 0x0000001042287819 */ /* 0x000fe200000006ff */
[----:B------:R1:W-:Y:S01]  /*8230*/  @!P0 STS.128 [R49+0x200], R100 ;  /* 0x0002006431008388 */ /* 0x0003e20000000c00 */
[C---:B------:R-:W-:Y:S01]  /*8240*/  FMUL R20, R43.reuse, R8 ;  /* 0x000000082b147220 */ /* 0x040fe20000400000 */
[----:B------:R-:W-:Y:S01]  /*8250*/  FMUL R22, R43, R9 ;  /* 0x000000092b167220 */ /* 0x000fe20000400000 */
[C---:B------:R-:W-:Y:S01]  /*8260*/  FFMA R3, R45.reuse, R23, R3 ;  /* 0x000000172d037223 */ /* 0x040fe20000000003 */
[----:B------:R-:W-:Y:S01]  /*8270*/  F2FP.BF16.F32.PACK_AB R108, R2, R0 ;  /* 0x00000000026c723e */ /* 0x000fe200000010ff */
[----:B------:R-:W-:Y:S01]  /*8280*/  FFMA R20, R45, R40, R20 ;  /* 0x000000282d147223 */ /* 0x000fe20000000014 */
[----:B------:R-:W-:Y:S01]  /*8290*/  SHF.L.U32 R23, R67, 0x10, RZ ;  /* 0x0000001043177819 */ /* 0x000fe200000006ff */
[----:B------:R-:W-:Y:S01]  /*82a0*/  FMUL R0, R43, R10 ;  /* 0x0000000a2b007220 */ /* 0x000fe20000400000 */
[----:B------:R-:W-:Y:S01]  /*82b0*/  LOP3.LUT R40, R67, 0xffff0000, RZ, 0xc0, !PT ;  /* 0xffff000043287812 */ /* 0x000fe200078ec0ff */
[----:B------:R-:W-:Y:S01]  /*82c0*/  FFMA R22, R45, R41, R22 ;  /* 0x000000292d167223 */ /* 0x000fe20000000016 */
[----:B------:R-:W-:Y:S01]  /*82d0*/  FMUL R2, R43, R11 ;  /* 0x0000000b2b027220 */ /* 0x000fe20000400000 */
[----:B------:R-:W-:Y:S01]  /*82e0*/  FFMA R0, R45, R23, R0 ;  /* 0x000000172d007223 */ /* 0x000fe20000000000 */
[----:B------:R-:W-:Y:S01]  /*82f0*/  F2FP.BF16.F32.PACK_AB R109, R3, R21 ;  /* 0x00000015036d723e */ /* 0x000fe200000010ff */
[----:B------:R-:W-:Y:S01]  /*8300*/  FMUL R3, R43, R12 ;  /* 0x0000000c2b037220 */ /* 0x000fe20000400000 */
[----:B------:R-:W-:Y:S01]  /*8310*/  FFMA R2, R45, R40, R2 ;  /* 0x000000282d027223 */ /* 0x000fe20000000002 */
[----:B------:R-:W-:Y:S01]  /*8320*/  SHF.L.U32 R23, R68, 0x10, RZ ;  /* 0x0000001044177819 */ /* 0x000fe200000006ff */
[C---:B------:R-:W-:Y:S01]  /*8330*/  FMUL R21, R43.reuse, R14 ;  /* 0x0000000e2b157220 */ /* 0x040fe20000400000 */
[----:B------:R-:W-:Y:S01]  /*8340*/  F2FP.BF16.F32.PACK_AB R110, R22, R20 ;  /* 0x00000014166e723e */ /* 0x000fe200000010ff */
[C---:B------:R-:W-:Y:S01]  /*8350*/  FMUL R20, R43.reuse, R13 ;  /* 0x0000000d2b147220 */ /* 0x040fe20000400000 */
[----:B------:R-:W-:Y:S01]  /*8360*/  LOP3.LUT R40, R68, 0xffff0000, RZ, 0xc0, !PT ;  /* 0xffff000044287812 */ /* 0x000fe200078ec0ff */
[----:B------:R-:W-:Y:S01]  /*8370*/  FMUL R22, R43, R15 ;  /* 0x0000000f2b167220 */ /* 0x000fe20000400000 */
[----:B------:R-:W-:Y:S01]  /*8380*/  SHF.L.U32 R41, R69, 0x10, RZ ;  /* 0x0000001045297819 */ /* 0x000fe200000006ff */
[----:B------:R-:W-:Y:S01]  /*8390*/  FFMA R3, R45, R23, R3 ;  /* 0x000000172d037223 */ /* 0x000fe20000000003 */
[----:B------:R-:W-:Y:S01]  /*83a0*/  FMUL R23, R43, R16 ;  /* 0x000000102b177220 */ /* 0x000fe20000400000 */
[----:B------:R-:W-:Y:S01]  /*83b0*/  FFMA R20, R45, R40, R20 ;  /* 0x000000282d147223 */ /* 0x000fe20000000014 */
[----:B------:R-:W-:Y:S01]  /*83c0*/  FMUL R40, R43, R17 ;  /* 0x000000112b287220 */ /* 0x000fe20000400000 */
[C---:B------:R-:W-:Y:S01]  /*83d0*/  FFMA R21, R45.reuse, R41, R21 ;  /* 0x000000292d157223 */ /* 0x040fe20000000015 */
[----:B------:R-:W-:Y:S01]  /*83e0*/  FFMA R22, R45, R42, R22 ;  /* 0x0000002a2d167223 */ /* 0x000fe20000000016 */
[C---:B------:R-:W-:Y:S01]  /*83f0*/  FMUL R41, R43.reuse, R18 ;  /* 0x000000122b297220 */ /* 0x040fe20000400000 */
[----:B------:R-:W-:Y:S01]  /*8400*/  FMUL R42, R43, R19 ;  /* 0x000000132b2a7220 */ /* 0x000fe20000400000 */
[----:B------:R-:W-:Y:S01]  /*8410*/  F2FP.BF16.F32.PACK_AB R111, R2, R0 ;  /* 0x00000000026f723e */ /* 0x000fe200000010ff */
[C---:B------:R-:W-:Y:S01]  /*8420*/  FFMA R23, R45.reuse, R44, R23 ;  /* 0x0000002c2d177223 */ /* 0x040fe20000000017 */
[C---:B------:R-:W-:Y:S01]  /*8430*/  FFMA R40, R45.reuse, R46, R40 ;  /* 0x0000002e2d287223 */ /* 0x040fe20000000028 */
[C---:B------:R-:W-:Y:S01]  /*8440*/  FFMA R41, R45.reuse, R47, R41 ;  /* 0x0000002f2d297223 */ /* 0x040fe20000000029 */
[----:B------:R-:W-:Y:S01]  /*8450*/  FFMA R42, R45, R48, R42 ;  /* 0x000000302d2a7223 */ /* 0x000fe2000000002a */
[----:B------:R1:W-:Y:S01]  /*8460*/  @!P0 STS.128 [R50+0xa00], R108 ;  /* 0x000a006c32008388 */ /* 0x0003e20000000c00 */
[----:B------:R-:W-:Y:S02]  /*8470*/  F2FP.BF16.F32.PACK_AB R21, R22, R21 ;  /* 0x000000151615723e */ /* 0x000fe400000010ff */
[----:B------:R-:W-:Y:S02]  /*8480*/  F2FP.BF16.F32.PACK_AB R22, R40, R23 ;  /* 0x000000172816723e */ /* 0x000fe400000010ff */
[----:B------:R-:W-:Y:S02]  /*8490*/  F2FP.BF16.F32.PACK_AB R20, R20, R3 ;  /* 0x000000031414723e */ /* 0x000fe400000010ff */
[----:B------:R-:W-:Y:S05]  /*84a0*/  F2FP.BF16.F32.PACK_AB R23, R42, R41 ;  /* 0x000000292a17723e */ /* 0x000fea00000010ff */
[----:B------:R1:W-:Y:S01]  /*84b0*/  @!P0 STS.128 [R49+0xa00], R20 ;  /* 0x000a001431008388 */ /* 0x0003e20000000c00 */
[----:B------:R-:W-:Y:S01]  /*84c0*/  @!PT LDS RZ, [RZ] ;  /* 0x00000000fffff984 */ /* 0x000fe20000000800 */
[----:B------:R-:W-:Y:S01]  /*84d0*/  @!PT LDS RZ, [RZ] ;  /* 0x00000000fffff984 */ /* 0x000fe20000000800 */
[----:B------:R-:W-:Y:S01]  /*84e0*/  @!PT LDS RZ, [RZ] ;  /* 0x00000000fffff984 */ /* 0x000fe20000000800 */
[----:B------:R-:W-:Y:S01]  /*84f0*/  @!PT LDS RZ, [RZ] ;  /* 0x00000000fffff984 */ /* 0x000fe20000000800 */
[----:B------:R2:W-:Y:S07]  /*8500*/  MEMBAR.ALL.CTA ;  /* 0x0000000000007992 */ /* 0x0005ee0000008000 */
[----:B--2---:R-:W2:Y:S01]  /*8510*/  FENCE.VIEW.ASYNC.S ;  /* 0x00000000000073c6 */ /* 0x004ea20000000000 */
[----:B------:R-:W-:Y:S05]  /*8520*/  WARPSYNC.ALL ;  /* 0x0000000000007948 */ /* 0x000fea0003800000 */
[----:B------:R-:W-:Y:S01]  /*8530*/  BSSY.RECONVERGENT B0, `(.L_x_122) ;  /* 0x0000011000007945 */ /* 0x000fe20003800200 */
[----:B--2---:R-:W-:Y:S06]  /*8540*/  BAR.SYNC.DEFER_BLOCKING 0x1, 0x80 ;  /* 0x0042000000007b1d */ /* 0x004fec0000010000 */
[----:B------:R-:W-:Y:S05]  /*8550*/  @P1 BRA `(.L_x_123) ;  /* 0x0000000000381947 */ /* 0x000fea0003800000 */
[----:B------:R-:W2:Y:S01]  /*8560*/  LDCU.64 UR6, c[0x0][0x348] ;  /* 0x00006900ff0677ac */ /* 0x000ea20008000a00 */
[----:B------:R-:W-:Y:S01]  /*8570*/  R2UR UR5, R51 ;  /* 0x00000000330572ca */ /* 0x000fe200000e0000 */
[----:B------:R-:W-:Y:S01]  /*8580*/  UMOV UR51, UR44 ;  /* 0x0000002c00337c82 */ /* 0x000fe20008000000 */
[----:B------:R-:W-:Y:S01]  /*8590*/  UIADD3 UR9, UPT, UPT, UR49, 0x20, URZ ;  /* 0x0000002031097890 */ /* 0x000fe2000fffe0ff */
[----:B------:R-:W-:Y:S01]  /*85a0*/  UMOV UR10, UR50 ;  /* 0x00000032000a7c82 */ /* 0x000fe20008000000 */
[----:B------:R-:W-:Y:S09]  /*85b0*/  UMOV UR11, UR44 ;  /* 0x0000002c000b7c82 */ /* 0x000ff20008000000 */
[----:B------:R-:W-:Y:S02]  /*85c0*/  UIADD3 UR5, UPT, UPT, UR43, UR5, URZ ;  /* 0x000000052b057290 */ /* 0x000fe4000fffe0ff */
[----:B--2---:R-:W-:Y:S02]  /*85d0*/  UIADD3 UR4, UP0, UPT, UR6, 0xa80, URZ ;  /* 0x00000a8006047890 */ /* 0x004fe4000ff1e0ff */
[----:B------:R-:W-:Y:S02]  /*85e0*/  UIADD3 UR48, UPT, UPT, UR5, 0x200, URZ ;  /* 0x0000020005307890 */ /* 0x000fe4000fffe0ff */
[----:B------:R-:W-:Y:S02]  /*85f0*/  UIADD3 UR8, UPT, UPT, UR5, 0xa00, URZ ;  /* 0x00000a0005087890 */ /* 0x000fe4000fffe0ff */
[----:B------:R-:W-:Y:S09]  /*8600*/  UIADD3.X UR5, UPT, UPT, URZ, UR7, URZ, UP0, !UPT ;  /* 0x00000007ff057290 */ /* 0x000ff200087fe4ff */
[----:B------:R2:W-:Y:S01]  /*8610*/  UTMASTG.3D [UR48], [UR4] ;  /* 0x00000030040073b5 */ /* 0x0005e20008010000 */
[----:B------:R2:W-:Y:S02]  /*8620*/  UTMASTG.3D [UR8], [UR4] ;  /* 0x00000008040073b5 */ /* 0x0005e40008010000 */
[----:B--2---:R0:W-:Y:S02]  /*8630*/  UTMACMDFLUSH ;  /* 0x00000000000079b7 */ /* 0x0041e40000000000 */
.L_x_123:
[----:B------:R-:W-:Y:S05]  /*8640*/  BSYNC.RECONVERGENT B0 ;  /* 0x0000000000007941 */ /* 0x000fea0003800200 */
.L_x_122:
[----:B------:R-:W-:Y:S01]  /*8650*/  UIADD3 UR47, UPT, UPT, UR45, 0x1, URZ ;  /* 0x000000012d2f7890 */ /* 0x000fe2000fffe0ff */
[----:B------:R-:W-:Y:S03]  /*8660*/  BSSY.RECONVERGENT B0, `(.L_x_124) ;  /* 0x0000005000007945 */ /* 0x000fe60003800200 */
[----:B------:R-:W-:Y:S04]  /*8670*/  UISETP.NE.AND UP0, UPT, UR47, 0x3, UPT ;  /* 0x000000032f00788c */ /* 0x000fe8000bf05270 */
[----:B------:R-:W-:Y:S01]  /*8680*/  USEL UR46, UR47, URZ, UP0 ;  /* 0x000000ff2f2e7287 */ /* 0x000fe20008000000 */
[----:B------:R-:W-:Y:S11]  /*8690*/  @P1 BRA `(.L_x_125) ;  /* 0x0000000000041947 */ /* 0x000ff60003800000 */
[----:B------:R-:W-:Y:S04]  /*86a0*/  DEPBAR.LE SB0, 0x1 ;  /* 0x000080400000791a */ /* 0x000fe80000000000 */
.L_x_125:
[----:B------:R-:W-:Y:S05]  /*86b0*/  BSYNC.RECONVERGENT B0 ;  /* 0x0000000000007941 */ /* 0x000fea0003800200 */
.L_x_124:
[----:B------:R-:W-:Y:S01]  /*86c0*/  BAR.SYNC.DEFER_BLOCKING 0x1, 0x80 ;  /* 0x0042000000007b1d */ /* 0x000fe20000010000 */
[----:B------:R-:W-:Y:S01]  /*86d0*/  ISETP.NE.AND P1, PT, R97, RZ, PT ;  /* 0x000000ff6100720c */ /* 0x000fe20003f25270 */
[----:B------:R-:W-:Y:S01]  /*86e0*/  UISETP.NE.AND UP0, UPT, UR56, URZ, UPT ;  /* 0x000000ff3800728c */ /* 0x000fe2000bf05270 */
[----:B-1----:R-:W-:Y:S11]  /*86f0*/  LEA R20, R106, UR43, 0x3 ;  /* 0x0000002b6a147c11 */ /* 0x002ff6000f8e18ff */
[----:B------:R-:W-:Y:S01]  /*8700*/  @P1 SHF.L.U32 R3, R112, 0x1f, RZ ;  /* 0x0000001f70031819 */ /* 0x000fe200000006ff */
[----:B------:R-:W-:Y:S06]  /*8710*/  BRA.U !UP0, `(.L_x_126) ;  /* 0x0000000108247547 */ /* 0x000fec000b800000 */
[----:B------:R-:W1:Y:S01]  /*8720*/  S2R R0, SR_CgaCtaId ;  /* 0x0000000000007919 */ /* 0x000e620000008800 */
[----:B------:R-:W-:Y:S01]  /*8730*/  IMAD.U32 R2, RZ, RZ, UR52 ;  /* 0x00000034ff027e24 */ /* 0x000fe2000f8e00ff */
[----:B------:R-:W-:Y:S04]  /*8740*/  UIADD3 UR4, UPT, UPT, UR52, 0x1, URZ ;  /* 0x0000000134047890 */ /* 0x000fe8000fffe0ff */
[----:B------:R-:W-:Y:S01]  /*8750*/  @P1 LEA R2, R2, UR43, 0x3 ;  /* 0x0000002b02021c11 */ /* 0x000fe2000f8e18ff */
[----:B------:R-:W-:Y:S04]  /*8760*/  UISETP.NE.AND UP0, UPT, UR4, 0x3, UPT ;  /* 0x000000030400788c */ /* 0x000fe8000bf05270 */
[----:B------:R-:W-:Y:S01]  /*8770*/  @P1 VIADD R2, R2, 0x118 ;  /* 0x0000011802021836 */ /* 0x000fe20000000000 */
[----:B------:R-:W-:Y:S04]  /*8780*/  USEL UR52, UR4, URZ, UP0 ;  /* 0x000000ff04347287 */ /* 0x000fe80008000000 */
[----:B-1----:R-:W-:Y:S04]  /*8790*/  @P1 PRMT R0, R0, 0x654, R2 ;  /* 0x0000065400001816 */ /* 0x002fe80000000002 */
[----:B------:R1:W-:Y:S04]  /*87a0*/  @P1 SYNCS.ARRIVE.TRANS64.RED.A1T0 RZ, [R0+URZ], RZ ;  /* 0x000000ff00ff19a7 */ /* 0x0003e800081004ff */
.L_x_126:
[----:B------:R-:W2:Y:S01]  /*87b0*/  @P1 SYNCS.PHASECHK.TRANS64.TRYWAIT P0, [R20+URZ+0x100], R3 ;  /* 0x00010003140015a7 */ /* 0x000ea200080011ff */
[----:B------:R-:W-:Y:S01]  /*87c0*/  BSSY B1, `(.L_x_127) ;  /* 0x0000019000017945 */ /* 0x000fe20003800000 */
[----:B--2---:R-:W-:Y:S03]  /*87d0*/  @P1 SEL R107, RZ, 0x1, !P0 ;  /* 0x00000001ff6b1807 */ /* 0x004fe60004000000 */
[----:B------:R-:W-:Y:S05]  /*87e0*/  @!P1 BRA `(.L_x_128) ;  /* 0x0000000000589947 */ /* 0x000fea0003800000 */
[----:B------:R-:W-:Y:S01]  /*87f0*/  ISETP.NE.AND P1, PT, R113, RZ, PT ;  /* 0x000000ff7100720c */ /* 0x000fe20003f25270 */
[----:B------:R-:W-:Y:S01]  /*8800*/  BSSY B0, `(.L_x_129) ;  /* 0x0000009000007945 */ /* 0x000fe20003800000 */
[----:B------:R-:W-:Y:S11]  /*8810*/  ISETP.NE.AND P0, PT, R107, RZ, PT ;  /* 0x000000ff6b00720c */ /* 0x000ff60003f05270 */
[----:B------:R-:W-:Y:S05]  /*8820*/  @P1 IMAD R3, R106, 0x1000, R99 ;  /* 0x000010006a031824 */ /* 0x000fea00078e0263 */
[----:B------:R-:W-:Y:S05]  /*8830*/  @P1 IADD3 R2, PT, PT, R3, UR43, RZ ;  /* 0x0000002b03021c10 */ /* 0x000fea000fffe0ff */
[----:B------:R-:W-:Y:S01]  /*8840*/  @P1 IMAD.IADD R2, R98, 0x1, R2 ;  /* 0x0000000162021824 */ /* 0x000fe200078e0202 */
[----:B------:R-:W-:Y:S06]  /*8850*/  @P0 BRA `(.L_x_130) ;  /* 0x00000000000c0947 */ /* 0x000fec0003800000 */
[----:B-1----:R-:W-:Y:S04]  /*8860*/  SHF.L.U32 R0, R112, 0x1f, RZ ;  /* 0x0000001f70007819 */ /* 0x002fe800000006ff */
[----:B------:R-:W1:Y:S02]  /*8870*/  SYNCS.PHASECHK.TRANS64.TRYWAIT P0, [R20+URZ+0x100], R0 ;  /* 0x00010000140075a7 */ /* 0x000e6400080011ff */
[----:B-1----:R-:W-:Y:S05]  /*8880*/  @!P0 BRA `(.L_x_131) ;  /* 0x0000003c00dc8947 */ /* 0x002fea0003800000 */
.L_x_130:
[----:B------:R-:W-:Y:S05]  /*8890*/  BSYNC B0 ;  /* 0x0000000000007941 */ /* 0x000fea0003800000 */
.L_x_129:
[----:B------:R-:W-:Y:S01]  /*88a0*/  ISETP.NE.AND P0, PT, R113, RZ, PT ;  /* 0x000000ff7100720c */ /* 0x000fe20003f05270 */
[----:B------:R-:W-:Y:S11]  /*88b0*/  VIADD R106, R106, 0x1 ;  /* 0x000000016a6a7836 */ /* 0x000ff60000000000 */
[----:B------:R-:W-:Y:S01]  /*88c0*/  @!UPT UIADD3 URZ, UPT, UPT, URZ, URZ, URZ ;  /* 0x000000fffffff290 */ /* 0x000fe2000fffe0ff */
[----:B------:R2:W4:Y:S04]  /*88d0*/  @P0 LDS.128 R52, [R3+UR43+0x200] ;  /* 0x0002002b03340984 */ /* 0x0005280008000c00 */
[----:B------:R2:W2:Y:S04]  /*88e0*/  @P0 LDS.128 R64, [R3+UR43+0xa00] ;  /* 0x000a002b03400984 */ /* 0x0004a80008000c00 */
[----:B------:R2:W2:Y:S04]  /*88f0*/  @P0 LDS.128 R56, [R2+0x200] ;  /* 0x0002000002380984 */ /* 0x0004a80000000c00 */
[----:B------:R2:W2:Y:S01]  /*8900*/  @P0 LDS.128 R68, [R2+0xa00] ;  /* 0x000a000002440984 */ /* 0x0004a20000000c00 */
[C---:B------:R-:W-:Y:S04]  /*8910*/  ISETP.NE.AND P0, PT, R106.reuse, 0x3, PT ;  /* 0x000000036a00780c */ /* 0x040fe80003f05270 */
[----:B-1----:R-:W-:Y:S02]  /*8920*/  SEL R0, RZ, 0x1, P0 ;  /* 0x00000001ff007807 */ /* 0x002fe40000000000 */
[----:B------:R-:W-:Y:S02]  /*8930*/  SEL R106, R106, RZ, P0 ;  /* 0x000000ff6a6a7207 */ /* 0x000fe40000000000 */
[----:B------:R-:W-:Y:S02]  /*8940*/  LOP3.LUT R112, R112, R0, RZ, 0x3c, !PT ;  /* 0x0000000070707212 */ /* 0x000fe400078e3cff */
.L_x_128:
[----:B------:R-:W-:Y:S05]  /*8950*/  BSYNC B1 ;  /* 0x0000000000017941 */ /* 0x000fea0003800000 */
.L_x_127:
[----:B--2---:R-:W-:Y:S05]  /*8960*/  VIADD R3, R105, 0x400000 ;  /* 0x0040000069037836 */ /* 0x004fea0000000000 */
[----:B-1----:R-:W-:Y:S04]  /*8970*/  SHF.R.U32.HI R0, RZ, 0x15, R3 ;  /* 0x00000015ff007819 */ /* 0x002fe80000011603 */
[----:B------:R-:W-:Y:S04]  /*8980*/  LOP3.LUT R2, R0, 0x3, RZ, 0xc0, !PT ;  /* 0x0000000300027812 */ /* 0x000fe800078ec0ff */
[----:B------:R-:W-:Y:S11]  /*8990*/  ISETP.NE.AND P0, PT, R84, R2, PT ;  /* 0x000000025400720c */ /* 0x000ff60003f05270 */
[----:B------:R-:W-:Y:S02]  /*89a0*/  @!UPT UIADD3 URZ, UPT, UPT, URZ, URZ, URZ ;  /* 0x000000fffffff290 */ /* 0x000fe4000fffe0ff */
[----:B------:R-:W-:Y:S05]  /*89b0*/  @P0 BRA `(.L_x_132) ;  /* 0x0000000000bc0947 */ /* 0x000fea0003800000 */
[----:B------:R-:W-:Y:S02]  /*89c0*/  LOP3.LUT P0, RZ, R0, 0x3, R86, 0x48, !PT ;  /* 0x0000000300ff7812 */ /* 0x000fe40007804856 */
[----:B------:R-:W-:Y:S11]  /*89d0*/  MOV R16, R3 ;  /* 0x0000000300107202 */ /* 0x000ff60000000f00 */
[----:B------:R-:W-:Y:S05]  /*89e0*/  @!P0 BRA `(.L_x_133) ;  /* 0x0000000000408947 */ /* 0x000fea0003800000 */
[----:B------:R-:W1:Y:S01]  /*89f0*/  LDCU.64 UR8, c[0x4][0x70] ;  /* 0x01000e00ff0877ac */ /* 0x000e620008000a00 */
[----:B------:R-:W-:Y:S01]  /*8a00*/  MOV R15, 0x0 ;  /* 0x00000000000f7802 */ /* 0x000fe20000000f00 */
[----:B------:R-:W-:Y:S02]  /*8a10*/  HFMA2 R12, -RZ, RZ, 0, 5.9604644775390625e-08 ;  /* 0x00000001ff0c7431 */ /* 0x000fe400000001ff */
[----:B------:R-:W-:Y:S02]  /*8a20*/  IMAD.MOV.U32 R8, RZ, RZ, 0x192 ;  /* 0x00000192ff087424 */ /* 0x000fe400078e00ff */
[----:B------:R-:W-:Y:S01]  /*8a30*/  IMAD.MOV.U32 R13, RZ, RZ, RZ ;  /* 0x000000ffff0d7224 */ /* 0x000fe200078e00ff */
[----:B------:R-:W2:Y:S01]  /*8a40*/  LDCU.64 UR6, c[0x4][0x78] ;  /* 0x01000f00ff0677ac */ /* 0x000ea20008000a00 */
[----:B------:R-:W3:Y:S01]  /*8a50*/  LDC.64 R14, c[0x4][R15] ;  /* 0x010000000f0e7b82 */ /* 0x000ee20000000a00 */
[----:B------:R-:W5:Y:S01]  /*8a60*/  LDCU.64 UR4, c[0x4][0x10] ;  /* 0x01000200ff0477ac */ /* 0x000f620008000a00 */
[----:B-1----:R-:W-:Y:S01]  /*8a70*/  MOV R5, UR9 ;  /* 0x0000000900057c02 */ /* 0x002fe20008000f00 */
[----:B------:R-:W-:Y:S01]  /*8a80*/  IMAD.U32 R4, RZ, RZ, UR8 ;  /* 0x00000008ff047e24 */ /* 0x000fe2000f8e00ff */
[----:B--2---:R-:W-:Y:S01]  /*8a90*/  MOV R7, UR7 ;  /* 0x0000000700077c02 */ /* 0x004fe20008000f00 */
[----:B------:R-:W-:Y:S01]  /*8aa0*/  IMAD.U32 R6, RZ, RZ, UR6 ;  /* 0x00000006ff067e24 */ /* 0x000fe2000f8e00ff */
[----:B-----5:R-:W-:Y:S01]  /*8ab0*/  MOV R11, UR5 ;  /* 0x00000005000b7c02 */ /* 0x020fe20008000f00 */
[----:B------:R-:W-:Y:S02]  /*8ac0*/  IMAD.U32 R10, RZ, RZ, UR4 ;  /* 0x00000004ff0a7e24 */ /* 0x000fe4000f8e00ff */
[----:B------:R-:W-:Y:S07]  /*8ad0*/  LEPC R20, `(.L_x_133) ;  /* 0x000000001014794e */ /* 0x000fee0000000000 */
[----:B---34-:R-:W-:Y:S05]  /*8ae0*/  CALL.ABS.NOINC R14 ;  /* 0x000000000e007343 */ /* 0x018fea0003c00000 */
.L_x_133:
        /* <DEDUP_REMOVED lines=23> */
.L_x_134:
[----:B------:R-:W-:Y:S05]  /*8c60*/  WARPSYNC.ALL ;  /* 0x0000000000007948 */ /* 0x000fea0003800000 */
[----:B------:R-:W-:Y:S11]  /*8c70*/  R2UR UR4, R16 ;  /* 0x00000000100472ca */ /* 0x000ff600000e0000 */
[----:B------:R-:W-:Y:S02]  /*8c80*/  @!UPT UIADD3 URZ, UPT, UPT, URZ, URZ, URZ ;  /* 0x000000fffffff290 */ /* 0x000fe4000fffe0ff */
[----:B------:R-:W1:Y:S02]  /*8c90*/  LDTM.x16 R4, tmem[UR4+0x20] ;  /* 0x00002004000479ee */ /* 0x000e640008240000 */
[----:B-1----:R-:W-:Y:S01]  /*8ca0*/  NOP ;  /* 0x0000000000007918 */ /* 0x002fe20000000000 */
.L_x_132:
[----:B----4-:R-:W-:Y:S01]  /*8cb0*/  SHF.L.U32 R3, R52, 0x10, RZ ;  /* 0x0000001034037819 */ /* 0x010fe200000006ff */
[C---:B------:R-:W-:Y:S01]  /*8cc0*/  FMUL R0, R43.reuse, R24 ;  /* 0x000000182b007220 */ /* 0x040fe20000400000 */
[----:B------:R-:W-:Y:S01]  /*8cd0*/  ISETP.NE.AND P1, PT, R84, R2, PT ;  /* 0x000000025400720c */ /* 0x000fe20003f25270 */
[----:B------:R-:W-:Y:S01]  /*8ce0*/  FMUL R2, R43, R25 ;  /* 0x000000192b027220 */ /* 0x000fe20000400000 */
[----:B------:R-:W-:Y:S01]  /*8cf0*/  LOP3.LUT R21, R52, 0xffff0000, RZ, 0xc0, !PT ;  /* 0xffff000034157812 */ /* 0x000fe200078ec0ff */
[----:B------:R-:W-:Y:S01]  /*8d00*/  FFMA R0, R45, R3, R0 ;  /* 0x000000032d007223 */ /* 0x000fe20000000000 */
[----:B------:R-:W-:Y:S01]  /*8d10*/  SHF.L.U32 R22, R53, 0x10, RZ ;  /* 0x0000001035167819 */ /* 0x000fe200000006ff */
[----:B------:R-:W-:Y:S01]  /*8d20*/  FMUL R3, R43, R26 ;  /* 0x0000001a2b037220 */ /* 0x000fe20000400000 */
[----:B------:R-:W-:Y:S01]  /*8d30*/  LOP3.LUT R23, R53, 0xffff0000, RZ, 0xc0, !PT ;  /* 0xffff000035177812 */ /* 0x000fe200078ec0ff */
[----:B------:R-:W-:Y:S01]  /*8d40*/  FMUL R20, R43, R27 ;  /* 0x0000001b2b147220 */ /* 0x000fe20000400000 */
[----:B------:R-:W-:Y:S01]  /*8d50*/  SHF.L.U32 R40, R54, 0x10, RZ ;  /* 0x0000001036287819 */ /* 0x000fe200000006ff */
[----:B------:R-:W-:Y:S01]  /*8d60*/  FFMA R2, R45, R21, R2 ;  /* 0x000000152d027223 */ /* 0x000fe20000000002 */
[----:B------:R-:W-:Y:S01]  /*8d70*/  LOP3.LUT R41, R57, 0xffff0000, RZ, 0xc0, !PT ;  /* 0xffff000039297812 */ /* 0x000fe200078ec0ff */
[C---:B------:R-:W-:Y:S01]  /*8d80*/  FFMA R3, R45.reuse, R22, R3 ;  /* 0x000000162d037223 */ /* 0x040fe20000000003 */
[----:B------:R-:W-:Y:S01]  /*8d90*/  LOP3.LUT R42, R66, 0xffff0000, RZ, 0xc0, !PT ;  /* 0xffff0000422a7812 */ /* 0x000fe200078ec0ff */
[----:B------:R-:W-:Y:S01]  /*8da0*/  FFMA R20, R45, R23, R20 ;  /* 0x000000172d147223 */ /* 0x000fe20000000014 */
[----:B------:R-:W-:Y:S01]  /*8db0*/  LOP3.LUT R23, R54, 0xffff0000, RZ, 0xc0, !PT ;  /* 0xffff000036177812 */ /* 0x000fe200078ec0ff */
[C---:B------:R-:W-:Y:S01]  /*8dc0*/  FMUL R21, R43.reuse, R28 ;  /* 0x0000001c2b157220 */ /* 0x040fe20000400000 */
[----:B------:R-:W-:Y:S01]  /*8dd0*/  F2FP.BF16.F32.PACK_AB R48, R2, R0 ;  /* 0x000000000230723e */ /* 0x000fe200000010ff */
[----:B------:R-:W-:Y:S01]  /*8de0*/  FMUL R22, R43, R29 ;  /* 0x0000001d2b167220 */ /* 0x000fe20000400000 */
[----:B---3--:R-:W-:Y:S01]  /*8df0*/  F2FP.BF16.F32.PACK_AB R49, R20, R3 ;  /* 0x000000031431723e */ /* 0x008fe200000010ff */
[----:B------:R-:W-:Y:S01]  /*8e00*/  FFMA R21, R45, R40, R21 ;  /* 0x000000282d157223 */ /* 0x000fe20000000015 */
[----:B------:R-:W-:Y:S01]  /*8e10*/  SHF.L.U32 R20, R55, 0x10, RZ ;  /* 0x0000001037147819 */ /* 0x000fe200000006ff */
[----:B------:R-:W-:Y:S01]  /*8e20*/  FFMA R22, R45, R23, R22 ;  /* 0x000000172d167223 */ /* 0x000fe20000000016 */
[----:B------:R-:W-:Y:S01]  /*8e30*/  LOP3.LUT R23, R55, 0xffff0000, RZ, 0xc0, !PT ;  /* 0xffff000037177812 */ /* 0x000fe200078ec0ff */
[C---:B------:R-:W-:Y:S01]  /*8e40*/  FMUL R0, R43.reuse, R30 ;  /* 0x0000001e2b007220 */ /* 0x040fe20000400000 */
[----:B------:R-:W-:Y:S01]  /*8e50*/  SHF.L.U32 R40, R56, 0x10, RZ ;  /* 0x0000001038287819 */ /* 0x000fe200000006ff */
[C---:B------:R-:W-:Y:S01]  /*8e60*/  FMUL R2, R43.reuse, R31 ;  /* 0x0000001f2b027220 */ /* 0x040fe20000400000 */
[----:B------:R-:W-:Y:S01]  /*8e70*/  F2FP.BF16.F32.PACK_AB R50, R22, R21 ;  /* 0x000000151632723e */ /* 0x000fe200000010ff */
[----:B------:R-:W-:Y:S01]  /*8e80*/  FMUL R3, R43, R32 ;  /* 0x000000202b037220 */ /* 0x000fe20000400000 */
[----:B------:R-:W-:Y:S01]  /*8e90*/  SHF.L.U32 R44, R67, 0x10, RZ ;  /* 0x00000010432c7819 */ /* 0x000fe200000006ff */
[----:B------:R-:W-:Y:S01]  /*8ea0*/  FFMA R0, R45, R20, R0 ;  /* 0x000000142d007223 */ /* 0x000fe20000000000 */
[----:B------:R-:W-:Y:S01]  /*8eb0*/  LOP3.LUT R46, R67, 0xffff0000, RZ, 0xc0, !PT ;  /* 0xffff0000432e7812 */ /* 0x000fe200078ec0ff */
[C---:B------:R-:W-:Y:S01]  /*8ec0*/  FFMA R2, R45.reuse, R23, R2 ;  /* 0x000000172d027223 */ /* 0x040fe20000000002 */
[----:B------:R-:W-:Y:S01]  /*8ed0*/  LOP3.LUT R23, R56, 0xffff0000, RZ, 0xc0, !PT ;  /* 0xffff000038177812 */ /* 0x000fe200078ec0ff */
[----:B------:R-:W-:Y:S01]  /*8ee0*/  FFMA R3, R45, R40, R3 ;  /* 0x000000282d037223 */ /* 0x000fe20000000003 */
[----:B------:R-:W-:Y:S01]  /*8ef0*/  SHF.L.U32 R40, R57, 0x10, RZ ;  /* 0x0000001039287819 */ /* 0x000fe200000006ff */
[C---:B------:R-:W-:Y:S01]  /*8f00*/  FMUL R20, R43.reuse, R33 ;  /* 0x000000212b147220 */ /* 0x040fe20000400000 */
[----:B------:R-:W-:Y:S01]  /*8f10*/  F2FP.BF16.F32.PACK_AB R51, R2, R0 ;  /* 0x000000000233723e */ /* 0x000fe200000010ff */
[C---:B------:R-:W-:Y:S01]  /*8f20*/  FMUL R21, R43.reuse, R34 ;  /* 0x000000222b157220 */ /* 0x040fe20000400000 */
[----:B------:R-:W-:Y:S01]  /*8f30*/  MOV R47, UR46 ;  /* 0x0000002e002f7c02 */ /* 0x000fe20008000f00 */
[----:B------:R-:W-:Y:S01]  /*8f40*/  FMUL R22, R43, R35 ;  /* 0x000000232b167220 */ /* 0x000fe20000400000 */
[----:B------:R-:W-:Y:S01]  /*8f50*/  ISETP.NE.AND P0, PT, R84, RZ, PT ;  /* 0x000000ff5400720c */ /* 0x000fe20003f05270 */
[C---:B------:R-:W-:Y:S01]  /*8f60*/  FFMA R20, R45.reuse, R23, R20 ;  /* 0x000000172d147223 */ /* 0x040fe20000000014 */
[C---:B------:R-:W-:Y:S01]  /*8f70*/  SHF.L.U32 R23, R58.reuse, 0x10, RZ ;  /* 0x000000103a177819 */ /* 0x040fe200000006ff */
[C---:B------:R-:W-:Y:S01]  /*8f80*/  FFMA R21, R45.reuse, R40, R21 ;  /* 0x000000282d157223 */ /* 0x040fe20000000015 */
[----:B------:R-:W-:Y:S01]  /*8f90*/  LOP3.LUT R40, R58, 0xffff0000, RZ, 0xc0, !PT ;  /* 0xffff00003a287812 */ /* 0x000fe200078ec0ff */
[----:B------:R-:W-:Y:S01]  /*8fa0*/  FFMA R22, R45, R41, R22 ;  /* 0x000000292d167223 */ /* 0x000fe20000000016 */
[----:B------:R-:W-:Y:S01]  /*8fb0*/  F2FP.BF16.F32.PACK_AB R60, R20, R3 ;  /* 0x00000003143c723e */ /* 0x000fe200000010ff */
[----:B------:R-:W-:Y:S01]  /*8fc0*/  FMUL R0, R43, R36 ;  /* 0x000000242b007220 */ /* 0x000fe20000400000 */
[----:B------:R-:W-:Y:S01]  /*8fd0*/  LOP3.LUT R41, R65, 0xffff0000, RZ, 0xc0, !PT ;  /* 0xffff000041297812 */ /* 0x000fe200078ec0ff */
[----:B------:R-:W-:Y:S01]  /*8fe0*/  FMUL R2, R43, R37 ;  /* 0x000000252b027220 */ /* 0x000fe20000400000 */
[----:B------:R-:W-:Y:S01]  /*8ff0*/  F2FP.BF16.F32.PACK_AB R61, R22, R21 ;  /* 0x00000015163d723e */ /* 0x000fe200000010ff */
[----:B------:R-:W-:Y:S01]  /*9000*/  FFMA R0, R45, R23, R0 ;  /* 0x000000172d007223 */ /* 0x000fe20000000000 */
[----:B------:R-:W-:Y:S01]  /*9010*/  SHF.L.U32 R22, R59, 0x10, RZ ;  /* 0x000000103b167819 */ /* 0x000fe200000006ff */
[----:B------:R-:W-:Y:S01]  /*9020*/  FFMA R2, R45, R40, R2 ;  /* 0x000000282d027223 */ /* 0x000fe20000000002 */
[----:B------:R-:W-:Y:S01]  /*9030*/  LOP3.LUT R23, R59, 0xffff0000, RZ, 0xc0, !PT ;  /* 0xffff00003b177812 */ /* 0x000fe200078ec0ff */
[C---:B------:R-:W-:Y:S01]  /*9040*/  FMUL R3, R43.reuse, R38 ;  /* 0x000000262b037220 */ /* 0x040fe20000400000 */
[----:B------:R-:W-:Y:S01]  /*9050*/  SHF.L.U32 R40, R64, 0x10, RZ ;  /* 0x0000001040287819 */ /* 0x000fe200000006ff */
[C---:B------:R-:W-:Y:S01]  /*9060*/  FMUL R20, R43.reuse, R39 ;  /* 0x000000272b147220 */ /* 0x040fe20000400000 */
[----:B------:R-:W-:Y:S01]  /*9070*/  FMUL R21, R43, R4 ;  /* 0x000000042b157220 */ /* 0x000fe20000400000 */
[C---:B------:R-:W-:Y:S01]  /*9080*/  FFMA R3, R45.reuse, R22, R3 ;  /* 0x000000162d037223 */ /* 0x040fe20000000003 */
[----:B------:R-:W-:Y:S01]  /*9090*/  F2FP.BF16.F32.PACK_AB R62, R2, R0 ;  /* 0x00000000023e723e */ /* 0x000fe200000010ff */
[C---:B------:R-:W-:Y:S01]  /*90a0*/  FFMA R20, R45.reuse, R23, R20 ;  /* 0x000000172d147223 */ /* 0x040fe20000000014 */
[----:B------:R-:W-:Y:S01]  /*90b0*/  FFMA R21, R45, R40, R21 ;  /* 0x000000282d157223 */ /* 0x000fe20000000015 */
[----:B------:R-:W-:Y:S01]  /*90c0*/  LOP3.LUT R23, R64, 0xffff0000, RZ, 0xc0, !PT ;  /* 0xffff000040177812 */ /* 0x000fe200078ec0ff */
[----:B------:R-:W-:Y:S01]  /*90d0*/  FMUL R0, R43, R5 ;  /* 0x000000052b007220 */ /* 0x000fe20000400000 */
[----:B------:R-:W-:Y:S01]  /*90e0*/  SHF.L.U32 R40, R65, 0x10, RZ ;  /* 0x0000001041287819 */ /* 0x000fe200000006ff */
[C---:B------:R-:W-:Y:S01]  /*90f0*/  FMUL R2, R43.reuse, R6 ;  /* 0x000000062b027220 */ /* 0x040fe20000400000 */
[----:B------:R-:W-:Y:S01]  /*9100*/  FMUL R22, R43, R7 ;  /* 0x000000072b167220 */ /* 0x000fe20000400000 */
[C---:B------:R-:W-:Y:S01]  /*9110*/  FFMA R0, R45.reuse, R23, R0 ;  /* 0x000000172d007223 */ /* 0x040fe20000000000 */
[----:B------:R-:W-:Y:S01]  /*9120*/  F2FP.BF16.F32.PACK_AB R63, R20, R3 ;  /* 0x00000003143f723e */ /* 0x000fe200000010ff */
[C---:B------:R-:W-:Y:S01]  /*9130*/  FFMA R2, R45.reuse, R40, R2 ;  /* 0x000000282d027223 */ /* 0x040fe20000000002 */
[----:B------:R-:W-:Y:S01]  /*9140*/  FFMA R22, R45, R41, R22 ;  /* 0x000000292d167223 */ /* 0x000fe20000000016 */
[----:B------:R-:W-:Y:S01]  /*9150*/  SHF.L.U32 R41, R66, 0x10, RZ ;  /* 0x0000001042297819 */ /* 0x000fe200000006ff */
[C---:B------:R-:W-:Y:S01]  /*9160*/  FMUL R3, R43.reuse, R8 ;  /* 0x000000082b037220 */ /* 0x040fe20000400000 */
[C---:B------:R-:W-:Y:S01]  /*9170*/  FMUL R20, R43.reuse, R9 ;  /* 0x000000092b147220 */ /* 0x040fe20000400000 */
[C---:B------:R-:W-:Y:S01]  /*9180*/  FMUL R23, R43.reuse, R10 ;  /* 0x0000000a2b177220 */ /* 0x040fe20000400000 */
[----:B------:R-:W-:Y:S01]  /*9190*/  FMUL R40, R43, R11 ;  /* 0x0000000b2b287220 */ /* 0x000fe20000400000 */
[C---:B------:R-:W-:Y:S01]  /*91a0*/  FFMA R3, R45.reuse, R41, R3 ;  /* 0x000000292d037223 */ /* 0x040fe20000000003 */
[C---:B------:R-:W-:Y:S01]  /*91b0*/  FFMA R20, R45.reuse, R42, R20 ;  /* 0x0000002a2d147223 */ /* 0x040fe20000000014 */
[C---:B------:R-:W-:Y:S01]  /*91c0*/  FFMA R23, R45.reuse, R44, R23 ;  /* 0x0000002c2d177223 */ /* 0x040fe20000000017 */
[----:B------:R-:W-:Y:S01]  /*91d0*/  FFMA R40, R45, R46, R40 ;  /* 0x0000002e2d287223 */ /* 0x000fe20000000028 */
[----:B------:R-:W-:Y:S01]  /*91e0*/  F2FP.BF16.F32.PACK_AB R100, R0, R21 ;  /* 0x000000150064723e */ /* 0x000fe200000010ff */
[----:B------:R-:W1:Y:S01]  /*91f0*/  S2R R46, SR_CgaCtaId ;  /* 0x00000000002e7919 */ /* 0x000e620000008800 */
[----:B------:R-:W-:Y:S01]  /*9200*/  SHF.L.U32 R42, R68, 0x10, RZ ;  /* 0x00000010442a7819 */ /* 0x000fe200000006ff */
[C---:B------:R-:W-:Y:S01]  /*9210*/  FMUL R41, R43.reuse, R12 ;  /* 0x0000000c2b297220 */ /* 0x040fe20000400000 */
[----:B------:R-:W-:Y:S01]  /*9220*/  F2FP.BF16.F32.PACK_AB R101, R22, R2 ;  /* 0x000000021665723e */ /* 0x000fe200000010ff */
[C---:B------:R-:W-:Y:S01]  /*9230*/  FMUL R0, R43.reuse, R13 ;  /* 0x0000000d2b007220 */ /* 0x040fe20000400000 */
[----:B------:R-:W-:Y:S01]  /*9240*/  LOP3.LUT R21, R68, 0xffff0000, RZ, 0xc0, !PT ;  /* 0xffff000044157812 */ /* 0x000fe200078ec0ff */
[----:B------:R-:W-:Y:S01]  /*9250*/  FMUL R2, R43, R14 ;  /* 0x0000000e2b027220 */ /* 0x000fe20000400000 */
[----:B------:R-:W-:Y:S01]  /*9260*/  F2FP.BF16.F32.PACK_AB R103, R40, R23 ;  /* 0x000000172867723e */ /* 0x000fe200000010ff */
[----:B------:R-:W-:Y:S01]  /*9270*/  FFMA R41, R45, R42, R41 ;  /* 0x0000002a2d297223 */ /* 0x000fe20000000029 */
[----:B------:R-:W-:Y:S01]  /*9280*/  SHF.L.U32 R22, R69, 0x10, RZ ;  /* 0x0000001045167819 */ /* 0x000fe200000006ff */
[----:B------:R-:W-:Y:S01]  /*9290*/  FFMA R0, R45, R21, R0 ;  /* 0x000000152d007223 */ /* 0x000fe20000000000 */
[----:B------:R-:W-:Y:S01]  /*92a0*/  F2FP.BF16.F32.PACK_AB R102, R20, R3 ;  /* 0x000000031466723e */ /* 0x000fe200000010ff */
[----:B------:R-:W-:Y:S01]  /*92b0*/  FMUL R3, R43, R15 ;  /* 0x0000000f2b037220 */ /* 0x000fe20000400000 */
[----:B------:R-:W-:Y:S01]  /*92c0*/  LOP3.LUT R23, R69, 0xffff0000, RZ, 0xc0, !PT ;  /* 0xffff000045177812 */ /* 0x000fe200078ec0ff */
[----:B------:R-:W-:Y:S01]  /*92d0*/  FMUL R20, R43, R16 ;  /* 0x000000102b147220 */ /* 0x000fe20000400000 */
[C---:B------:R-:W-:Y:S01]  /*92e0*/  SHF.L.U32 R40, R70.reuse, 0x10, RZ ;  /* 0x0000001046287819 */ /* 0x040fe200000006ff */
[----:B------:R-:W-:Y:S01]  /*92f0*/  FFMA R2, R45, R22, R2 ;  /* 0x000000162d027223 */ /* 0x000fe20000000002 */
[----:B------:R-:W-:Y:S01]  /*9300*/  FMUL R21, R43, R17 ;  /* 0x000000112b157220 */ /* 0x000fe20000400000 */
[----:B------:R-:W-:Y:S01]  /*9310*/  FFMA R3, R45, R23, R3 ;  /* 0x000000172d037223 */ /* 0x000fe20000000003 */
[----:B------:R-:W-:Y:S01]  /*9320*/  @!P1 LEA R47, R47, R99, 0xc ;  /* 0x000000632f2f9211 */ /* 0x000fe200078e60ff */
[----:B------:R-:W-:Y:S01]  /*9330*/  FFMA R20, R45, R40, R20 ;  /* 0x000000282d147223 */ /* 0x000fe20000000014 */
[----:B------:R-:W-:Y:S01]  /*9340*/  LOP3.LUT R40, R70, 0xffff0000, RZ, 0xc0, !PT ;  /* 0xffff000046287812 */ /* 0x000fe200078ec0ff */
[----:B------:R-:W-:Y:S01]  /*9350*/  FMUL R22, R43, R18 ;  /* 0x000000122b167220 */ /* 0x000fe20000400000 */
[----:B------:R-:W-:Y:S01]  /*9360*/  F2FP.BF16.F32.PACK_AB R108, R0, R41 ;  /* 0x00000029006c723e */ /* 0x000fe200000010ff */
[----:B------:R2:W-:Y:S01]  /*9370*/  @!P1 STS.128 [R47+UR43+0x200], R48 ;  /* 0x000200302f009988 */ /* 0x0005e20008000c2b */
[----:B------:R-:W-:Y:S01]  /*9380*/  SHF.L.U32 R42, R71, 0x10, RZ ;  /* 0x00000010472a7819 */ /* 0x000fe200000006ff */
[----:B------:R-:W-:Y:S01]  /*9390*/  FFMA R21, R45, R40, R21 ;  /* 0x000000282d157223 */ /* 0x000fe20000000015 */
[----:B------:R-:W-:Y:S01]  /*93a0*/  @!P1 IADD3 R40, PT, PT, R47, UR43, RZ ;  /* 0x0000002b2f289c10 */ /* 0x000fe2000fffe0ff */
[----:B------:R-:W-:Y:S01]  /*93b0*/  FMUL R23, R43, R19 ;  /* 0x000000132b177220 */ /* 0x000fe20000400000 */
[----:B------:R-:W-:Y:S01]  /*93c0*/  LOP3.LUT R44, R71, 0xffff0000, RZ, 0xc0, !PT ;  /* 0xffff0000472c7812 */ /* 0x000fe200078ec0ff */
[----:B------:R-:W-:Y:S01]  /*93d0*/  FFMA R22, R45, R42, R22 ;  /* 0x0000002a2d167223 */ /* 0x000fe20000000016 */
[----:B------:R-:W-:Y:S02]  /*93e0*/  @!P1 IADD3 R40, PT, PT, R98, R40, RZ ;  /* 0x0000002862289210 */ /* 0x000fe40007ffe0ff */
[----:B------:R-:W-:Y:S01]  /*93f0*/  F2FP.BF16.F32.PACK_AB R109, R3, R2 ;  /* 0x00000002036d723e */ /* 0x000fe200000010ff */
[----:B------:R-:W-:Y:S01]  /*9400*/  FFMA R23, R45, R44, R23 ;  /* 0x0000002c2d177223 */ /* 0x000fe20000000017 */
[----:B------:R-:W-:Y:S01]  /*9410*/  F2FP.BF16.F32.PACK_AB R110, R21, R20 ;  /* 0x00000014156e723e */ /* 0x000fe200000010ff */
[----:B------:R2:W-:Y:S03]  /*9420*/  @!P1 STS.128 [R40+0x200], R60 ;  /* 0x0002003c28009388 */ /* 0x0005e60000000c00 */
[----:B------:R-:W-:Y:S05]  /*9430*/  F2FP.BF16.F32.PACK_AB R111, R23, R22 ;  /* 0x00000016176f723e */ /* 0x000fea00000010ff */
[----:B------:R2:W-:Y:S08]  /*9440*/  @!P1 STS.128 [R47+UR43+0xa00], R100 ;  /* 0x000a00642f009988 */ /* 0x0005f00008000c2b */
[----:B------:R2:W-:Y:S01]  /*9450*/  @!P1 STS.128 [R40+0xa00], R108 ;  /* 0x000a006c28009388 */ /* 0x0005e20000000c00 */
[----:B------:R-:W-:Y:S01]  /*9460*/  @!PT LDS RZ, [RZ] ;  /* 0x00000000fffff984 */ /* 0x000fe20000000800 */
[----:B------:R-:W-:Y:S01]  /*9470*/  @!PT LDS RZ, [RZ] ;  /* 0x00000000fffff984 */ /* 0x000fe20000000800 */
[----:B------:R-:W-:Y:S01]  /*9480*/  @!PT LDS RZ, [RZ] ;  /* 0x00000000fffff984 */ /* 0x000fe20000000800 */
[----:B------:R-:W-:Y:S01]  /*9490*/  @!PT LDS RZ, [RZ] ;  /* 0x00000000fffff984 */ /* 0x000fe20000000800 */
[----:B------:R3:W-:Y:S07]  /*94a0*/  MEMBAR.ALL.CTA ;  /* 0x0000000000007992 */ /* 0x0007ee0000008000 */
[----:B---3--:R-:W3:Y:S01]  /*94b0*/  FENCE.VIEW.ASYNC.S ;  /* 0x00000000000073c6 */ /* 0x008ee20000000000 */
[----:B------:R-:W-:Y:S05]  /*94c0*/  WARPSYNC.ALL ;  /* 0x0000000000007948 */ /* 0x000fea0003800000 */
[----:B------:R-:W-:Y:S01]  /*94d0*/  BSSY.RECONVERGENT B0, `(.L_x_135) ;  /* 0x0000012000007945 */ /* 0x000fe20003800200 */
[----:B---3--:R-:W-:Y:S06]  /*94e0*/  BAR.SYNC.DEFER_BLOCKING 0x1, 0x80 ;  /* 0x0042000000007b1d */ /* 0x008fec0000010000 */
[----:B-1----:R-:W-:Y:S05]  /*94f0*/  @P0 BRA `(.L_x_136) ;  /* 0x00000000003c0947 */ /* 0x002fea0003800000 */
[----:B------:R-:W1:Y:S01]  /*9500*/  LDCU.64 UR6, c[0x0][0x348] ;  /* 0x00006900ff0677ac */ /* 0x000e620008000a00 */
[----:B------:R-:W-:Y:S02]  /*9510*/  ULEA UR5, UR46, UR43, 0xc ;  /* 0x0000002b2e057291 */ /* 0x000fe4000f8e60ff */
[----:B------:R-:W-:Y:S02]  /*9520*/  UIADD3 UR10, UPT, UPT, UR50, 0x40, URZ ;  /* 0x00000040320a7890 */ /* 0x000fe4000fffe0ff */
[----:B------:R-:W-:Y:S02]  /*9530*/  UIADD3 UR8, UPT, UPT, UR5, 0x200, URZ ;  /* 0x0000020005087890 */ /* 0x000fe4000fffe0ff */
[----:B------:R-:W-:Y:S01]  /*9540*/  UIADD3 UR12, UPT, UPT, UR5, 0xa00, URZ ;  /* 0x00000a00050c7890 */ /* 0x000fe2000fffe0ff */
[----:B------:R-:W-:Y:S01]  /*9550*/  UMOV UR9, UR49 ;  /* 0x0000003100097c82 */ /* 0x000fe20008000000 */
[----:B------:R-:W-:Y:S01]  /*9560*/  UMOV UR11, UR44 ;  /* 0x0000002c000b7c82 */ /* 0x000fe20008000000 */
[----:B------:R-:W-:Y:S01]  /*9570*/  UIADD3 UR13, UPT, UPT, UR49, 0x20, URZ ;  /* 0x00000020310d7890 */ /* 0x000fe2000fffe0ff */
[----:B------:R-:W-:Y:S01]  /*9580*/  UMOV UR15, UR44 ;  /* 0x0000002c000f7c82 */ /* 0x000fe20008000000 */
[----:B------:R-:W-:Y:S01]  /*9590*/  UMOV UR14, UR10 ;  /* 0x0000000a000e7c82 */ /* 0x000fe20008000000 */
[----:B-1----:R-:W-:Y:S04]  /*95a0*/  UIADD3 UR4, UP0, UPT, UR6, 0xa80, URZ ;  /* 0x00000a8006047890 */ /* 0x002fe8000ff1e0ff */
[----:B------:R-:W-:Y:S09]  /*95b0*/  UIADD3.X UR5, UPT, UPT, URZ, UR7, URZ, UP0, !UPT ;  /* 0x00000007ff057290 */ /* 0x000ff200087fe4ff */
[----:B------:R1:W-:Y:S01]  /*95c0*/  UTMASTG.3D [UR8], [UR4] ;  /* 0x00000008040073b5 */ /* 0x0003e20008010000 */
[----:B------:R1:W-:Y:S02]  /*95d0*/  UTMASTG.3D [UR12], [UR4] ;  /* 0x0000000c040073b5 */ /* 0x0003e40008010000 */
[----:B-1----:R0:W-:Y:S02]  /*95e0*/  UTMACMDFLUSH ;  /* 0x00000000000079b7 */ /* 0x0021e40000000000 */
.L_x_136:
[----:B------:R-:W-:Y:S05]  /*95f0*/  BSYNC.RECONVERGENT B0 ;  /* 0x0000000000007941 */ /* 0x000fea0003800200 */
.L_x_135:
[----:B------:R-:W-:Y:S01]  /*9600*/  UIADD3 UR4, UPT, UPT, UR46, 0x1, URZ ;  /* 0x000000012e047890 */ /* 0x000fe2000fffe0ff */
[----:B------:R-:W-:Y:S03]  /*9610*/  BSSY.RECONVERGENT B0, `(.L_x_137) ;  /* 0x0000007000007945 */ /* 0x000fe60003800200 */
[----:B------:R-:W-:Y:S04]  /*9620*/  UISETP.NE.AND UP0, UPT, UR4, 0x3, UPT ;  /* 0x000000030400788c */ /* 0x000fe8000bf05270 */
[----:B------:R-:W-:Y:S02]  /*9630*/  USEL UR45, UR4, URZ, UP0 ;  /* 0x000000ff042d7287 */ /* 0x000fe40008000000 */
[----:B------:R-:W-:Y:S04]  /*9640*/  UISETP.EQ.XOR UP0, UPT, UR47, 0x3, !UP0 ;  /* 0x000000032f00788c */ /* 0x000fe8000c702a70 */
[----:B------:R-:W-:Y:S01]  /*9650*/  UP2UR UR51, UPR, URZ, 0x1 ;  /* 0x00000001ff337883 */ /* 0x000fe20008000000 */
[----:B------:R-:W-:Y:S11]  /*9660*/  @P0 BRA `(.L_x_138) ;  /* 0x0000000000040947 */ /* 0x000ff60003800000 */
[----:B------:R-:W-:Y:S04]  /*9670*/  DEPBAR.LE SB0, 0x1 ;  /* 0x000080400000791a */ /* 0x000fe80000000000 */
.L_x_138:
[----:B------:R-:W-:Y:S05]  /*9680*/  BSYNC.RECONVERGENT B0 ;  /* 0x0000000000007941 */ /* 0x000fea0003800200 */
.L_x_137:
[----:B------:R-:W1:Y:S08]  /*9690*/  S2UR UR4, SR_CgaCtaId ;  /* 0x00000000000479c3 */ /* 0x000e700000008800 */
[----:B------:R-:W-:Y:S01]  /*96a0*/  BAR.SYNC.DEFER_BLOCKING 0x1, 0x80 ;  /* 0x0042000000007b1d */ /* 0x000fe20000010000 */
[----:B------:R-:W-:Y:S01]  /*96b0*/  ISETP.NE.AND P1, PT, R97, RZ, PT ;  /* 0x000000ff6100720c */ /* 0x000fe20003f25270 */
[----:B------:R-:W-:Y:S01]  /*96c0*/  IMAD.U32 R0, RZ, RZ, UR52 ;  /* 0x00000034ff007e24 */ /* 0x000fe2000f8e00ff */
[----:B------:R-:W-:Y:S11]  /*96d0*/  UIADD3 UR53, UPT, UPT, UR49, 0x10, URZ ;  /* 0x0000001031357890 */ /* 0x000ff6000fffe0ff */
[----:B------:R-:W-:Y:S05]  /*96e0*/  @P1 LEA R0, R0, UR43, 0x3 ;  /* 0x0000002b00001c11 */ /* 0x000fea000f8e18ff */
[----:B------:R-:W-:Y:S01]  /*96f0*/  @P1 VIADD R2, R0, 0x118 ;  /* 0x0000011800021836 */ /* 0x000fe20000000000 */
[----:B------:R-:W-:Y:S04]  /*9700*/  @P1 SHF.L.U32 R0, R112, 0x1f, RZ ;  /* 0x0000001f70001819 */ /* 0x000fe800000006ff */
[----:B------:R-:W-:Y:S01]  /*9710*/  @P1 PRMT R46, R46, 0x654, R2 ;  /* 0x000006542e2e1816 */ /* 0x000fe20000000002 */
[----:B------:R-:W-:Y:S01]  /*9720*/  UMOV UR43, 0x400 ;  /* 0x00000400002b7882 */ /* 0x000fe20000000000 */
[----:B------:R-:W-:Y:S01]  /*9730*/  BSSY B1, `(.L_x_139) ;  /* 0x0000021000017945 */ /* 0x000fe20003800000 */
[----:B-1----:R-:W-:Y:S01]  /*9740*/  ULEA UR43, UR4, UR43, 0x18 ;  /* 0x0000002b042b7291 */ /* 0x002fe2000f8ec0ff */
[----:B------:R-:W-:Y:S01]  /*9750*/  @P1 SYNCS.ARRIVE.TRANS64.RED.A1T0 RZ, [R46+URZ], RZ ;  /* 0x000000ff2eff19a7 */ /* 0x000fe200081004ff */
[----:B------:R-:W-:Y:S04]  /*9760*/  UIADD3 UR4, UPT, UPT, UR52, 0x1, URZ ;  /* 0x0000000134047890 */ /* 0x000fe8000fffe0ff */
[----:B------:R-:W-:Y:S01]  /*9770*/  LEA R21, R106, UR43, 0x3 ;  /* 0x0000002b6a157c11 */ /* 0x000fe2000f8e18ff */
[----:B------:R-:W-:Y:S03]  /*9780*/  UISETP.NE.AND UP0, UPT, UR4, 0x3, UPT ;  /* 0x000000030400788c */ /* 0x000fe6000bf05270 */
[----:B------:R1:W3:Y:S01]  /*9790*/  @P1 SYNCS.PHASECHK.TRANS64.TRYWAIT P0, [R21+URZ+0x100], R0 ;  /* 0x00010000150015a7 */ /* 0x0002e200080011ff */
[----:B------:R-:W-:Y:S01]  /*97a0*/  USEL UR48, UR4, URZ, UP0 ;  /* 0x000000ff04307287 */ /* 0x000fe20008000000 */
[----:B-1----:R-:W-:Y:S01]  /*97b0*/  VIADD R0, R105, 0x10 ;  /* 0x0000001069007836 */ /* 0x002fe20000000000 */
[----:B---3--:R-:W-:Y:S01]  /*97c0*/  @P1 SEL R107, RZ, 0x1, !P0 ;  /* 0x00000001ff6b1807 */ /* 0x008fe20004000000 */
[----:B------:R-:W-:Y:S09]  /*97d0*/  @!P1 BRA `(.L_x_140) ;  /* 0x0000000000589947 */ /* 0x000ff20003800000 */
[----:B------:R-:W-:Y:S01]  /*97e0*/  ISETP.NE.AND P1, PT, R113, RZ, PT ;  /* 0x000000ff7100720c */ /* 0x000fe20003f25270 */
[----:B------:R-:W-:Y:S01]  /*97f0*/  BSSY B0, `(.L_x_141) ;  /* 0x0000009000007945 */ /* 0x000fe20003800000 */
[----:B------:R-:W-:Y:S11]  /*9800*/  ISETP.NE.AND P0, PT, R107, RZ, PT ;  /* 0x000000ff6b00720c */ /* 0x000ff60003f05270 */
[----:B------:R-:W-:Y:S05]  /*9810*/  @P1 IMAD R3, R106, 0x1000, R99 ;  /* 0x000010006a031824 */ /* 0x000fea00078e0263 */
[----:B------:R-:W-:Y:S05]  /*9820*/  @P1 IADD3 R2, PT, PT, R3, UR43, RZ ;  /* 0x0000002b03021c10 */ /* 0x000fea000fffe0ff */
[----:B------:R-:W-:Y:S01]  /*9830*/  @P1 IMAD.IADD R2, R98, 0x1, R2 ;  /* 0x0000000162021824 */ /* 0x000fe200078e0202 */
[----:B------:R-:W-:Y:S06]  /*9840*/  @P0 BRA `(.L_x_142) ;  /* 0x00000000000c0947 */ /* 0x000fec0003800000 */
[----:B------:R-:W-:Y:S04]  /*9850*/  SHF.L.U32 R20, R112, 0x1f, RZ ;  /* 0x0000001f70147819 */ /* 0x000fe800000006ff */
[----:B------:R-:W1:Y:S02]  /*9860*/  SYNCS.PHASECHK.TRANS64.TRYWAIT P0, [R21+URZ+0x100], R20 ;  /* 0x00010014150075a7 */ /* 0x000e6400080011ff */
[----:B-1----:R-:W-:Y:S05]  /*9870*/  @!P0 BRA `(.L_x_143) ;  /* 0x0000002c00f48947 */ /* 0x002fea0003800000 */
.L_x_142:
[----:B------:R-:W-:Y:S05]  /*9880*/  BSYNC B0 ;  /* 0x0000000000007941 */ /* 0x000fea0003800000 */
.L_x_141:
[----:B------:R-:W-:Y:S01]  /*9890*/  ISETP.NE.AND P0, PT, R113, RZ, PT ;  /* 0x000000ff7100720c */ /* 0x000fe20003f05270 */
[----:B------:R-:W-:Y:S11]  /*98a0*/  VIADD R106, R106, 0x1 ;  /* 0x000000016a6a7836 */ /* 0x000ff60000000000 */
[----:B------:R-:W-:Y:S01]  /*98b0*/  @!UPT UIADD3 URZ, UPT, UPT, URZ, URZ, URZ ;  /* 0x000000fffffff290 */ /* 0x000fe2000fffe0ff */
[----:B------:R-:W3:Y:S04]  /*98c0*/  @P0 LDS.128 R52, [R3+UR43+0x200] ;  /* 0x0002002b03340984 */ /* 0x000ee80008000c00 */
[----:B------:R-:W4:Y:S04]  /*98d0*/  @P0 LDS.128 R64, [R3+UR43+0xa00] ;  /* 0x000a002b03400984 */ /* 0x000f280008000c00 */
[----:B------:R-:W1:Y:S04]  /*98e0*/  @P0 LDS.128 R56, [R2+0x200] ;  /* 0x0002000002380984 */ /* 0x000e680000000c00 */
[----:B------:R5:W1:Y:S01]  /*98f0*/  @P0 LDS.128 R68, [R2+0xa00] ;  /* 0x000a000002440984 */ /* 0x000a620000000c00 */
[C---:B------:R-:W-:Y:S04]  /*9900*/  ISETP.NE.AND P0, PT, R106.reuse, 0x3, PT ;  /* 0x000000036a00780c */ /* 0x040fe80003f05270 */
[----:B------:R-:W-:Y:S02]  /*9910*/  SEL R106, R106, RZ, P0 ;  /* 0x000000ff6a6a7207 */ /* 0x000fe40000000000 */
[----:B-----5:R-:W-:Y:S04]  /*9920*/  SEL R2, RZ, 0x1, P0 ;  /* 0x00000001ff027807 */ /* 0x020fe80000000000 */
[----:B------:R-:W-:Y:S02]  /*9930*/  LOP3.LUT R112, R112, R2, RZ, 0x3c, !PT ;  /* 0x0000000270707212 */ /* 0x000fe400078e3cff */
.L_x_140:
[----:B------:R-:W-:Y:S05]  /*9940*/  BSYNC B1 ;  /* 0x0000000000017941 */ /* 0x000fea0003800000 */
.L_x_139:
[----:B------:R-:W-:Y:S04]  /*9950*/  SHF.R.U32.HI R3, RZ, 0x15, R0 ;  /* 0x00000015ff037819 */ /* 0x000fe80000011600 */
[----:B------:R-:W-:Y:S04]  /*9960*/  LOP3.LUT R2, R3, 0x3, RZ, 0xc0, !PT ;  /* 0x0000000303027812 */ /* 0x000fe800078ec0ff */
[----:B------:R-:W-:Y:S11]  /*9970*/  ISETP.NE.AND P0, PT, R84, R2, PT ;  /* 0x000000025400720c */ /* 0x000ff60003f05270 */
[----:B------:R-:W-:Y:S02]  /*9980*/  @!UPT UIADD3 URZ, UPT, UPT, URZ, URZ, URZ ;  /* 0x000000fffffff290 */ /* 0x000fe4000fffe0ff */
[----:B------:R-:W-:Y:S05]  /*9990*/  @P0 BRA `(.L_x_144) ;  /* 0x0000000000bc0947 */ /* 0x000fea0003800000 */
[----:B------:R-:W-:Y:S02]  /*99a0*/  LOP3.LUT P0, RZ, R3, 0x3, R86, 0x48, !PT ;  /* 0x0000000303ff7812 */ /* 0x000fe40007804856 */
[----:B------:R-:W-:Y:S11]  /*99b0*/  MOV R16, R0 ;  /* 0x0000000000107202 */ /* 0x000ff60000000f00 */
[----:B------:R-:W-:Y:S05]  /*99c0*/  @!P0 BRA `(.L_x_145) ;  /* 0x0000000000408947 */ /* 0x000fea0003800000 */
[----:B------:R-:W5:Y:S01]  /*99d0*/  LDCU.64 UR8, c[0x4][0x70] ;  /* 0x01000e00ff0877ac */ /* 0x000f620008000a00 */
[----:B------:R-:W-:Y:S01]  /*99e0*/  MOV R15, 0x0 ;  /* 0x00000000000f7802 */ /* 0x000fe20000000f00 */
[----:B------:R-:W-:Y:S02]  /*99f0*/  HFMA2 R12, -RZ, RZ, 0, 5.9604644775390625e-08 ;  /* 0x00000001ff0c7431 */ /* 0x000fe400000001ff */
[----:B------:R-:W-:Y:S02]  /*9a00*/  IMAD.MOV.U32 R8, RZ, RZ, 0x192 ;  /* 0x00000192ff087424 */ /* 0x000fe400078e00ff */
[----:B------:R-:W-:Y:S01]  /*9a10*/  IMAD.MOV.U32 R13, RZ, RZ, RZ ;  /* 0x000000ffff0d7224 */ /* 0x000fe200078e00ff */
[----:B------:R-:W1:Y:S01]  /*9a20*/  LDCU.64 UR6, c[0x4][0x78] ;  /* 0x01000f00ff0677ac */ /* 0x000e620008000a00 */
[----:B------:R-:W2:Y:S01]  /*9a30*/  LDC.64 R14, c[0x4][R15] ;  /* 0x010000000f0e7b82 */ /* 0x000ea20000000a00 */
[----:B------:R-:W3:Y:S01]  /*9a40*/  LDCU.64 UR4, c[0x4][0x10] ;  /* 0x01000200ff0477ac */ /* 0x000ee20008000a00 */
[----:B-----5:R-:W-:Y:S01]  /*9a50*/  MOV R5, UR9 ;  /* 0x0000000900057c02 */ /* 0x020fe20008000f00 */
[----:B------:R-:W-:Y:S01]  /*9a60*/  IMAD.U32 R4, RZ, RZ, UR8 ;  /* 0x00000008ff047e24 */ /* 0x000fe2000f8e00ff */
[----:B-1----:R-:W-:Y:S01]  /*9a70*/  MOV R7, UR7 ;  /* 0x0000000700077c02 */ /* 0x002fe20008000f00 */
[----:B------:R-:W-:Y:S01]  /*9a80*/  IMAD.U32 R6, RZ, RZ, UR6 ;  /* 0x00000006ff067e24 */ /* 0x000fe2000f8e00ff */
[----:B---3--:R-:W-:Y:S01]  /*9a90*/  MOV R11, UR5 ;  /* 0x00000005000b7c02 */ /* 0x008fe20008000f00 */
[----:B------:R-:W-:Y:S02]  /*9aa0*/  IMAD.U32 R10, RZ, RZ, UR4 ;  /* 0x00000004ff0a7e24 */ /* 0x000fe4000f8e00ff */
[----:B------:R-:W-:Y:S07]  /*9ab0*/  LEPC R20, `(.L_x_145) ;  /* 0x000000001014794e */ /* 0x000fee0000000000 */
[----:B--2-4-:R-:W-:Y:S05]  /*9ac0*/  CALL.ABS.NOINC R14 ;  /* 0x000000000e007343 */ /* 0x014fea0003c00000 */
.L_x_145:
        /* <DEDUP_REMOVED lines=12> */
[----:B------:R-:W5:Y:S01]  /*9b90*/  LDCU.64 UR6, c[0x4][0x78] ;  /* 0x01000f00ff0677ac */ /* 0x000f620008000a00 */
[----:B------:R-:W2:Y:S01]  /*9ba0*/  LDC.64 R14, c[0x4][R15] ;  /* 0x010000000f0e7b82 */ /* 0x000ea20000000a00 */
[----:B------:R-:W3:Y:S01]  /*9bb0*/  LDCU.64 UR4, c[0x4][0x10] ;  /* 0x01000200ff0477ac */ /* 0x000ee20008000a00 */
[----:B-1----:R-:W-:Y:S01]  /*9bc0*/  MOV R5, UR9 ;  /* 0x0000000900057c02 */ /* 0x002fe20008000f00 */
[----:B------:R-:W-:Y:S01]  /*9bd0*/  IMAD.U32 R4, RZ, RZ, UR8 ;  /* 0x00000008ff047e24 */ /* 0x000fe2000f8e00ff */
[----:B-----5:R-:W-:Y:S01]  /*9be0*/  MOV R7, UR7 ;  /* 0x0000000700077c02 */ /* 0x020fe20008000f00 */
[----:B------:R-:W-:Y:S01]  /*9bf0*/  IMAD.U32 R6, RZ, RZ, UR6 ;  /* 0x00000006ff067e24 */ /* 0x000fe2000f8e00ff */
[----:B---3--:R-:W-:Y:S01]  /*9c00*/  MOV R11, UR5 ;  /* 0x00000005000b7c02 */ /* 0x008fe20008000f00 */
[----:B------:R-:W-:Y:S02]  /*9c10*/  IMAD.U32 R10, RZ, RZ, UR4 ;  /* 0x00000004ff0a7e24 */ /* 0x000fe4000f8e00ff */
[----:B------:R-:W-:Y:S07]  /*9c20*/  LEPC R20, `(.L_x_146) ;  /* 0x000000001014794e */ /* 0x000fee0000000000 */
[----:B--2-4-:R-:W-:Y:S05]  /*9c30*/  CALL.ABS.NOINC R14 ;  /* 0x000000000e007343 */ /* 0x014fea0003c00000 */
.L_x_146:
[----:B------:R-:W-:Y:S05]  /*9c40*/  WARPSYNC.ALL ;  /* 0x0000000000007948 */ /* 0x000fea0003800000 */
[----:B------:R-:W-:Y:S11]  /*9c50*/  R2UR UR4, R16 ;  /* 0x00000000100472ca */ /* 0x000ff600000e0000 */
[----:B------:R-:W-:Y:S02]  /*9c60*/  @!UPT UIADD3 URZ, UPT, UPT, URZ, URZ, URZ ;  /* 0x000000fffffff290 */ /* 0x000fe4000fffe0ff */
[----:B------:R-:W1:Y:S02]  /*9c70*/  LDTM.x16 R4, tmem[UR4+0x20] ;  /* 0x00002004000479ee */ /* 0x000e640008240000 */
[----:B-1----:R-:W-:Y:S01]  /*9c80*/  NOP ;  /* 0x0000000000007918 */ /* 0x002fe20000000000 */
.L_x_144:
[----:B---3--:R-:W-:Y:S01]  /*9c90*/  SHF.L.U32 R3, R52, 0x10, RZ ;  /* 0x0000001034037819 */ /* 0x008fe200000006ff */
[C---:B------:R-:W-:Y:S01]  /*9ca0*/  FMUL R0, R43.reuse, R24 ;  /* 0x000000182b007220 */ /* 0x040fe20000400000 */
[----:B------:R-:W-:Y:S01]  /*9cb0*/  ISETP.NE.AND P1, PT, R84, R2, PT ;  /* 0x000000025400720c */ /* 0x000fe20003f25270 */
[----:B------:R-:W-:Y:S01]  /*9cc0*/  FMUL R2, R43, R25 ;  /* 0x000000192b027220 */ /* 0x000fe20000400000 */
[----:B-1----:R-:W-:Y:S01]  /*9cd0*/  LOP3.LUT R21, R52, 0xffff0000, RZ, 0xc0, !PT ;  /* 0xffff000034157812 */ /* 0x002fe200078ec0ff */
[----:B------:R-:W-:Y:S01]  /*9ce0*/  FFMA R0, R45, R3, R0 ;  /* 0x000000032d007223 */ /* 0x000fe20000000000 */
[----:B------:R-:W-:Y:S01]  /*9cf0*/  SHF.L.U32 R22, R53, 0x10, RZ ;  /* 0x0000001035167819 */ /* 0x000fe200000006ff */
[----:B------:R-:W-:Y:S01]  /*9d00*/  FMUL R3, R43, R26 ;  /* 0x0000001a2b037220 */ /* 0x000fe20000400000 */
[----:B------:R-:W-:Y:S01]  /*9d10*/  LOP3.LUT R23, R53, 0xffff0000, RZ, 0xc0, !PT ;  /* 0xffff000035177812 */ /* 0x000fe200078ec0ff */
[----:B------:R-:W-:Y:S01]  /*9d20*/  FMUL R20, R43, R27 ;  /* 0x0000001b2b147220 */ /* 0x000fe20000400000 */
[----:B--2---:R-:W-:Y:S01]  /*9d30*/  SHF.L.U32 R40, R54, 0x10, RZ ;  /* 0x0000001036287819 */ /* 0x004fe200000006ff */
[----:B------:R-:W-:Y:S01]  /*9d40*/  FFMA R2, R45, R21, R2 ;  /* 0x000000152d027223 */ /* 0x000fe20000000002 */
[----:B------:R-:W-:Y:S01]  /*9d50*/  LOP3.LUT R41, R57, 0xffff0000, RZ, 0xc0, !PT ;  /* 0xffff000039297812 */ /* 0x000fe200078ec0ff */
[C---:B------:R-:W-:Y:S01]  /*9d60*/  FFMA R3, R45.reuse, R22, R3 ;  /* 0x000000162d037223 */ /* 0x040fe20000000003 */
[----:B----4-:R-:W-:Y:S01]  /*9d70*/  LOP3.LUT R42, R66, 0xffff0000, RZ, 0xc0, !PT ;  /* 0xffff0000422a7812 */ /* 0x010fe200078ec0ff */
[----:B------:R-:W-:Y:S01]  /*9d80*/  FFMA R20, R45, R23, R20 ;  /* 0x000000172d147223 */ /* 0x000fe20000000014 */
[----:B------:R-:W-:Y:S01]  /*9d90*/  LOP3.LUT R23, R54, 0xffff0000, RZ, 0xc0, !PT ;  /* 0xffff000036177812 */ /* 0x000fe200078ec0ff */
[C---:B------:R-:W-:Y:S01]  /*9da0*/  FMUL R21, R43.reuse, R28 ;  /* 0x0000001c2b157220 */ /* 0x040fe20000400000 */
[----:B------:R-:W-:Y:S01]  /*9db0*/  F2FP.BF16.F32.PACK_AB R48, R2, R0 ;  /* 0x000000000230723e */ /* 0x000fe200000010ff */
        /* <DEDUP_REMOVED lines=115> */
[----:B------:R-:W-:Y:S01]  /*a4f0*/  ULEA UR5, UR45, UR43, 0xc ;  /* 0x0000002b2d057291 */ /* 0x000fe2000f8e60ff */
[----:B------:R-:W-:Y:S01]  /*a500*/  UMOV UR54, UR50 ;  /* 0x0000003200367c82 */ /* 0x000fe20008000000 */
[----:B------:R-:W-:Y:S02]  /*a510*/  UMOV UR55, UR44 ;  /* 0x0000002c00377c82 */ /* 0x000fe40008000000 */
[----:B------:R-:W-:Y:S02]  /*a520*/  UIADD3 UR52, UPT, UPT, UR5, 0x200, URZ ;  /* 0x0000020005347890 */ /* 0x000fe4000fffe0ff */
[----:B------:R-:W-:Y:S02]  /*a530*/  UIADD3 UR8, UPT, UPT, UR5, 0xa00, URZ ;  /* 0x00000a0005087890 */ /* 0x000fe4000fffe0ff */
        /* <DEDUP_REMOVED lines=8> */
.L_x_148:
[----:B------:R-:W-:Y:S05]  /*a5c0*/  BSYNC.RECONVERGENT B0 ;  /* 0x0000000000007941 */ /* 0x000fea0003800200 */
.L_x_147:
[----:B------:R-:W-:Y:S01]  /*a5d0*/  UISETP.NE.AND UP1, UPT, UR51, URZ, UPT ;  /* 0x000000ff3300728c */ /* 0x000fe2000bf25270 */
[----:B------:R-:W-:Y:S01]  /*a5e0*/  BSSY.RECONVERGENT B0, `(.L_x_149) ;  /* 0x0000008000007945 */ /* 0x000fe20003800200 */
[----:B------:R-:W-:Y:S04]  /*a5f0*/  UIADD3 UR4, UPT, UPT, UR45, 0x1, URZ ;  /* 0x000000012d047890 */ /* 0x000fe8000fffe0ff */
[----:B------:R-:W-:Y:S02]  /*a600*/  UISETP.NE.AND UP0, UPT, UR4, 0x3, UPT ;  /* 0x000000030400788c */ /* 0x000fe4000bf05270 */
[----:B------:R-:W-:Y:S02]  /*a610*/  UISETP.EQ.XOR UP1, UPT, UR4, 0x3, UP1 ;  /* 0x000000030400788c */ /* 0x000fe40008f22a70 */
[----:B------:R-:W-:Y:S02]  /*a620*/  USEL UR46, UR4, URZ, UP0 ;  /* 0x000000ff042e7287 */ /* 0x000fe40008000000 */
[----:B------:R-:W-:Y:S01]  /*a630*/  UP2UR UR47, UPR, URZ, 0x2 ;  /* 0x00000002ff2f7883 */ /* 0x000fe20008000000 */
[----:B------:R-:W-:Y:S11]  /*a640*/  @P0 BRA `(.L_x_150) ;  /* 0x0000000000040947 */ /* 0x000ff60003800000 */
[----:B------:R-:W-:Y:S04]  /*a650*/  DEPBAR.LE SB0, 0x1 ;  /* 0x000080400000791a */ /* 0x000fe80000000000 */
.L_x_150:
[----:B------:R-:W-:Y:S05]  /*a660*/  BSYNC.RECONVERGENT B0 ;  /* 0x0000000000007941 */ /* 0x000fea0003800200 */
.L_x_149:
[----:B------:R-:W1:Y:S08]  /*a670*/  S2UR UR54, SR_CgaCtaId ;  /* 0x00000000003679c3 */ /* 0x000e700000008800 */
[----:B------:R-:W-:Y:S01]  /*a680*/  BAR.SYNC.DEFER_BLOCKING 0x1, 0x80 ;  /* 0x0042000000007b1d */ /* 0x000fe20000010000 */
[----:B------:R-:W-:Y:S01]  /*a690*/  ISETP.NE.AND P1, PT, R97, RZ, PT ;  /* 0x000000ff6100720c */ /* 0x000fe20003f25270 */
[----:B------:R-:W-:Y:S01]  /*a6a0*/  IMAD.U32 R0, RZ, RZ, UR48 ;  /* 0x00000030ff007e24 */ /* 0x000fe2000f8e00ff */
[----:B------:R-:W-:Y:S04]  /*a6b0*/  UIADD3 UR4, UPT, UPT, UR48, 0x1, URZ ;  /* 0x0000000130047890 */ /* 0x000fe8000fffe0ff */
[----:B------:R-:W-:Y:S04]  /*a6c0*/  UISETP.NE.AND UP0, UPT, UR4, 0x3, UPT ;  /* 0x000000030400788c */ /* 0x000fe8000bf05270 */
[----:B------:R-:W-:Y:S03]  /*a6d0*/  USEL UR52, UR4, URZ, UP0 ;  /* 0x000000ff04347287 */ /* 0x000fe60008000000 */
[----:B------:R-:W-:Y:S05]  /*a6e0*/  @P1 LEA R0, R0, UR43, 0x3 ;  /* 0x0000002b00001c11 */ /* 0x000fea000f8e18ff */
[----:B------:R-:W-:Y:S01]  /*a6f0*/  @P1 VIADD R2, R0, 0x118 ;  /* 0x0000011800021836 */ /* 0x000fe20000000000 */
[----:B------:R-:W-:Y:S04]  /*a700*/  @P1 SHF.L.U32 R0, R112, 0x1f, RZ ;  /* 0x0000001f70001819 */ /* 0x000fe800000006ff */
[----:B------:R-:W-:Y:S01]  /*a710*/  @P1 PRMT R46, R46, 0x654, R2 ;  /* 0x000006542e2e1816 */ /* 0x000fe20000000002 */
[----:B------:R-:W-:Y:S01]  /*a720*/  UMOV UR43, 0x400 ;  /* 0x00000400002b7882 */ /* 0x000fe20000000000 */
[----:B------:R-:W-:Y:S01]  /*a730*/  BSSY B1, `(.L_x_151) ;  /* 0x0000018000017945 */ /* 0x000fe20003800000 */
[----:B-1----:R-:W-:Y:S01]  /*a740*/  ULEA UR43, UR54, UR43, 0x18 ;  /* 0x0000002b362b7291 */ /* 0x002fe2000f8ec0ff */
[----:B------:R1:W-:Y:S05]  /*a750*/  @P1 SYNCS.ARRIVE.TRANS64.RED.A1T0 RZ, [R46+URZ], RZ ;  /* 0x000000ff2eff19a7 */ /* 0x0003ea00081004ff */
[----:B------:R-:W-:Y:S04]  /*a760*/  LEA R2, R106, UR43, 0x3 ;  /* 0x0000002b6a027c11 */ /* 0x000fe8000f8e18ff */
[----:B------:R-:W3:Y:S02]  /*a770*/  @P1 SYNCS.PHASECHK.TRANS64.TRYWAIT P0, [R2+URZ+0x100], R0 ;  /* 0x00010000020015a7 */ /* 0x000ee400080011ff */
[----:B---3--:R-:W-:Y:S01]  /*a780*/  @P1 SEL R107, RZ, 0x1, !P0 ;  /* 0x00000001ff6b1807 */ /* 0x008fe20004000000 */
[----:B-1----:R-:W-:Y:S06]  /*a790*/  @!P1 BRA `(.L_x_152) ;  /* 0x0000000000449947 */ /* 0x002fec0003800000 */
        /* <DEDUP_REMOVED lines=10> */
.L_x_154:
[----:B------:R-:W-:Y:S05]  /*a840*/  BSYNC B0 ;  /* 0x0000000000007941 */ /* 0x000fea0003800000 */
.L_x_153:
[----:B------:R-:W-:Y:S11]  /*a850*/  ISETP.NE.AND P0, PT, R113, RZ, PT ;  /* 0x000000ff7100720c */ /* 0x000ff60003f05270 */
[----:B------:R-:W-:Y:S02]  /*a860*/  @!UPT UIADD3 URZ, UPT, UPT, URZ, URZ, URZ ;  /* 0x000000fffffff290 */ /* 0x000fe4000fffe0ff */
[----:B------:R3:W4:Y:S04]  /*a870*/  @P0 LDS.128 R52, [R106+UR43+0x200] ;  /* 0x0002002b6a340984 */ /* 0x0007280008000c00 */
[----:B------:R3:W1:Y:S04]  /*a880*/  @P0 LDS.128 R64, [R106+UR43+0xa00] ;  /* 0x000a002b6a400984 */ /* 0x0006680008000c00 */
[----:B------:R3:W1:Y:S04]  /*a890*/  @P0 LDS.128 R56, [R0+0x200] ;  /* 0x0002000000380984 */ /* 0x0006680000000c00 */
[----:B------:R3:W1:Y:S02]  /*a8a0*/  @P0 LDS.128 R68, [R0+0xa00] ;  /* 0x000a000000440984 */ /* 0x0006640000000c00 */
.L_x_152:
[----:B------:R-:W-:Y:S05]  /*a8b0*/  BSYNC B1 ;  /* 0x0000000000017941 */ /* 0x000fea0003800000 */
.L_x_151:
[----:B------:R-:W-:Y:S05]  /*a8c0*/  VIADD R105, R105, 0x400010 ;  /* 0x0040001069697836 */ /* 0x000fea0000000000 */
[----:B---3--:R-:W-:Y:S04]  /*a8d0*/  SHF.R.U32.HI R0, RZ, 0x15, R105 ;  /* 0x00000015ff007819 */ /* 0x008fe80000011669 */
[----:B-1----:R-:W-:Y:S04]  /*a8e0*/  LOP3.LUT R2, R0, 0x3, RZ, 0xc0, !PT ;  /* 0x0000000300027812 */ /* 0x002fe800078ec0ff */
        /* <DEDUP_REMOVED lines=11> */
[----:B------:R-:W3:Y:S01]  /*a9a0*/  LDCU.64 UR6, c[0x4][0x78] ;  /* 0x01000f00ff0677ac */ /* 0x000ee20008000a00 */
[----:B------:R-:W2:Y:S01]  /*a9b0*/  LDC.64 R14, c[0x4][R15] ;  /* 0x010000000f0e7b82 */ /* 0x000ea20000000a00 */
[----:B------:R-:W5:Y:S01]  /*a9c0*/  LDCU.64 UR4, c[0x4][0x10] ;  /* 0x01000200ff0477ac */ /* 0x000f620008000a00 */
[----:B-1----:R-:W-:Y:S01]  /*a9d0*/  MOV R5, UR9 ;  /* 0x0000000900057c02 */ /* 0x002fe20008000f00 */
[----:B------:R-:W-:Y:S01]  /*a9e0*/  IMAD.U32 R4, RZ, RZ, UR8 ;  /* 0x00000008ff047e24 */ /* 0x000fe2000f8e00ff */
[----:B---3--:R-:W-:Y:S01]  /*a9f0*/  MOV R7, UR7 ;  /* 0x0000000700077c02 */ /* 0x008fe20008000f00 */
[----:B------:R-:W-:Y:S01]  /*aa00*/  IMAD.U32 R6, RZ, RZ, UR6 ;  /* 0x00000006ff067e24 */ /* 0x000fe2000f8e00ff */
[----:B-----5:R-:W-:Y:S01]  /*aa10*/  MOV R11, UR5 ;  /* 0x00000005000b7c02 */ /* 0x020fe20008000f00 */
[----:B------:R-:W-:Y:S02]  /*aa20*/  IMAD.U32 R10, RZ, RZ, UR4 ;  /* 0x00000004ff0a7e24 */ /* 0x000fe4000f8e00ff */
[----:B------:R-:W-:Y:S07]  /*aa30*/  LEPC R20, `(.L_x_157) ;  /* 0x000000001014794e */ /* 0x000fee0000000000 */
[----:B--2-4-:R-:W-:Y:S05]  /*aa40*/  CALL.ABS.NOINC R14 ;  /* 0x000000000e007343 */ /* 0x014fea0003c00000 */
.L_x_157:
        /* <DEDUP_REMOVED lines=23> */
.L_x_158:
[----:B------:R-:W-:Y:S05]  /*abc0*/  WARPSYNC.ALL ;  /* 0x0000000000007948 */ /* 0x000fea0003800000 */
[----:B------:R-:W-:Y:S11]  /*abd0*/  R2UR UR4, R16 ;  /* 0x00000000100472ca */ /* 0x000ff600000e0000 */
[----:B------:R-:W-:Y:S02]  /*abe0*/  @!UPT UIADD3 URZ, UPT, UPT, URZ, URZ, URZ ;  /* 0x000000fffffff290 */ /* 0x000fe4000fffe0ff */
[----:B------:R-:W1:Y:S02]  /*abf0*/  LDTM.x16 R4, tmem[UR4+0x20] ;  /* 0x00002004000479ee */ /* 0x000e640008240000 */
[----:B-1----:R-:W-:Y:S01]  /*ac00*/  NOP ;  /* 0x0000000000007918 */ /* 0x002fe20000000000 */
.L_x_156:
[----:B------:R-:W-:Y:S01]  /*ac10*/  ISETP.NE.AND P1, PT, R84, R2, PT ;  /* 0x000000025400720c */ /* 0x000fe20003f25270 */
[----:B------:R-:W-:Y:S05]  /*ac20*/  WARPSYNC.ALL ;  /* 0x0000000000007948 */ /* 0x000fea0003800000 */
[C---:B----4-:R-:W-:Y:S01]  /*ac30*/  SHF.L.U32 R3, R52.reuse, 0x10, RZ ;  /* 0x0000001034037819 */ /* 0x050fe200000006ff */
[----:B------:R-:W-:Y:S01]  /*ac40*/  NOP ;  /* 0x0000000000007918 */ /* 0x000fe20000000000 */
[----:B--2---:R-:W-:Y:S01]  /*ac50*/  LOP3.LUT R40, R52, 0xffff0000, RZ, 0xc0, !PT ;  /* 0xffff000034287812 */ /* 0x004fe200078ec0ff */
[----:B------:R-:W-:Y:S01]  /*ac60*/  FMUL R0, R43, R24 ;  /* 0x000000182b007220 */ /* 0x000fe20000400000 */
[----:B------:R-:W-:Y:S01]  /*ac70*/  SHF.L.U32 R41, R53, 0x10, RZ ;  /* 0x0000001035297819 */ /* 0x000fe200000006ff */
[C---:B------:R-:W-:Y:S01]  /*ac80*/  FMUL R20, R43.reuse, R4 ;  /* 0x000000042b147220 */ /* 0x040fe20000400000 */
[----:B------:R-:W-:Y:S01]  /*ac90*/  MOV R4, UR46 ;  /* 0x0000002e00047c02 */ /* 0x000fe20008000f00 */
[----:B------:R-:W-:Y:S01]  /*aca0*/  FMUL R2, R43, R25 ;  /* 0x000000192b027220 */ /* 0x000fe20000400000 */
[----:B------:R-:W-:Y:S01]  /*acb0*/  LOP3.LUT R42, R53, 0xffff0000, RZ, 0xc0, !PT ;  /* 0xffff0000352a7812 */ /* 0x000fe200078ec0ff */
[C---:B------:R-:W-:Y:S01]  /*acc0*/  FFMA R0, R45.reuse, R3, R0 ;  /* 0x000000032d007223 */ /* 0x040fe20000000000 */
[----:B------:R-:W-:Y:S01]  /*acd0*/  @!P1 LEA R99, R4, R99, 0xc ;  /* 0x0000006304639211 */ /* 0x000fe200078e60ff */
[----:B------:R-:W-:Y:S01]  /*ace0*/  FFMA R2, R45, R40, R2 ;  /* 0x000000282d027223 */ /* 0x000fe20000000002 */
[----:B------:R-:W-:Y:S01]  /*acf0*/  R2UR UR4, R104 ;  /* 0x00000000680472ca */ /* 0x000fe200000e0000 */
[C---:B------:R-:W-:Y:S01]  /*ad00*/  FMUL R3, R43.reuse, R26 ;  /* 0x0000001a2b037220 */ /* 0x040fe20000400000 */
[----:B------:R-:W-:Y:S01]  /*ad10*/  SHF.L.U32 R44, R54, 0x10, RZ ;  /* 0x00000010362c7819 */ /* 0x000fe200000006ff */
[C---:B------:R-:W-:Y:S01]  /*ad20*/  FMUL R4, R43.reuse, R27 ;  /* 0x0000001b2b047220 */ /* 0x040fe20000400000 */
[----:B------:R-:W-:Y:S01]  /*ad30*/  F2FP.BF16.F32.PACK_AB R100, R2, R0 ;  /* 0x000000000264723e */ /* 0x000fe200000010ff */
[----:B------:R-:W-:Y:S01]  /*ad40*/  FMUL R21, R43, R5 ;  /* 0x000000052b157220 */ /* 0x000fe20000400000 */
[----:B------:R-:W-:Y:S01]  /*ad50*/  @!P1 IADD3 R5, PT, PT, R99, UR43, RZ ;  /* 0x0000002b63059c10 */ /* 0x000fe2000fffe0ff */
[C---:B------:R-:W-:Y:S01]  /*ad60*/  FFMA R3, R45.reuse, R41, R3 ;  /* 0x000000292d037223 */ /* 0x040fe20000000003 */
[----:B------:R-:W-:Y:S01]  /*ad70*/  LOP3.LUT R46, R54, 0xffff0000, RZ, 0xc0, !PT ;  /* 0xffff0000362e7812 */ /* 0x000fe200078ec0ff */
[----:B------:R-:W-:Y:S01]  /*ad80*/  FFMA R4, R45, R42, R4 ;  /* 0x0000002a2d047223 */ /* 0x000fe20000000004 */
[----:B------:R-:W-:Y:S01]  /*ad90*/  SHF.L.U32 R47, R55, 0x10, RZ ;  /* 0x00000010372f7819 */ /* 0x000fe200000006ff */
[C---:B------:R-:W-:Y:S01]  /*ada0*/  FMUL R0, R43.reuse, R28 ;  /* 0x0000001c2b007220 */ /* 0x040fe20000400000 */
[----:B------:R-:W-:Y:S01]  /*adb0*/  @!P1 IADD3 R98, PT, PT, R98, R5, RZ ;  /* 0x0000000562629210 */ /* 0x000fe20007ffe0ff */
[----:B------:R-:W-:Y:S01]  /*adc0*/  FMUL R2, R43, R29 ;  /* 0x0000001d2b027220 */ /* 0x000fe20000400000 */
[----:B------:R-:W-:Y:S01]  /*add0*/  LOP3.LUT R48, R55, 0xffff0000, RZ, 0xc0, !PT ;  /* 0xffff000037307812 */ /* 0x000fe200078ec0ff */
[C---:B------:R-:W-:Y:S01]  /*ade0*/  FMUL R5, R43.reuse, R30 ;  /* 0x0000001e2b057220 */ /* 0x040fe20000400000 */
[C---:B------:R-:W-:Y:S01]  /*adf0*/  SHF.L.U32 R49, R56.reuse, 0x10, RZ ;  /* 0x0000001038317819 */ /* 0x040fe200000006ff */
[C---:B------:R-:W-:Y:S01]  /*ae00*/  FMUL R22, R43.reuse, R6 ;  /* 0x000000062b167220 */ /* 0x040fe20000400000 */
[----:B------:R-:W-:Y:S01]  /*ae10*/  LOP3.LUT R50, R56, 0xffff0000, RZ, 0xc0, !PT ;  /* 0xffff000038327812 */ /* 0x000fe200078ec0ff */
[----:B------:R-:W-:Y:S01]  /*ae20*/  FMUL R6, R43, R31 ;  /* 0x0000001f2b067220 */ /* 0x000fe20000400000 */
[----:B------:R-:W-:Y:S01]  /*ae30*/  F2FP.BF16.F32.PACK_AB R101, R4, R3 ;  /* 0x000000030465723e */ /* 0x000fe200000010ff */
[----:B------:R-:W-:Y:S01]  /*ae40*/  FFMA R0, R45, R44, R0 ;  /* 0x0000002c2d007223 */ /* 0x000fe20000000000 */
[----:B------:R-:W-:Y:S01]  /*ae50*/  SHF.L.U32 R51, R57, 0x10, RZ ;  /* 0x0000001039337819 */ /* 0x000fe200000006ff */
[----:B------:R-:W-:Y:S01]  /*ae60*/  FMUL R23, R43, R7 ;  /* 0x000000072b177220 */ /* 0x000fe20000400000 */
[----:B------:R-:W-:Y:S01]  /*ae70*/  LOP3.LUT R52, R57, 0xffff0000, RZ, 0xc0, !PT ;  /* 0xffff000039347812 */ /* 0x000fe200078ec0ff */
[----:B------:R-:W-:Y:S01]  /*ae80*/  FFMA R2, R45, R46, R2 ;  /* 0x0000002e2d027223 */ /* 0x000fe20000000002 */
[C---:B------:R-:W-:Y:S01]  /*ae90*/  SHF.L.U32 R53, R58.reuse, 0x10, RZ ;  /* 0x000000103a357819 */ /* 0x040fe200000006ff */
[C---:B------:R-:W-:Y:S01]  /*aea0*/  FMUL R7, R43.reuse, R32 ;  /* 0x000000202b077220 */ /* 0x040fe20000400000 */
[----:B------:R-:W-:Y:S01]  /*aeb0*/  LOP3.LUT R54, R58, 0xffff0000, RZ, 0xc0, !PT ;  /* 0xffff00003a367812 */ /* 0x000fe200078ec0ff */
[----:B------:R-:W-:Y:S01]  /*aec0*/  FMUL R3, R43, R33 ;  /* 0x000000212b037220 */ /* 0x000fe20000400000 */
[----:B------:R-:W-:Y:S01]  /*aed0*/  F2FP.BF16.F32.PACK_AB R102, R2, R0 ;  /* 0x000000000266723e */ /* 0x000fe200000010ff */
[----:B------:R-:W-:Y:S01]  /*aee0*/  FFMA R5, R45, R47, R5 ;  /* 0x0000002f2d057223 */ /* 0x000fe20000000005 */
[----:B------:R-:W-:Y:S01]  /*aef0*/  SHF.L.U32 R55, R59, 0x10, RZ ;  /* 0x000000103b377819 */ /* 0x000fe200000006ff */
[----:B------:R-:W-:Y:S01]  /*af00*/  FFMA R6, R45, R48, R6 ;  /* 0x000000302d067223 */ /* 0x000fe20000000006 */
[----:B------:R-:W-:Y:S01]  /*af10*/  LOP3.LUT R56, R59, 0xffff0000, RZ, 0xc0, !PT ;  /* 0xffff00003b387812 */ /* 0x000fe200078ec0ff */
[C---:B------:R-:W-:Y:S01]  /*af20*/  FFMA R7, R45.reuse, R49, R7 ;  /* 0x000000312d077223 */ /* 0x040fe20000000007 */
[----:B------:R-:W-:Y:S01]  /*af30*/  SHF.L.U32 R57, R64, 0x10, RZ ;  /* 0x0000001040397819 */ /* 0x000fe200000006ff */
[----:B------:R-:W-:Y:S01]  /*af40*/  UIADD3 UR4, UPT, UPT, UR4, 0x170, URZ ;  /* 0x0000017004047890 */ /* 0x000fe2000fffe0ff */
[----:B------:R-:W-:Y:S01]  /*af50*/  F2FP.BF16.F32.PACK_AB R103, R6, R5 ;  /* 0x000000050667723e */ /* 0x000fe200000010ff */
[----:B------:R-:W-:Y:S01]  /*af60*/  FFMA R3, R45, R50, R3 ;  /* 0x000000322d037223 */ /* 0x000fe20000000003 */
[----:B------:R-:W-:Y:S01]  /*af70*/  LOP3.LUT R58, R64, 0xffff0000, RZ, 0xc0, !PT ;  /* 0xffff0000403a7812 */ /* 0x000fe200078ec0ff */
[----:B------:R-:W-:Y:S01]  /*af80*/  FMUL R0, R43, R34 ;  /* 0x000000222b007220 */ /* 0x000fe20000400000 */
[----:B------:R-:W-:Y:S01]  /*af90*/  SHF.L.U32 R59, R65, 0x10, RZ ;  /* 0x00000010413b7819 */ /* 0x000fe200000006ff */
[----:B------:R-:W-:Y:S01]  /*afa0*/  FMUL R2, R43, R35 ;  /* 0x000000232b027220 */ /* 0x000fe20000400000 */
[----:B------:R-:W-:Y:S01]  /*afb0*/  F2FP.BF16.F32.PACK_AB R28, R3, R7 ;  /* 0x00000007031c723e */ /* 0x000fe200000010ff */
[----:B------:R-:W-:Y:S01]  /*afc0*/  UPRMT UR4, UR54, 0x654, UR4 ;  /* 0x0000065436047896 */ /* 0x000fe20008000004 */
[----:B------:R-:W-:Y:S01]  /*afd0*/  LOP3.LUT R60, R65, 0xffff0000, RZ, 0xc0, !PT ;  /* 0xffff0000413c7812 */ /* 0x000fe200078ec0ff */
[C---:B------:R-:W-:Y:S01]  /*afe0*/  FMUL R4, R43.reuse, R36 ;  /* 0x000000242b047220 */ /* 0x040fe20000400000 */
[C---:B------:R-:W-:Y:S01]  /*aff0*/  SHF.L.U32 R61, R66.reuse, 0x10, RZ ;  /* 0x00000010423d7819 */ /* 0x040fe200000006ff */
[----:B------:R-:W-:Y:S01]  /*b000*/  FMUL R5, R43, R37 ;  /* 0x000000252b057220 */ /* 0x000fe20000400000 */
[----:B------:R-:W-:Y:S01]  /*b010*/  LOP3.LUT R62, R66, 0xffff0000, RZ, 0xc0, !PT ;  /* 0xffff0000423e7812 */ /* 0x000fe200078ec0ff */
[----:B------:R-:W-:Y:S01]  /*b020*/  FFMA R0, R45, R51, R0 ;  /* 0x000000332d007223 */ /* 0x000fe20000000000 */
[----:B------:R-:W-:Y:S01]  /*b030*/  FMUL R6, R43, R38 ;  /* 0x000000262b067220 */ /* 0x000fe20000400000 */
[----:B------:R-:W-:Y:S01]  /*b040*/  FFMA R2, R45, R52, R2 ;  /* 0x000000342d027223 */ /* 0x000fe20000000002 */
[----:B------:R-:W-:Y:S01]  /*b050*/  FMUL R3, R43, R39 ;  /* 0x000000272b037220 */ /* 0x000fe20000400000 */
[C---:B------:R-:W-:Y:S01]  /*b060*/  FFMA R4, R45.reuse, R53, R4 ;  /* 0x000000352d047223 */ /* 0x040fe20000000004 */
[C---:B------:R-:W-:Y:S01]  /*b070*/  FFMA R5, R45.reuse, R54, R5 ;  /* 0x000000362d057223 */ /* 0x040fe20000000005 */
[C---:B------:R-:W-:Y:S01]  /*b080*/  FFMA R6, R45.reuse, R55, R6 ;  /* 0x000000372d067223 */ /* 0x040fe20000000006 */
[C---:B------:R-:W-:Y:S01]  /*b090*/  FFMA R3, R45.reuse, R56, R3 ;  /* 0x000000382d037223 */ /* 0x040fe20000000003 */
[----:B------:R-:W-:Y:S01]  /*b0a0*/  FFMA R20, R45, R57, R20 ;  /* 0x000000392d147223 */ /* 0x000fe20000000014 */
[----:B------:R-:W-:Y:S01]  /*b0b0*/  FMUL R8, R43, R8 ;  /* 0x000000082b087220 */ /* 0x000fe20000400000 */
[----:B------:R-:W-:Y:S01]  /*b0c0*/  SYNCS.ARRIVE.TRANS64.RED.A1T0 RZ, [UR4], RZ ;  /* 0x000000ffffff79a7 */ /* 0x000fe20008100404 */
[----:B------:R1:W-:Y:S01]  /*b0d0*/  @!P1 STS.128 [R99+UR43+0x200], R100 ;  /* 0x0002006463009988 */ /* 0x0003e20008000c2b */
[----:B------:R-:W-:Y:S01]  /*b0e0*/  SHF.L.U32 R63, R67, 0x10, RZ ;  /* 0x00000010433f7819 */ /* 0x000fe200000006ff */
[----:B------:R-:W-:Y:S01]  /*b0f0*/  FFMA R21, R45, R58, R21 ;  /* 0x0000003a2d157223 */ /* 0x000fe20000000015 */
[----:B------:R-:W-:Y:S01]  /*b100*/  LOP3.LUT R64, R67, 0xffff0000, RZ, 0xc0, !PT ;  /* 0xffff000043407812 */ /* 0x000fe200078ec0ff */
[----:B------:R-:W-:Y:S01]  /*b110*/  FMUL R9, R43, R9 ;  /* 0x000000092b097220 */ /* 0x000fe20000400000 */
[C---:B------:R-:W-:Y:S01]  /*b120*/  SHF.L.U32 R24, R68.reuse, 0x10, RZ ;  /* 0x0000001044187819 */ /* 0x040fe200000006ff */
[----:B------:R-:W-:Y:S01]  /*b130*/  FFMA R22, R45, R59, R22 ;  /* 0x0000003b2d167223 */ /* 0x000fe20000000016 */
[----:B------:R-:W-:Y:S01]  /*b140*/  LOP3.LUT R25, R68, 0xffff0000, RZ, 0xc0, !PT ;  /* 0xffff000044197812 */ /* 0x000fe200078ec0ff */
[----:B------:R-:W-:Y:S01]  /*b150*/  FMUL R10, R43, R10 ;  /* 0x0000000a2b0a7220 */ /* 0x000fe20000400000 */
[----:B------:R-:W-:Y:S01]  /*b160*/  FFMA R23, R45, R60, R23 ;  /* 0x0000003c2d177223 */ /* 0x000fe20000000017 */
[----:B------:R-:W-:Y:S01]  /*b170*/  FMUL R11, R43, R11 ;  /* 0x0000000b2b0b7220 */ /* 0x000fe20000400000 */
[----:B------:R-:W-:Y:S01]  /*b180*/  F2FP.BF16.F32.PACK_AB R29, R2, R0 ;  /* 0x00000000021d723e */ /* 0x000fe200000010ff */
[----:B------:R-:W-:Y:S01]  /*b190*/  FFMA R8, R45, R61, R8 ;  /* 0x0000003d2d087223 */ /* 0x000fe20000000008 */
[----:B------:R-:W-:Y:S01]  /*b1a0*/  F2FP.BF16.F32.PACK_AB R30, R5, R4 ;  /* 0x00000004051e723e */ /* 0x000fe200000010ff */
[----:B------:R-:W-:Y:S01]  /*b1b0*/  FMUL R12, R43, R12 ;  /* 0x0000000c2b0c7220 */ /* 0x000fe20000400000 */
[----:B------:R-:W-:Y:S01]  /*b1c0*/  F2FP.BF16.F32.PACK_AB R31, R3, R6 ;  /* 0x00000006031f723e */ /* 0x000fe200000010ff */
[----:B------:R-:W-:Y:S01]  /*b1d0*/  FFMA R9, R45, R62, R9 ;  /* 0x0000003e2d097223 */ /* 0x000fe20000000009 */
[----:B------:R-:W-:Y:S01]  /*b1e0*/  FMUL R13, R43, R13 ;  /* 0x0000000d2b0d7220 */ /* 0x000fe20000400000 */
[----:B------:R-:W-:Y:S01]  /*b1f0*/  SHF.L.U32 R26, R69, 0x10, RZ ;  /* 0x00000010451a7819 */ /* 0x000fe200000006ff */
[----:B------:R-:W-:Y:S01]  /*b200*/  FFMA R10, R45, R63, R10 ;  /* 0x0000003f2d0a7223 */ /* 0x000fe2000000000a */
[----:B------:R1:W-:Y:S01]  /*b210*/  @!P1 STS.128 [R98+0x200], R28 ;  /* 0x0002001c62009388 */ /* 0x0003e20000000c00 */
[----:B------:R-:W-:Y:S01]  /*b220*/  FMUL R14, R43, R14 ;  /* 0x0000000e2b0e7220 */ /* 0x000fe20000400000 */
[----:B------:R-:W-:Y:S01]  /*b230*/  LOP3.LUT R40, R69, 0xffff0000, RZ, 0xc0, !PT ;  /* 0xffff000045287812 */ /* 0x000fe200078ec0ff */
[----:B------:R-:W-:Y:S01]  /*b240*/  FFMA R11, R45, R64, R11 ;  /* 0x000000402d0b7223 */ /* 0x000fe2000000000b */
[----:B------:R-:W-:Y:S01]  /*b250*/  FMUL R15, R43, R15 ;  /* 0x0000000f2b0f7220 */ /* 0x000fe20000400000 */
[C---:B------:R-:W-:Y:S01]  /*b260*/  SHF.L.U32 R65, R70.reuse, 0x10, RZ ;  /* 0x0000001046417819 */ /* 0x040fe200000006ff */
[----:B------:R-:W-:Y:S01]  /*b270*/  FFMA R12, R45, R24, R12 ;  /* 0x000000182d0c7223 */ /* 0x000fe2000000000c */
[----:B------:R-:W-:Y:S01]  /*b280*/  FMUL R16, R43, R16 ;  /* 0x000000102b107220 */ /* 0x000fe20000400000 */
[----:B------:R-:W-:Y:S01]  /*b290*/  LOP3.LUT R66, R70, 0xffff0000, RZ, 0xc0, !PT ;  /* 0xffff000046427812 */ /* 0x000fe200078ec0ff */
[----:B------:R-:W-:Y:S01]  /*b2a0*/  FFMA R13, R45, R25, R13 ;  /* 0x000000192d0d7223 */ /* 0x000fe2000000000d */
[----:B------:R-:W-:Y:S01]  /*b2b0*/  FMUL R17, R43, R17 ;  /* 0x000000112b117220 */ /* 0x000fe20000400000 */
[----:B------:R-:W-:Y:S01]  /*b2c0*/  SHF.L.U32 R67, R71, 0x10, RZ ;  /* 0x0000001047437819 */ /* 0x000fe200000006ff */
[----:B------:R-:W-:Y:S01]  /*b2d0*/  FFMA R14, R45, R26, R14 ;  /* 0x0000001a2d0e7223 */ /* 0x000fe2000000000e */
[----:B------:R-:W-:Y:S01]  /*b2e0*/  F2FP.BF16.F32.PACK_AB R20, R21, R20 ;  /* 0x000000141514723e */ /* 0x000fe200000010ff */
[----:B------:R-:W-:Y:S01]  /*b2f0*/  FMUL R18, R43, R18 ;  /* 0x000000122b127220 */ /* 0x000fe20000400000 */
[----:B------:R-:W-:Y:S01]  /*b300*/  LOP3.LUT R68, R71, 0xffff0000, RZ, 0xc0, !PT ;  /* 0xffff000047447812 */ /* 0x000fe200078ec0ff */
[----:B------:R-:W-:Y:S01]  /*b310*/  FFMA R15, R45, R40, R15 ;  /* 0x000000282d0f7223 */ /* 0x000fe2000000000f */
[----:B------:R-:W-:Y:S01]  /*b320*/  F2FP.BF16.F32.PACK_AB R21, R23, R22 ;  /* 0x000000161715723e */ /* 0x000fe200000010ff */
[----:B------:R-:W-:Y:S01]  /*b330*/  FMUL R19, R43, R19 ;  /* 0x000000132b137220 */ /* 0x000fe20000400000 */
[----:B------:R-:W-:Y:S01]  /*b340*/  F2FP.BF16.F32.PACK_AB R22, R9, R8 ;  /* 0x000000080916723e */ /* 0x000fe200000010ff */
[----:B------:R-:W-:Y:S01]  /*b350*/  FFMA R16, R45, R65, R16 ;  /* 0x000000412d107223 */ /* 0x000fe20000000010 */
[----:B------:R-:W-:Y:S01]  /*b360*/  F2FP.BF16.F32.PACK_AB R23, R11, R10 ;  /* 0x0000000a0b17723e */ /* 0x000fe200000010ff */
[C---:B------:R-:W-:Y:S01]  /*b370*/  FFMA R17, R45.reuse, R66, R17 ;  /* 0x000000422d117223 */ /* 0x040fe20000000011 */
[C---:B------:R-:W-:Y:S01]  /*b380*/  FFMA R18, R45.reuse, R67, R18 ;  /* 0x000000432d127223 */ /* 0x040fe20000000012 */
[----:B------:R-:W-:Y:S01]  /*b390*/  FFMA R19, R45, R68, R19 ;  /* 0x000000442d137223 */ /* 0x000fe20000000013 */
[----:B------:R-:W-:Y:S01]  /*b3a0*/  F2FP.BF16.F32.PACK_AB R12, R13, R12 ;  /* 0x0000000c0d0c723e */ /* 0x000fe200000010ff */
[----:B------:R1:W-:Y:S01]  /*b3b0*/  @!P1 STS.128 [R99+UR43+0xa00], R20 ;  /* 0x000a001463009988 */ /* 0x0003e20008000c2b */
[----:B------:R-:W-:Y:S01]  /*b3c0*/  F2FP.BF16.F32.PACK_AB R13, R15, R14 ;  /* 0x0000000e0f0d723e */ /* 0x000fe200000010ff */
[----:B------:R-:W-:Y:S01]  /*b3d0*/  BSSY.RECONVERGENT B0, `(.L_x_159) ;  /* 0x000001c000007945 */ /* 0x000fe20003800200 */
[----:B------:R-:W-:Y:S02]  /*b3e0*/  F2FP.BF16.F32.PACK_AB R14, R17, R16 ;  /* 0x00000010110e723e */ /* 0x000fe400000010ff */
[----:B------:R-:W-:Y:S02]  /*b3f0*/  F2FP.BF16.F32.PACK_AB R15, R19, R18 ;  /* 0x00000012130f723e */ /* 0x000fe400000010ff */
[----:B------:R-:W-:Y:S03]  /*b400*/  ISETP.NE.AND P0, PT, R84, RZ, PT ;  /* 0x000000ff5400720c */ /* 0x000fe60003f05270 */
[----:B------:R1:W-:Y:S01]  /*b410*/  @!P1 STS.128 [R98+0xa00], R12 ;  /* 0x000a000c62009388 */ /* 0x0003e20000000c00 */
[----:B------:R-:W-:Y:S01]  /*b420*/  @!PT LDS RZ, [RZ] ;  /* 0x00000000fffff984 */ /* 0x000fe20000000800 */
[----:B------:R-:W-:Y:S01]  /*b430*/  @!PT LDS RZ, [RZ] ;  /* 0x00000000fffff984 */ /* 0x000fe20000000800 */
[----:B------:R-:W-:Y:S01]  /*b440*/  @!PT LDS RZ, [RZ] ;  /* 0x00000000fffff984 */ /* 0x000fe20000000800 */
[----:B------:R-:W-:Y:S01]  /*b450*/  @!PT LDS RZ, [RZ] ;  /* 0x00000000fffff984 */ /* 0x000fe20000000800 */
[----:B------:R2:W-:Y:S07]  /*b460*/  MEMBAR.ALL.CTA ;  /* 0x0000000000007992 */ /* 0x0005ee0000008000 */
[----:B--2---:R-:W2:Y:S02]  /*b470*/  FENCE.VIEW.ASYNC.S ;  /* 0x00000000000073c6 */ /* 0x004ea40000000000 */
[----:B--2---:R-:W-:Y:S06]  /*b480*/  BAR.SYNC.DEFER_BLOCKING 0x1, 0x80 ;  /* 0x0042000000007b1d */ /* 0x004fec0000010000 */
[----:B------:R-:W-:Y:S05]  /*b490*/  @P0 BRA `(.L_x_160) ;  /* 0x00000000003c0947 */ /* 0x000fea0003800000 */
[----:B------:R-:W2:Y:S01]  /*b4a0*/  LDCU.64 UR6, c[0x0][0x348] ;  /* 0x00006900ff0677ac */ /* 0x000ea20008000a00 */
        /* <DEDUP_REMOVED lines=9> */
[----:B--2---:R-:W-:Y:S04]  /*b540*/  UIADD3 UR4, UP0, UPT, UR6, 0xa80, URZ ;  /* 0x00000a8006047890 */ /* 0x004fe8000ff1e0ff */
[----:B------:R-:W-:Y:S09]  /*b550*/  UIADD3.X UR5, UPT, UPT, URZ, UR7, URZ, UP0, !UPT ;  /* 0x00000007ff057290 */ /* 0x000ff200087fe4ff */
[----:B------:R2:W-:Y:S01]  /*b560*/  UTMASTG.3D [UR8], [UR4] ;  /* 0x00000008040073b5 */ /* 0x0005e20008010000 */
[----:B------:R2:W-:Y:S02]  /*b570*/  UTMASTG.3D [UR12], [UR4] ;  /* 0x0000000c040073b5 */ /* 0x0005e40008010000 */
[----:B--2---:R0:W-:Y:S02]  /*b580*/  UTMACMDFLUSH ;  /* 0x00000000000079b7 */ /* 0x0041e40000000000 */
.L_x_160:
[----:B------:R-:W-:Y:S05]  /*b590*/  BSYNC.RECONVERGENT B0 ;  /* 0x0000000000007941 */ /* 0x000fea0003800200 */
.L_x_159:
[----:B------:R-:W-:Y:S01]  /*b5a0*/  UISETP.NE.AND UP0, UPT, UR47, URZ, UPT ;  /* 0x000000ff2f00728c */ /* 0x000fe2000bf05270 */
[----:B------:R-:W-:Y:S01]  /*b5b0*/  BSSY.RECONVERGENT B0, `(.L_x_161) ;  /* 0x0000009000007945 */ /* 0x000fe20003800200 */
[----:B------:R-:W-:Y:S04]  /*b5c0*/  UIADD3 UR4, UPT, UPT, UR46, 0x1, URZ ;  /* 0x000000012e047890 */ /* 0x000fe8000fffe0ff */
[----:B------:R-:W-:Y:S02]  /*b5d0*/  UISETP.EQ.XOR UP1, UPT, UR4, 0x3, UP0 ;  /* 0x000000030400788c */ /* 0x000fe40008722a70 */
[----:B------:R-:W-:Y:S02]  /*b5e0*/  UISETP.NE.AND UP0, UPT, UR4, 0x3, UPT ;  /* 0x000000030400788c */ /* 0x000fe4000bf05270 */
[----:B------:R-:W-:Y:S02]  /*b5f0*/  USEL UR5, URZ, 0x1, !UP1 ;  /* 0x00000001ff057887 */ /* 0x000fe4000c800000 */
[----:B------:R-:W-:Y:S02]  /*b600*/  USEL UR45, UR4, URZ, UP0 ;  /* 0x000000ff042d7287 */ /* 0x000fe40008000000 */
[----:B------:R-:W-:Y:S01]  /*b610*/  ULOP3.LUT UR57, UR57, UR5, URZ, 0x3c, !UPT ;  /* 0x0000000539397292 */ /* 0x000fe2000f8e3cff */
[----:B------:R-:W-:Y:S11]  /*b620*/  @P0 BRA `(.L_x_162) ;  /* 0x0000000000040947 */ /* 0x000ff60003800000 */
[----:B------:R-:W-:Y:S04]  /*b630*/  DEPBAR.LE SB0, 0x1 ;  /* 0x000080400000791a */ /* 0x000fe80000000000 */
.L_x_162:
[----:B------:R-:W-:Y:S05]  /*b640*/  BSYNC.RECONVERGENT B0 ;  /* 0x0000000000007941 */ /* 0x000fea0003800200 */
.L_x_161:
[----:B------:R-:W-:Y:S01]  /*b650*/  BAR.SYNC.DEFER_BLOCKING 0x1, 0x80 ;  /* 0x0042000000007b1d */ /* 0x000fe20000010000 */
[----:B------:R-:W-:Y:S01]  /*b660*/  UISETP.NE.AND UP0, UPT, UR56, -0x4, UPT ;  /* 0xfffffffc3800788c */ /* 0x000fe2000bf05270 */
[----:B------:R-:W-:Y:S08]  /*b670*/  IADD3 R80, PT, PT, R80, 0x1, RZ ;  /* 0x0000000150507810 */ /* 0x000ff00007ffe0ff */
[----:B------:R-:W-:Y:S05]  /*b680*/  BRA.U !UP0, `(.L_x_163) ;  /* 0x0000000108287547 */ /* 0x000fea000b800000 */
[----:B------:R-:W2:Y:S01]  /*b690*/  S2R R0, SR_CgaCtaId ;  /* 0x0000000000007919 */ /* 0x000ea20000008800 */
[----:B------:R-:W-:Y:S01]  /*b6a0*/  ISETP.NE.AND P0, PT, R97, RZ, PT ;  /* 0x000000ff6100720c */ /* 0x000fe20003f05270 */
[----:B------:R-:W-:Y:S01]  /*b6b0*/  IMAD.U32 R2, RZ, RZ, UR52 ;  /* 0x00000034ff027e24 */ /* 0x000fe2000f8e00ff */
[----:B------:R-:W-:Y:S04]  /*b6c0*/  UIADD3 UR4, UPT, UPT, UR52, 0x1, URZ ;  /* 0x0000000134047890 */ /* 0x000fe8000fffe0ff */
[----:B------:R-:W-:Y:S04]  /*b6d0*/  UISETP.NE.AND UP0, UPT, UR4, 0x3, UPT ;  /* 0x000000030400788c */ /* 0x000fe8000bf05270 */
[----:B------:R-:W-:Y:S03]  /*b6e0*/  USEL UR52, UR4, URZ, UP0 ;  /* 0x000000ff04347287 */ /* 0x000fe60008000000 */
[----:B------:R-:W-:Y:S05]  /*b6f0*/  @P0 LEA R2, R2, UR43, 0x3 ;  /* 0x0000002b02020c11 */ /* 0x000fea000f8e18ff */
[----:B------:R-:W-:Y:S05]  /*b700*/  @P0 VIADD R2, R2, 0x118 ;  /* 0x0000011802020836 */ /* 0x000fea0000000000 */
[----:B--2---:R-:W-:Y:S04]  /*b710*/  @P0 PRMT R0, R0, 0x654, R2 ;  /* 0x0000065400000816 */ /* 0x004fe80000000002 */
[----:B------:R2:W-:Y:S03]  /*b720*/  @P0 SYNCS.ARRIVE.TRANS64.RED.A1T0 RZ, [R0+URZ], RZ ;  /* 0x000000ff00ff09a7 */ /* 0x0005e600081004ff */
.L_x_163:
[----:B------:R-:W-:Y:S01]  /*b730*/  R2UR UR6, R95 ;  /* 0x000000005f0672ca */ /* 0x000fe200000e0000 */
[----:B------:R-:W-:Y:S01]  /*b740*/  UIADD3 UR56, UPT, UPT, UR56, 0x4, URZ ;  /* 0x0000000438387890 */ /* 0x000fe2000fffe0ff */
[----:B------:R-:W-:Y:S02]  /*b750*/  R2UR UR5, R91 ;  /* 0x000000005b0572ca */ /* 0x000fe400000e0000 */
[----:B------:R-:W-:Y:S02]  /*b760*/  R2UR UR4, R92 ;  /* 0x000000005c0472ca */ /* 0x000fe400000e0000 */
[----:B------:R-:W-:Y:S02]  /*b770*/  R2UR UR44, R93 ;  /* 0x000000005d2c72ca */ /* 0x000fe400000e0000 */
[----:B------:R-:W-:Y:S02]  /*b780*/  ISETP.NE.AND P0, PT, R77, 0x2, PT ;  /* 0x000000024d00780c */ /* 0x000fe40003f05270 */
[----:B------:R-:W-:Y:S02]  /*b790*/  ISETP.NE.AND P1, PT, R80, 0x2, PT ;  /* 0x000000025000780c */ /* 0x000fe40003f25270 */
[----:B------:R-:W-:Y:S01]  /*b7a0*/  SEL R2, RZ, 0x1, P0 ;  /* 0x00000001ff027807 */ /* 0x000fe20000000000 */
[----:B------:R-:W-:Y:S01]  /*b7b0*/  UISETP.NE.AND UP0, UPT, UR6, URZ, UPT ;  /* 0x000000ff0600728c */ /* 0x000fe2000bf05270 */
[----:B--2---:R-:W-:Y:S01]  /*b7c0*/  SEL R0, RZ, 0x1, P1 ;  /* 0x00000001ff007807 */ /* 0x004fe20000800000 */
[----:B------:R-:W-:Y:S01]  /*b7d0*/  UIADD3 UR21, UPT, UPT, UR36, UR5, URZ ;  /* 0x0000000524157290 */ /* 0x000fe2000fffe0ff */
[----:B------:R-:W-:Y:S01]  /*b7e0*/  LOP3.LUT R78, R78, R2, RZ, 0x3c, !PT ;  /* 0x000000024e4e7212 */ /* 0x000fe200078e3cff */
[----:B------:R-:W-:Y:S01]  /*b7f0*/  UIADD3 UR27, UPT, UPT, UR37, UR4, URZ ;  /* 0x00000004251b7290 */ /* 0x000fe2000fffe0ff */
[----:B------:R-:W-:Y:S02]  /*b800*/  LOP3.LUT R79, R79, R0, RZ, 0x3c, !PT ;  /* 0x000000004f4f7212 */ /* 0x000fe400078e3cff */
[----:B------:R-:W-:Y:S02]  /*b810*/  SEL R77, R77, RZ, P0 ;  /* 0x000000ff4d4d7207 */ /* 0x000fe40000000000 */
[----:B------:R-:W-:Y:S01]  /*b820*/  SEL R80, R80, RZ, P1 ;  /* 0x000000ff50507207 */ /* 0x000fe20000800000 */
[----:B------:R-:W-:Y:S06]  /*b830*/  BRA.U UP0, `(.L_x_164) ;  /* 0xffffffb1001c7547 */ /* 0x000fec000b83ffff */
[----:B------:R-:W-:-:S13]  /*b840*/  R2UR UR4, R96 ;  /* 0x00000000600472ca */ /* 0x000fda00000e0000 */
[----:B------:R-:W-:-:S09]  /*b850*/  UISETP.NE.AND UP0, UPT, UR4, URZ, UPT ;  /* 0x000000ff0400728c */ /* 0x000fd2000bf05270 */
[----:B------:R-:W-:Y:S05]  /*b860*/  BRA.U !UP0, `(.L_x_165) ;  /* 0x0000000108487547 */ /* 0x000fea000b800000 */
[----:B------:R-:W2:Y:S02]  /*b870*/  LDCU.64 UR4, c[0x0][0xc90] ;  /* 0x00019200ff0477ac */ /* 0x000ea40008000a00 */
[----:B--2---:R-:W-:-:S04]  /*b880*/  UISETP.NE.U32.AND UP0, UPT, UR4, URZ, UPT ;  /* 0x000000ff0400728c */ /* 0x004fc8000bf05070 */
[----:B------:R-:W-:-:S09]  /*b890*/  UISETP.NE.AND.EX UP0, UPT, UR5, URZ, UPT, UP0 ;  /* 0x000000ff0500728c */ /* 0x000fd2000bf05300 */
[----:B------:R-:W-:Y:S05]  /*b8a0*/  BRA.U UP0, `(.L_x_166) ;  /* 0x00000001000c7547 */ /* 0x000fea000b800000 */
[----:B------:R-:W-:-:S13]  /*b8b0*/  FSETP.NEU.AND P0, PT, R45, RZ, PT ;  /* 0x000000ff2d00720b */ /* 0x000fda0003f0d000 */
[----:B------:R-:W-:Y:S05]  /*b8c0*/  @!P0 EXIT ;  /* 0x000000000000894d */ /* 0x000fea0003800000 */
[----:B------:R-:W-:Y:S05]  /*b8d0*/  BRA `(.L_x_165) ;  /* 0x00000000002c7947 */ /* 0x000fea0003800000 */
.L_x_166:
[----:B------:R-:W-:Y:S01]  /*b8e0*/  ISETP.NE.AND P0, PT, R76, RZ, PT ;  /* 0x000000ff4c00720c */ /* 0x000fe20003f05270 */
[----:B------:R-:W-:-:S12]  /*b8f0*/  BSSY.RECONVERGENT B0, `(.L_x_165) ;  /* 0x0000009000007945 */ /* 0x000fd80003800200 */
[----:B------:R-:W-:Y:S05]  /*b900*/  @P0 BRA `(.L_x_167) ;  /* 0x0000000000140947 */ /* 0x000fea0003800000 */
[----:B------:R-:W2:Y:S02]  /*b910*/  LDCU.64 UR4, c[0x0][0xc88] ;  /* 0x00019100ff0477ac */ /* 0x000ea40008000a00 */
[----:B--2---:R-:W-:-:S04]  /*b920*/  ISETP.NE.U32.AND P0, PT, RZ, UR4, PT ;  /* 0x00000004ff007c0c */ /* 0x004fc8000bf05070 */
[----:B------:R-:W-:-:S13]  /*b930*/  ISETP.NE.AND.EX P0, PT, RZ, UR5, PT, P0 ;  /* 0x00000005ff007c0c */ /* 0x000fda000bf05300 */
[----:B------:R-:W-:Y:S05]  /*b940*/  @!P0 EXIT ;  /* 0x000000000000894d */ /* 0x000fea0003800000 */
[----:B------:R-:W-:Y:S05]  /*b950*/  BRA `(.L_x_168) ;  /* 0x0000000000087947 */ /* 0x000fea0003800000 */
.L_x_167:
[----:B------:R-:W-:-:S13]  /*b960*/  FSETP.NEU.AND P0, PT, R45, RZ, PT ;  /* 0x000000ff2d00720b */ /* 0x000fda0003f0d000 */
[----:B------:R-:W-:Y:S05]  /*b970*/  @!P0 EXIT ;  /* 0x000000000000894d */ /* 0x000fea0003800000 */
.L_x_168:
[----:B------:R-:W-:Y:S05]  /*b980*/  BSYNC.RECONVERGENT B0 ;  /* 0x0000000000007941 */ /* 0x000fea0003800200 */
.L_x_165:
[----:B------:R-:W-:Y:S01]  /*b990*/  ULEA UR4, UR52, UR43, 0x3 ;  /* 0x0000002b34047291 */ /* 0x000fe2000f8e18ff */
[----:B------:R-:W-:-:S04]  /*b9a0*/  DEPBAR.LE SB0, 0x0 ;  /* 0x000080000000791a */ /* 0x000fc80000000000 */
[----:B------:R-:W-:-:S04]  /*b9b0*/  UIADD3 UR4, UPT, UPT, UR4, 0x118, URZ ;  /* 0x0000011804047890 */ /* 0x000fc8000fffe0ff */
[----:B------:R-:W-:-:S09]  /*b9c0*/  UPRMT UR4, UR54, 0x654, UR4 ;  /* 0x0000065436047896 */ /* 0x000fd20008000004 */
[----:B------:R-:W-:Y:S01]  /*b9d0*/  SYNCS.ARRIVE.TRANS64.RED.A1T0 RZ, [UR4], RZ ;  /* 0x000000ffffff79a7 */ /* 0x000fe20008100404 */
[----:B------:R-:W-:Y:S05]  /*b9e0*/  EXIT ;  /* 0x000000000000794d */ /* 0x000fea0003800000 */
.L_x_25:
[----:B--2---:R2:W3:Y:S02]  /*b9f0*/  SYNCS.PHASECHK.TRANS64.TRYWAIT P0, [R0+URZ+0x190], R2 ;  /* 0x00019002000075a7 */ /* 0x0044e400080011ff */
[----:B---3--:R-:W-:Y:S05]  /*ba00*/  @!P0 NANOSLEEP.SYNCS 0x989680 ;  /* 0x009896800000895d */ /* 0x008fea0003900000 */
[----:B------:R-:W3:Y:S02]  /*ba10*/  @!P0 SYNCS.PHASECHK.TRANS64 P0, [R0+URZ+0x190], R2 ;  /* 0x00019002000085a7 */ /* 0x000ee400080010ff */
[----:B---3--:R-:W-:Y:S05]  /*ba20*/  @!P0 BRA `(.L_x_25) ;  /* 0xfffffffc00f08947 */ /* 0x008fea000383ffff */
[----:B------:R-:W-:Y:S05]  /*ba30*/  BRA `(.L_x_169) ;  /* 0xffffff6000787947 */ /* 0x000fea000383ffff */
.L_x_28:
[----:B-1----:R-:W-:-:S07]  /*ba40*/  MOV R0, UR41 ;  /* 0x0000002900007c02 */ /* 0x002fce0008000f00 */
.L_x_170:
[----:B-1----:R1:W2:Y:S02]  /*ba50*/  SYNCS.PHASECHK.TRANS64.TRYWAIT P0, [R0+URZ+0x80], R3 ;  /* 0x00008003000075a7 */ /* 0x0022a400080011ff */
[----:B--2---:R-:W-:Y:S05]  /*ba60*/  @!P0 NANOSLEEP.SYNCS 0x989680 ;  /* 0x009896800000895d */ /* 0x004fea0003900000 */
[----:B------:R-:W2:Y:S02]  /*ba70*/  @!P0 SYNCS.PHASECHK.TRANS64 P0, [R0+URZ+0x80], R3 ;  /* 0x00008003000085a7 */ /* 0x000ea400080010ff */
[----:B--2---:R-:W-:Y:S05]  /*ba80*/  @!P0 BRA `(.L_x_170) ;  /* 0xfffffffc00f08947 */ /* 0x004fea000383ffff */
[----:B------:R-:W-:Y:S05]  /*ba90*/  BRA `(.L_x_27) ;  /* 0xffffff6000cc7947 */ /* 0x000fea000383ffff */
.L_x_37:
[----:B-1----:R-:W-:-:S07]  /*baa0*/  MOV R0, UR41 ;  /* 0x0000002900007c02 */ /* 0x002fce0008000f00 */
.L_x_171:
[----:B-1----:R1:W2:Y:S02]  /*bab0*/  SYNCS.PHASECHK.TRANS64.TRYWAIT P0, [R0+URZ+0x80], R3 ;  /* 0x00008003000075a7 */ /* 0x0022a400080011ff */
[----:B--2---:R-:W-:Y:S05]  /*bac0*/  @!P0 NANOSLEEP.SYNCS 0x989680 ;  /* 0x009896800000895d */ /* 0x004fea0003900000 */
[----:B------:R-:W2:Y:S02]  /*bad0*/  @!P0 SYNCS.PHASECHK.TRANS64 P0, [R0+URZ+0x80], R3 ;  /* 0x00008003000085a7 */ /* 0x000ea400080010ff */
[----:B--2---:R-:W-:Y:S05]  /*bae0*/  @!P0 BRA `(.L_x_171) ;  /* 0xfffffffc00f08947 */ /* 0x004fea000383ffff */
[----:B------:R-:W-:Y:S05]  /*baf0*/  BRA `(.L_x_36) ;  /* 0xffffff6400e07947 */ /* 0x000fea000383ffff */
.L_x_44:
[----:B-1----:R1:W4:Y:S02]  /*bb00*/  SYNCS.PHASECHK.TRANS64.TRYWAIT P0, [R3+URZ+0x140], R0 ;  /* 0x00014000030075a7 */ /* 0x00232400080011ff */
[----:B----4-:R-:W-:Y:S05]  /*bb10*/  @!P0 NANOSLEEP.SYNCS 0x989680 ;  /* 0x009896800000895d */ /* 0x010fea0003900000 */
[----:B------:R-:W4:Y:S02]  /*bb20*/  @!P0 SYNCS.PHASECHK.TRANS64 P0, [R3+URZ+0x140], R0 ;  /* 0x00014000030085a7 */ /* 0x000f2400080010ff */
[----:B----4-:R-:W-:Y:S05]  /*bb30*/  @!P0 BRA `(.L_x_44) ;  /* 0xfffffffc00f08947 */ /* 0x010fea000383ffff */
[----:B------:R-:W-:Y:S05]  /*bb40*/  BRA `(.L_x_172) ;  /* 0xffffff6800dc7947 */ /* 0x000fea000383ffff */
.L_x_48:
[----:B------:R-:W-:-:S07]  /*bb50*/  MOV R0, UR4 ;  /* 0x0000000400007c02 */ /* 0x000fce0008000f00 */
.L_x_173:
[----:B-1----:R1:W2:Y:S02]  /*bb60*/  SYNCS.PHASECHK.TRANS64.TRYWAIT P0, [R0+URZ], R2 ;  /* 0x00000002000075a7 */ /* 0x0022a400080011ff */
[----:B--2---:R-:W-:Y:S05]  /*bb70*/  @!P0 NANOSLEEP.SYNCS 0x989680 ;  /* 0x009896800000895d */ /* 0x004fea0003900000 */
[----:B------:R-:W2:Y:S02]  /*bb80*/  @!P0 SYNCS.PHASECHK.TRANS64 P0, [R0+URZ], R2 ;  /* 0x00000002000085a7 */ /* 0x000ea400080010ff */
[----:B--2---:R-:W-:Y:S05]  /*bb90*/  @!P0 BRA `(.L_x_173) ;  /* 0xfffffffc00f08947 */ /* 0x004fea000383ffff */
[----:B------:R-:W-:Y:S05]  /*bba0*/  BRA `(.L_x_174) ;  /* 0xffffff7000887947 */ /* 0x000fea000383ffff */
.L_x_49:
[----:B------:R-:W-:-:S07]  /*bbb0*/  MOV R0, UR5 ;  /* 0x0000000500007c02 */ /* 0x000fce0008000f00 */
.L_x_175:
[----:B-1----:R1:W2:Y:S02]  /*bbc0*/  SYNCS.PHASECHK.TRANS64.TRYWAIT P0, [R0+URZ], R3 ;  /* 0x00000003000075a7 */ /* 0x0022a400080011ff */
[----:B--2---:R-:W-:Y:S05]  /*bbd0*/  @!P0 NANOSLEEP.SYNCS 0x989680 ;  /* 0x009896800000895d */ /* 0x004fea0003900000 */
[----:B------:R-:W2:Y:S02]  /*bbe0*/  @!P0 SYNCS.PHASECHK.TRANS64 P0, [R0+URZ], R3 ;  /* 0x00000003000085a7 */ /* 0x000ea400080010ff */
[----:B--2---:R-:W-:Y:S05]  /*bbf0*/  @!P0 BRA `(.L_x_175) ;  /* 0xfffffffc00f08947 */ /* 0x004fea000383ffff */
[----:B------:R-:W-:Y:S05]  /*bc00*/  BRA `(.L_x_176) ;  /* 0xffffff7000947947 */ /* 0x000fea000383ffff */
.L_x_50:
[----:B------:R-:W-:-:S07]  /*bc10*/  MOV R0, UR5 ;  /* 0x0000000500007c02 */ /* 0x000fce0008000f00 */
.L_x_177:
[----:B-1----:R1:W2:Y:S02]  /*bc20*/  SYNCS.PHASECHK.TRANS64.TRYWAIT P0, [R0+URZ], R3 ;  /* 0x00000003000075a7 */ /* 0x0022a400080011ff */
[----:B--2---:R-:W-:Y:S05]  /*bc30*/  @!P0 NANOSLEEP.SYNCS 0x989680 ;  /* 0x009896800000895d */ /* 0x004fea0003900000 */
[----:B------:R-:W2:Y:S02]  /*bc40*/  @!P0 SYNCS.PHASECHK.TRANS64 P0, [R0+URZ], R3 ;  /* 0x00000003000085a7 */ /* 0x000ea400080010ff */
[----:B--2---:R-:W-:Y:S05]  /*bc50*/  @!P0 BRA `(.L_x_177) ;  /* 0xfffffffc00f08947 */ /* 0x004fea000383ffff */
[----:B------:R-:W-:Y:S05]  /*bc60*/  BRA `(.L_x_178) ;  /* 0xffffff7000a07947 */ /* 0x000fea000383ffff */
.L_x_51:
[----:B------:R-:W-:-:S07]  /*bc70*/  MOV R0, UR5 ;  /* 0x0000000500007c02 */ /* 0x000fce0008000f00 */
.L_x_179:
[----:B-1----:R1:W2:Y:S02]  /*bc80*/  SYNCS.PHASECHK.TRANS64.TRYWAIT P0, [R0+URZ], R3 ;  /* 0x00000003000075a7 */ /* 0x0022a400080011ff */
[----:B--2---:R-:W-:Y:S05]  /*bc90*/  @!P0 NANOSLEEP.SYNCS 0x989680 ;  /* 0x009896800000895d */ /* 0x004fea0003900000 */
[----:B------:R-:W2:Y:S02]  /*bca0*/  @!P0 SYNCS.PHASECHK.TRANS64 P0, [R0+URZ], R3 ;  /* 0x00000003000085a7 */ /* 0x000ea400080010ff */
[----:B--2---:R-:W-:Y:S05]  /*bcb0*/  @!P0 BRA `(.L_x_179) ;  /* 0xfffffffc00f08947 */ /* 0x004fea000383ffff */
[----:B------:R-:W-:Y:S05]  /*bcc0*/  BRA `(.L_x_180) ;  /* 0xffffff7000ac7947 */ /* 0x000fea000383ffff */
.L_x_52:
[----:B------:R-:W-:-:S07]  /*bcd0*/  MOV R0, UR5 ;  /* 0x0000000500007c02 */ /* 0x000fce0008000f00 */
.L_x_181:
[----:B-1----:R1:W2:Y:S02]  /*bce0*/  SYNCS.PHASECHK.TRANS64.TRYWAIT P0, [R0+URZ], R3 ;  /* 0x00000003000075a7 */ /* 0x0022a400080011ff */
[----:B--2---:R-:W-:Y:S05]  /*bcf0*/  @!P0 NANOSLEEP.SYNCS 0x989680 ;  /* 0x009896800000895d */ /* 0x004fea0003900000 */
[----:B------:R-:W2:Y:S02]  /*bd00*/  @!P0 SYNCS.PHASECHK.TRANS64 P0, [R0+URZ], R3 ;  /* 0x00000003000085a7 */ /* 0x000ea400080010ff */
[----:B--2---:R-:W-:Y:S05]  /*bd10*/  @!P0 BRA `(.L_x_181) ;  /* 0xfffffffc00f08947 */ /* 0x004fea000383ffff */
[----:B------:R-:W-:Y:S05]  /*bd20*/  BRA `(.L_x_182) ;  /* 0xffffff7000b87947 */ /* 0x000fea000383ffff */
.L_x_53:
[----:B------:R-:W-:-:S07]  /*bd30*/  MOV R0, UR5 ;  /* 0x0000000500007c02 */ /* 0x000fce0008000f00 */
.L_x_183:
[----:B-1----:R1:W2:Y:S02]  /*bd40*/  SYNCS.PHASECHK.TRANS64.TRYWAIT P0, [R0+URZ], R3 ;  /* 0x00000003000075a7 */ /* 0x0022a400080011ff */
[----:B--2---:R-:W-:Y:S05]  /*bd50*/  @!P0 NANOSLEEP.SYNCS 0x989680 ;  /* 0x009896800000895d */ /* 0x004fea0003900000 */
[----:B------:R-:W2:Y:S02]  /*bd60*/  @!P0 SYNCS.PHASECHK.TRANS64 P0, [R0+URZ], R3 ;  /* 0x00000003000085a7 */ /* 0x000ea400080010ff */
[----:B--2---:R-:W-:Y:S05]  /*bd70*/  @!P0 BRA `(.L_x_183) ;  /* 0xfffffffc00f08947 */ /* 0x004fea000383ffff */
[----:B------:R-:W-:Y:S05]  /*bd80*/  BRA `(.L_x_184) ;  /* 0xffffff7000c47947 */ /* 0x000fea000383ffff */
.L_x_54:
[----:B------:R-:W-:-:S07]  /*bd90*/  MOV R0, UR5 ;  /* 0x0000000500007c02 */ /* 0x000fce0008000f00 */
.L_x_185:
[----:B-1----:R1:W2:Y:S02]  /*bda0*/  SYNCS.PHASECHK.TRANS64.TRYWAIT P0, [R0+URZ], R3 ;  /* 0x00000003000075a7 */ /* 0x0022a400080011ff */
[----:B--2---:R-:W-:Y:S05]  /*bdb0*/  @!P0 NANOSLEEP.SYNCS 0x989680 ;  /* 0x009896800000895d */ /* 0x004fea0003900000 */
[----:B------:R-:W2:Y:S02]  /*bdc0*/  @!P0 SYNCS.PHASECHK.TRANS64 P0, [R0+URZ], R3 ;  /* 0x00000003000085a7 */ /* 0x000ea400080010ff */
[----:B--2---:R-:W-:Y:S05]  /*bdd0*/  @!P0 BRA `(.L_x_185) ;  /* 0xfffffffc00f08947 */ /* 0x004fea000383ffff */
[----:B------:R-:W-:Y:S05]  /*bde0*/  BRA `(.L_x_186) ;  /* 0xffffff7000d07947 */ /* 0x000fea000383ffff */
.L_x_55:
[----:B------:R-:W-:-:S07]  /*bdf0*/  MOV R0, UR5 ;  /* 0x0000000500007c02 */ /* 0x000fce0008000f00 */
.L_x_187:
[----:B-1----:R1:W2:Y:S02]  /*be00*/  SYNCS.PHASECHK.TRANS64.TRYWAIT P0, [R0+URZ], R3 ;  /* 0x00000003000075a7 */ /* 0x0022a400080011ff */
[----:B--2---:R-:W-:Y:S05]  /*be10*/  @!P0 NANOSLEEP.SYNCS 0x989680 ;  /* 0x009896800000895d */ /* 0x004fea0003900000 */
[----:B------:R-:W2:Y:S02]  /*be20*/  @!P0 SYNCS.PHASECHK.TRANS64 P0, [R0+URZ], R3 ;  /* 0x00000003000085a7 */ /* 0x000ea400080010ff */
[----:B--2---:R-:W-:Y:S05]  /*be30*/  @!P0 BRA `(.L_x_187) ;  /* 0xfffffffc00f08947 */ /* 0x004fea000383ffff */
[----:B------:R-:W-:Y:S05]  /*be40*/  BRA `(.L_x_188) ;  /* 0xffffff7000dc7947 */ /* 0x000fea000383ffff */
.L_x_56:
[----:B------:R-:W-:-:S07]  /*be50*/  MOV R0, UR5 ;  /* 0x0000000500007c02 */ /* 0x000fce0008000f00 */
.L_x_189:
[----:B-1----:R1:W2:Y:S02]  /*be60*/  SYNCS.PHASECHK.TRANS64.TRYWAIT P0, [R0+URZ], R3 ;  /* 0x00000003000075a7 */ /* 0x0022a400080011ff */
[----:B--2---:R-:W-:Y:S05]  /*be70*/  @!P0 NANOSLEEP.SYNCS 0x989680 ;  /* 0x009896800000895d */ /* 0x004fea0003900000 */
[----:B------:R-:W2:Y:S02]  /*be80*/  @!P0 SYNCS.PHASECHK.TRANS64 P0, [R0+URZ], R3 ;  /* 0x00000003000085a7 */ /* 0x000ea400080010ff */
[----:B--2---:R-:W-:Y:S05]  /*be90*/  @!P0 BRA `(.L_x_189) ;  /* 0xfffffffc00f08947 */ /* 0x004fea000383ffff */
[----:B------:R-:W-:Y:S05]  /*bea0*/  BRA `(.L_x_190) ;  /* 0xffffff7000e87947 */ /* 0x000fea000383ffff */
.L_x_57:
[----:B------:R-:W-:-:S07]  /*beb0*/  MOV R0, UR5 ;  /* 0x0000000500007c02 */ /* 0x000fce0008000f00 */
.L_x_191:
[----:B-1----:R1:W2:Y:S02]  /*bec0*/  SYNCS.PHASECHK.TRANS64.TRYWAIT P0, [R0+URZ], R3 ;  /* 0x00000003000075a7 */ /* 0x0022a400080011ff */
[----:B--2---:R-:W-:Y:S05]  /*bed0*/  @!P0 NANOSLEEP.SYNCS 0x989680 ;  /* 0x009896800000895d */ /* 0x004fea0003900000 */
[----:B------:R-:W2:Y:S02]  /*bee0*/  @!P0 SYNCS.PHASECHK.TRANS64 P0, [R0+URZ], R3 ;  /* 0x00000003000085a7 */ /* 0x000ea400080010ff */
[----:B--2---:R-:W-:Y:S05]  /*bef0*/  @!P0 BRA `(.L_x_191) ;  /* 0xfffffffc00f08947 */ /* 0x004fea000383ffff */
[----:B------:R-:W-:Y:S05]  /*bf00*/  BRA `(.L_x_192) ;  /* 0xffffff7000f47947 */ /* 0x000fea000383ffff */
.L_x_58:
[----:B------:R-:W-:-:S07]  /*bf10*/  MOV R0, UR5 ;  /* 0x0000000500007c02 */ /* 0x000fce0008000f00 */
.L_x_193:
[----:B-1----:R1:W2:Y:S02]  /*bf20*/  SYNCS.PHASECHK.TRANS64.TRYWAIT P0, [R0+URZ], R3 ;  /* 0x00000003000075a7 */ /* 0x0022a400080011ff */
[----:B--2---:R-:W-:Y:S05]  /*bf30*/  @!P0 NANOSLEEP.SYNCS 0x989680 ;  /* 0x009896800000895d */ /* 0x004fea0003900000 */
[----:B------:R-:W2:Y:S02]  /*bf40*/  @!P0 SYNCS.PHASECHK.TRANS64 P0, [R0+URZ], R3 ;  /* 0x00000003000085a7 */ /* 0x000ea400080010ff */
[----:B--2---:R-:W-:Y:S05]  /*bf50*/  @!P0 BRA `(.L_x_193) ;  /* 0xfffffffc00f08947 */ /* 0x004fea000383ffff */
[----:B------:R-:W-:Y:S05]  /*bf60*/  BRA `(.L_x_194) ;  /* 0xffffff7400007947 */ /* 0x000fea000383ffff */
.L_x_59:
[----:B------:R-:W-:-:S07]  /*bf70*/  MOV R0, UR5 ;  /* 0x0000000500007c02 */ /* 0x000fce0008000f00 */
.L_x_195:
[----:B-1----:R1:W2:Y:S02]  /*bf80*/  SYNCS.PHASECHK.TRANS64.TRYWAIT P0, [R0+URZ], R3 ;  /* 0x00000003000075a7 */ /* 0x0022a400080011ff */
[----:B--2---:R-:W-:Y:S05]  /*bf90*/  @!P0 NANOSLEEP.SYNCS 0x989680 ;  /* 0x009896800000895d */ /* 0x004fea0003900000 */
[----:B------:R-:W2:Y:S02]  /*bfa0*/  @!P0 SYNCS.PHASECHK.TRANS64 P0, [R0+URZ], R3 ;  /* 0x00000003000085a7 */ /* 0x000ea400080010ff */
[----:B--2---:R-:W-:Y:S05]  /*bfb0*/  @!P0 BRA `(.L_x_195) ;  /* 0xfffffffc00f08947 */ /* 0x004fea000383ffff */
[----:B------:R-:W-:Y:S05]  /*bfc0*/  BRA `(.L_x_196) ;  /* 0xffffff74000c7947 */ /* 0x000fea000383ffff */
.L_x_60:
[----:B------:R-:W-:-:S07]  /*bfd0*/  MOV R0, UR5 ;  /* 0x0000000500007c02 */ /* 0x000fce0008000f00 */
.L_x_197:
[----:B-1----:R1:W2:Y:S02]  /*bfe0*/  SYNCS.PHASECHK.TRANS64.TRYWAIT P0, [R0+URZ], R3 ;  /* 0x00000003000075a7 */ /* 0x0022a400080011ff */
[----:B--2---:R-:W-:Y:S05]  /*bff0*/  @!P0 NANOSLEEP.SYNCS 0x989680 ;  /* 0x009896800000895d */ /* 0x004fea0003900000 */
[----:B------:R-:W2:Y:S02]  /*c000*/  @!P0 SYNCS.PHASECHK.TRANS64 P0, [R0+URZ], R3 ;  /* 0x00000003000085a7 */ /* 0x000ea400080010ff */
[----:B--2---:R-:W-:Y:S05]  /*c010*/  @!P0 BRA `(.L_x_197) ;  /* 0xfffffffc00f08947 */ /* 0x004fea000383ffff */
[----:B------:R-:W-:Y:S05]  /*c020*/  BRA `(.L_x_198) ;  /* 0xffffff7400187947 */ /* 0x000fea000383ffff */
.L_x_61:
[----:B------:R-:W-:-:S07]  /*c030*/  MOV R0, UR5 ;  /* 0x0000000500007c02 */ /* 0x000fce0008000f00 */
.L_x_199:
[----:B-1----:R1:W2:Y:S02]  /*c040*/  SYNCS.PHASECHK.TRANS64.TRYWAIT P0, [R0+URZ], R3 ;  /* 0x00000003000075a7 */ /* 0x0022a400080011ff */
[----:B--2---:R-:W-:Y:S05]  /*c050*/  @!P0 NANOSLEEP.SYNCS 0x989680 ;  /* 0x009896800000895d */ /* 0x004fea0003900000 */
[----:B------:R-:W2:Y:S02]  /*c060*/  @!P0 SYNCS.PHASECHK.TRANS64 P0, [R0+URZ], R3 ;  /* 0x00000003000085a7 */ /* 0x000ea400080010ff */
[----:B--2---:R-:W-:Y:S05]  /*c070*/  @!P0 BRA `(.L_x_199) ;  /* 0xfffffffc00f08947 */ /* 0x004fea000383ffff */
[----:B------:R-:W-:Y:S05]  /*c080*/  BRA `(.L_x_200) ;  /* 0xffffff7400247947 */ /* 0x000fea000383ffff */
.L_x_62:
[----:B------:R-:W-:-:S07]  /*c090*/  MOV R0, UR5 ;  /* 0x0000000500007c02 */ /* 0x000fce0008000f00 */
.L_x_201:
[----:B-1----:R1:W2:Y:S02]  /*c0a0*/  SYNCS.PHASECHK.TRANS64.TRYWAIT P0, [R0+URZ], R3 ;  /* 0x00000003000075a7 */ /* 0x0022a400080011ff */
[----:B--2---:R-:W-:Y:S05]  /*c0b0*/  @!P0 NANOSLEEP.SYNCS 0x989680 ;  /* 0x009896800000895d */ /* 0x004fea0003900000 */
[----:B------:R-:W2:Y:S02]  /*c0c0*/  @!P0 SYNCS.PHASECHK.TRANS64 P0, [R0+URZ], R3 ;  /* 0x00000003000085a7 */ /* 0x000ea400080010ff */
[----:B--2---:R-:W-:Y:S05]  /*c0d0*/  @!P0 BRA `(.L_x_201) ;  /* 0xfffffffc00f08947 */ /* 0x004fea000383ffff */
[----:B------:R-:W-:Y:S05]  /*c0e0*/  BRA `(.L_x_202) ;  /* 0xffffff7400307947 */ /* 0x000fea000383ffff */
.L_x_65:
[----:B--2---:R2:W3:Y:S02]  /*c0f0*/  SYNCS.PHASECHK.TRANS64.TRYWAIT P0, [R2+URZ+0x180], R4 ;  /* 0x00018004020075a7 */ /* 0x0044e400080011ff */
[----:B---3--:R-:W-:Y:S05]  /*c100*/  @!P0 NANOSLEEP.SYNCS 0x989680 ;  /* 0x009896800000895d */ /* 0x008fea0003900000 */
[----:B------:R-:W3:Y:S02]  /*c110*/  @!P0 SYNCS.PHASECHK.TRANS64 P0, [R2+URZ+0x180], R4 ;  /* 0x00018004020085a7 */ /* 0x000ee400080010ff */
[----:B---3--:R-:W-:Y:S05]  /*c120*/  @!P0 BRA `(.L_x_65) ;  /* 0xfffffffc00f08947 */ /* 0x008fea000383ffff */
[----:B------:R-:W-:Y:S05]  /*c130*/  BRA `(.L_x_203) ;  /* 0xffffff74008c7947 */ /* 0x000fea000383ffff */
.L_x_66:
[----:B------:R-:W-:-:S07]  /*c140*/  MOV R2, UR4 ;  /* 0x0000000400027c02 */ /* 0x000fce0008000f00 */
.L_x_204:
[----:B--2---:R2:W3:Y:S02]  /*c150*/  SYNCS.PHASECHK.TRANS64.TRYWAIT P0, [R2+URZ+0x150], R5 ;  /* 0x00015005020075a7 */ /* 0x0044e400080011ff */
[----:B---3--:R-:W-:Y:S05]  /*c160*/  @!P0 NANOSLEEP.SYNCS 0x989680 ;  /* 0x009896800000895d */ /* 0x008fea0003900000 */
[----:B------:R-:W3:Y:S02]  /*c170*/  @!P0 SYNCS.PHASECHK.TRANS64 P0, [R2+URZ+0x150], R5 ;  /* 0x00015005020085a7 */ /* 0x000ee400080010ff */
[----:B---3--:R-:W-:Y:S05]  /*c180*/  @!P0 BRA `(.L_x_204) ;  /* 0xfffffffc00f08947 */ /* 0x008fea000383ffff */
[----:B------:R-:W-:Y:S05]  /*c190*/  BRA `(.L_x_205) ;  /* 0xffffff74009c7947 */ /* 0x000fea000383ffff */
.L_x_67:
[----:B--2---:R2:W3:Y:S02]  /*c1a0*/  SYNCS.PHASECHK.TRANS64.TRYWAIT P1, [R2+URZ+0x140], R4 ;  /* 0x00014004020075a7 */ /* 0x0044e400080211ff */
[----:B---3--:R-:W-:Y:S05]  /*c1b0*/  @!P1 NANOSLEEP.SYNCS 0x989680 ;  /* 0x009896800000995d */ /* 0x008fea0003900000 */
[----:B------:R-:W3:Y:S02]  /*c1c0*/  @!P1 SYNCS.PHASECHK.TRANS64 P1, [R2+URZ+0x140], R4 ;  /* 0x00014004020095a7 */ /* 0x000ee400080210ff */
[----:B---3--:R-:W-:Y:S05]  /*c1d0*/  @!P1 BRA `(.L_x_67) ;  /* 0xfffffffc00f09947 */ /* 0x008fea000383ffff */
[----:B------:R-:W-:Y:S05]  /*c1e0*/  BRA `(.L_x_206) ;  /* 0xffffff7400cc7947 */ /* 0x000fea000383ffff */
.L_x_70:
[----:B------:R-:W-:-:S07]  /*c1f0*/  MOV R0, UR4 ;  /* 0x0000000400007c02 */ /* 0x000fce0008000f00 */
.L_x_207:
[----:B--2---:R2:W3:Y:S02]  /*c200*/  SYNCS.PHASECHK.TRANS64.TRYWAIT P0, [R0+URZ+0x150], R2 ;  /* 0x00015002000075a7 */ /* 0x0044e400080011ff */
[----:B---3--:R-:W-:Y:S05]  /*c210*/  @!P0 NANOSLEEP.SYNCS 0x989680 ;  /* 0x009896800000895d */ /* 0x008fea0003900000 */
[----:B------:R-:W3:Y:S02]  /*c220*/  @!P0 SYNCS.PHASECHK.TRANS64 P0, [R0+URZ+0x150], R2 ;  /* 0x00015002000085a7 */ /* 0x000ee400080010ff */
[----:B---3--:R-:W-:Y:S05]  /*c230*/  @!P0 BRA `(.L_x_207) ;  /* 0xfffffffc00f08947 */ /* 0x008fea000383ffff */
[----:B------:R-:W-:Y:S05]  /*c240*/  BRA `(.L_x_69) ;  /* 0xffffff7800207947 */ /* 0x000fea000383ffff */
.L_x_77:
[----:B-1----:R1:W2:Y:S02]  /*c250*/  SYNCS.PHASECHK.TRANS64.TRYWAIT P0, [R2+URZ+0x140], R0 ;  /* 0x00014000020075a7 */ /* 0x0022a400080011ff */
[----:B--2---:R-:W-:Y:S05]  /*c260*/  @!P0 NANOSLEEP.SYNCS 0x989680 ;  /* 0x009896800000895d */ /* 0x004fea0003900000 */
[----:B------:R-:W2:Y:S02]  /*c270*/  @!P0 SYNCS.PHASECHK.TRANS64 P0, [R2+URZ+0x140], R0 ;  /* 0x00014000020085a7 */ /* 0x000ea400080010ff */
[----:B--2---:R-:W-:Y:S05]  /*c280*/  @!P0 BRA `(.L_x_77) ;  /* 0xfffffffc00f08947 */ /* 0x004fea000383ffff */
[----:B------:R-:W-:Y:S05]  /*c290*/  BRA `(.L_x_208) ;  /* 0xffffff7c00bc7947 */ /* 0x000fea000383ffff */
.L_x_80:
[----:B------:R-:W-:-:S07]  /*c2a0*/  MOV R0, UR40 ;  /* 0x0000002800007c02 */ /* 0x000fce0008000f00 */
.L_x_209:
[----:B-1----:R1:W2:Y:S02]  /*c2b0*/  SYNCS.PHASECHK.TRANS64.TRYWAIT P0, [R0+URZ+0x170], R2 ;  /* 0x00017002000075a7 */ /* 0x0022a400080011ff */
[----:B--2---:R-:W-:Y:S05]  /*c2c0*/  @!P0 NANOSLEEP.SYNCS 0x989680 ;  /* 0x009896800000895d */ /* 0x004fea0003900000 */
[----:B------:R-:W2:Y:S02]  /*c2d0*/  @!P0 SYNCS.PHASECHK.TRANS64 P0, [R0+URZ+0x170], R2 ;  /* 0x00017002000085a7 */ /* 0x000ea400080010ff */
[----:B--2---:R-:W-:Y:S05]  /*c2e0*/  @!P0 BRA `(.L_x_209) ;  /* 0xfffffffc00f08947 */ /* 0x004fea000383ffff */
[----:B------:R-:W-:Y:S05]  /*c2f0*/  BRA `(.L_x_210) ;  /* 0xffffff84004c7947 */ /* 0x000fea000383ffff */
.L_x_83:
[----:B------:R-:W-:Y:S07]  /*c300*/  MOV R0, UR7 ;  /* 0x0000000700007c02 */ /* 0x000fee0008000f00 */
.L_x_211:
[----:B-1----:R1:W2:Y:S02]  /*c310*/  SYNCS.PHASECHK.TRANS64.TRYWAIT P0, [R0+URZ], R2 ;  /* 0x00000002000075a7 */ /* 0x0022a400080011ff */
[----:B--2---:R-:W-:Y:S05]  /*c320*/  @!P0 NANOSLEEP.SYNCS 0x989680 ;  /* 0x009896800000895d */ /* 0x004fea0003900000 */
[----:B------:R-:W2:Y:S02]  /*c330*/  @!P0 SYNCS.PHASECHK.TRANS64 P0, [R0+URZ], R2 ;  /* 0x00000002000085a7 */ /* 0x000ea400080010ff */
[----:B--2---:R-:W-:Y:S05]  /*c340*/  @!P0 BRA `(.L_x_211) ;  /* 0xfffffffc00f08947 */ /* 0x004fea000383ffff */
[----:B------:R-:W-:Y:S05]  /*c350*/  BRA `(.L_x_82) ;  /* 0xffffff8400947947 */ /* 0x000fea000383ffff */
.L_x_86:
[----:B------:R-:W-:-:S07]  /*c360*/  MOV R0, UR4 ;  /* 0x0000000400007c02 */ /* 0x000fce0008000f00 */
.L_x_212:
[----:B--2---:R2:W4:Y:S02]  /*c370*/  SYNCS.PHASECHK.TRANS64.TRYWAIT P0, [R0+URZ], R2 ;  /* 0x00000002000075a7 */ /* 0x00452400080011ff */
[----:B----4-:R-:W-:Y:S05]  /*c380*/  @!P0 NANOSLEEP.SYNCS 0x989680 ;  /* 0x009896800000895d */ /* 0x010fea0003900000 */
[----:B------:R-:W4:Y:S02]  /*c390*/  @!P0 SYNCS.PHASECHK.TRANS64 P0, [R0+URZ], R2 ;  /* 0x00000002000085a7 */ /* 0x000f2400080010ff */
[----:B----4-:R-:W-:Y:S05]  /*c3a0*/  @!P0 BRA `(.L_x_212) ;  /* 0xfffffffc00f08947 */ /* 0x010fea000383ffff */
[----:B------:R-:W-:Y:S05]  /*c3b0*/  BRA `(.L_x_213) ;  /* 0xffffff88006c7947 */ /* 0x000fea000383ffff */
.L_x_87:
[----:B------:R-:W-:-:S07]  /*c3c0*/  MOV R0, UR4 ;  /* 0x0000000400007c02 */ /* 0x000fce0008000f00 */
.L_x_214:
[----:B-1----:R1:W2:Y:S02]  /*c3d0*/  SYNCS.PHASECHK.TRANS64.TRYWAIT P0, [R0+URZ], R2 ;  /* 0x00000002000075a7 */ /* 0x0022a400080011ff */
[----:B--2---:R-:W-:Y:S05]  /*c3e0*/  @!P0 NANOSLEEP.SYNCS 0x989680 ;  /* 0x009896800000895d */ /* 0x004fea0003900000 */
[----:B------:R-:W2:Y:S02]  /*c3f0*/  @!P0 SYNCS.PHASECHK.TRANS64 P0, [R0+URZ], R2 ;  /* 0x00000002000085a7 */ /* 0x000ea400080010ff */
[----:B--2---:R-:W-:Y:S05]  /*c400*/  @!P0 BRA `(.L_x_214) ;  /* 0xfffffffc00f08947 */ /* 0x004fea000383ffff */
[----:B------:R-:W-:Y:S05]  /*c410*/  BRA `(.L_x_215) ;  /* 0xffffff8800787947 */ /* 0x000fea000383ffff */
.L_x_92:
[----:B---3--:R3:W4:Y:S02]  /*c420*/  SYNCS.PHASECHK.TRANS64.TRYWAIT P0, [R12+URZ+0x140], R0 ;  /* 0x000140000c0075a7 */ /* 0x00872400080011ff */
[----:B----4-:R-:W-:Y:S05]  /*c430*/  @!P0 NANOSLEEP.SYNCS 0x989680 ;  /* 0x009896800000895d */ /* 0x010fea0003900000 */
[----:B------:R-:W4:Y:S02]  /*c440*/  @!P0 SYNCS.PHASECHK.TRANS64 P0, [R12+URZ+0x140], R0 ;  /* 0x000140000c0085a7 */ /* 0x000f2400080010ff */
[----:B----4-:R-:W-:Y:S05]  /*c450*/  @!P0 BRA `(.L_x_92) ;  /* 0xfffffffc00f08947 */ /* 0x010fea000383ffff */
[----:B------:R-:W-:Y:S05]  /*c460*/  BRA `(.L_x_216) ;  /* 0xffffff8c00887947 */ /* 0x000fea000383ffff */
.L_x_95:
[----:B-1----:R-:W-:Y:S07]  /*c470*/  MOV R0, UR29 ;  /* 0x0000001d00007c02 */ /* 0x002fee0008000f00 */
.L_x_217:
[----:B-1----:R1:W3:Y:S02]  /*c480*/  SYNCS.PHASECHK.TRANS64.TRYWAIT P2, [R0+URZ+0x138], R6 ;  /* 0x00013806000075a7 */ /* 0x0022e400080411ff */
[----:B---3--:R-:W-:Y:S05]  /*c490*/  @!P2 NANOSLEEP.SYNCS 0x989680 ;  /* 0x009896800000a95d */ /* 0x008fea0003900000 */
[----:B------:R-:W3:Y:S02]  /*c4a0*/  @!P2 SYNCS.PHASECHK.TRANS64 P2, [R0+URZ+0x138], R6 ;  /* 0x000138060000a5a7 */ /* 0x000ee400080410ff */
[----:B---3--:R-:W-:Y:S05]  /*c4b0*/  @!P2 BRA `(.L_x_217) ;  /* 0xfffffffc00f0a947 */ /* 0x008fea000383ffff */
[----:B------:R-:W-:Y:S05]  /*c4c0*/  BRA `(.L_x_94) ;  /* 0xffffff9000ec7947 */ /* 0x000fea000383ffff */
.L_x_98:
[----:B------:R-:W-:Y:S07]  /*c4d0*/  MOV R0, UR4 ;  /* 0x0000000400007c02 */ /* 0x000fee0008000f00 */
.L_x_218:
[----:B-1----:R1:W3:Y:S02]  /*c4e0*/  SYNCS.PHASECHK.TRANS64.TRYWAIT P0, [R0+URZ+0x118], R9 ;  /* 0x00011809000075a7 */ /* 0x0022e400080011ff */
[----:B---3--:R-:W-:Y:S05]  /*c4f0*/  @!P0 NANOSLEEP.SYNCS 0x989680 ;  /* 0x009896800000895d */ /* 0x008fea0003900000 */
[----:B------:R-:W3:Y:S02]  /*c500*/  @!P0 SYNCS.PHASECHK.TRANS64 P0, [R0+URZ+0x118], R9 ;  /* 0x00011809000085a7 */ /* 0x000ee400080010ff */
[----:B---3--:R-:W-:Y:S05]  /*c510*/  @!P0 BRA `(.L_x_218) ;  /* 0xfffffffc00f08947 */ /* 0x008fea000383ffff */
[----:B------:R-:W-:Y:S05]  /*c520*/  BRA `(.L_x_219) ;  /* 0xffffff94004c7947 */ /* 0x000fea000383ffff */
.L_x_99:
[----:B------:R-:W-:Y:S07]  /*c530*/  MOV R0, UR7 ;  /* 0x0000000700007c02 */ /* 0x000fee0008000f00 */
.L_x_220:
[----:B-1----:R1:W3:Y:S02]  /*c540*/  SYNCS.PHASECHK.TRANS64.TRYWAIT P0, [R0+URZ+0x118], R10 ;  /* 0x0001180a000075a7 */ /* 0x0022e400080011ff */
[----:B---3--:R-:W-:Y:S05]  /*c550*/  @!P0 NANOSLEEP.SYNCS 0x989680 ;  /* 0x009896800000895d */ /* 0x008fea0003900000 */
[----:B------:R-:W3:Y:S02]  /*c560*/  @!P0 SYNCS.PHASECHK.TRANS64 P0, [R0+URZ+0x118], R10 ;  /* 0x0001180a000085a7 */ /* 0x000ee400080010ff */
[----:B---3--:R-:W-:Y:S05]  /*c570*/  @!P0 BRA `(.L_x_220) ;  /* 0xfffffffc00f08947 */ /* 0x008fea000383ffff */
[----:B------:R-:W-:Y:S05]  /*c580*/  BRA `(.L_x_221) ;  /* 0xffffff9400c87947 */ /* 0x000fea000383ffff */
.L_x_100:
[----:B------:R-:W-:Y:S07]  /*c590*/  MOV R0, UR5 ;  /* 0x0000000500007c02 */ /* 0x000fee0008000f00 */
.L_x_222:
[----:B-1----:R1:W3:Y:S02]  /*c5a0*/  SYNCS.PHASECHK.TRANS64.TRYWAIT P0, [R0+URZ+0x118], R10 ;  /* 0x0001180a000075a7 */ /* 0x0022e400080011ff */
[----:B---3--:R-:W-:Y:S05]  /*c5b0*/  @!P0 NANOSLEEP.SYNCS 0x989680 ;  /* 0x009896800000895d */ /* 0x008fea0003900000 */
[----:B------:R-:W3:Y:S02]  /*c5c0*/  @!P0 SYNCS.PHASECHK.TRANS64 P0, [R0+URZ+0x118], R10 ;  /* 0x0001180a000085a7 */ /* 0x000ee400080010ff */
[----:B---3--:R-:W-:Y:S05]  /*c5d0*/  @!P0 BRA `(.L_x_222) ;  /* 0xfffffffc00f08947 */ /* 0x008fea000383ffff */
[----:B------:R-:W-:Y:S05]  /*c5e0*/  BRA `(.L_x_223) ;  /* 0xffffff98004c7947 */ /* 0x000fea000383ffff */
.L_x_101:
[----:B------:R-:W-:Y:S07]  /*c5f0*/  MOV R0, UR4 ;  /* 0x0000000400007c02 */ /* 0x000fee0008000f00 */
.L_x_224:
[----:B-1----:R1:W3:Y:S02]  /*c600*/  SYNCS.PHASECHK.TRANS64.TRYWAIT P0, [R0+URZ+0x118], R6 ;  /* 0x00011806000075a7 */ /* 0x0022e400080011ff */
[----:B---3--:R-:W-:Y:S05]  /*c610*/  @!P0 NANOSLEEP.SYNCS 0x989680 ;  /* 0x009896800000895d */ /* 0x008fea0003900000 */
[----:B------:R-:W3:Y:S02]  /*c620*/  @!P0 SYNCS.PHASECHK.TRANS64 P0, [R0+URZ+0x118], R6 ;  /* 0x00011806000085a7 */ /* 0x000ee400080010ff */
[----:B---3--:R-:W-:Y:S05]  /*c630*/  @!P0 BRA `(.L_x_224) ;  /* 0xfffffffc00f08947 */ /* 0x008fea000383ffff */
[----:B------:R-:W-:Y:S05]  /*c640*/  BRA `(.L_x_225) ;  /* 0xffffff9800cc7947 */ /* 0x000fea000383ffff */
.L_x_103:
[----:B------:R-:W-:-:S07]  /*c650*/  MOV R0, UR4 ;  /* 0x0000000400007c02 */ /* 0x000fce0008000f00 */
.L_x_226:
[----:B-1----:R1:W4:Y:S02]  /*c660*/  SYNCS.PHASECHK.TRANS64.TRYWAIT P0, [R0+URZ], R2 ;  /* 0x00000002000075a7 */ /* 0x00232400080011ff */
[----:B----4-:R-:W-:Y:S05]  /*c670*/  @!P0 NANOSLEEP.SYNCS 0x989680 ;  /* 0x009896800000895d */ /* 0x010fea0003900000 */
[----:B------:R-:W4:Y:S02]  /*c680*/  @!P0 SYNCS.PHASECHK.TRANS64 P0, [R0+URZ], R2 ;  /* 0x00000002000085a7 */ /* 0x000f2400080010ff */
[----:B----4-:R-:W-:Y:S05]  /*c690*/  @!P0 BRA `(.L_x_226) ;  /* 0xfffffffc00f08947 */ /* 0x010fea000383ffff */
[----:B------:R-:W-:Y:S05]  /*c6a0*/  BRA `(.L_x_227) ;  /* 0xffffff9c00787947 */ /* 0x000fea000383ffff */
.L_x_104:
[----:B------:R-:W-:-:S07]  /*c6b0*/  MOV R0, UR5 ;  /* 0x0000000500007c02 */ /* 0x000fce0008000f00 */
.L_x_228:
[----:B-1----:R1:W4:Y:S02]  /*c6c0*/  SYNCS.PHASECHK.TRANS64.TRYWAIT P0, [R0+URZ], R2 ;  /* 0x00000002000075a7 */ /* 0x00232400080011ff */
[----:B----4-:R-:W-:Y:S05]  /*c6d0*/  @!P0 NANOSLEEP.SYNCS 0x989680 ;  /* 0x009896800000895d */ /* 0x010fea0003900000 */
[----:B------:R-:W4:Y:S02]  /*c6e0*/  @!P0 SYNCS.PHASECHK.TRANS64 P0, [R0+URZ], R2 ;  /* 0x00000002000085a7 */ /* 0x000f2400080010ff */
[----:B----4-:R-:W-:Y:S05]  /*c6f0*/  @!P0 BRA `(.L_x_228) ;  /* 0xfffffffc00f08947 */ /* 0x010fea000383ffff */
[----:B------:R-:W-:Y:S05]  /*c700*/  BRA `(.L_x_229) ;  /* 0xffffff9c00847947 */ /* 0x000fea000383ffff */
.L_x_106:
[----:B-1----:R1:W2:Y:S02]  /*c710*/  SYNCS.PHASECHK.TRANS64.TRYWAIT P0, [R0+URZ+0x140], R2 ;  /* 0x00014002000075a7 */ /* 0x0022a400080011ff */
[----:B--2---:R-:W-:Y:S05]  /*c720*/  @!P0 NANOSLEEP.SYNCS 0x989680 ;  /* 0x009896800000895d */ /* 0x004fea0003900000 */
[----:B------:R-:W2:Y:S02]  /*c730*/  @!P0 SYNCS.PHASECHK.TRANS64 P0, [R0+URZ+0x140], R2 ;  /* 0x00014002000085a7 */ /* 0x000ea400080010ff */
[----:B--2---:R-:W-:Y:S05]  /*c740*/  @!P0 BRA `(.L_x_106) ;  /* 0xfffffffc00f08947 */ /* 0x004fea000383ffff */
[----:B------:R-:W-:Y:S05]  /*c750*/  BRA `(.L_x_230) ;  /* 0xffffffa000747947 */ /* 0x000fea000383ffff */
.L_x_116:
[----:B-1----:R1:W3:Y:S02]  /*c760*/  SYNCS.PHASECHK.TRANS64.TRYWAIT P1, [R0+URZ+0x100], R3 ;  /* 0x00010003000075a7 */ /* 0x0022e400080211ff */
[----:B---3--:R-:W-:Y:S05]  /*c770*/  @!P1 NANOSLEEP.SYNCS 0x989680 ;  /* 0x009896800000995d */ /* 0x008fea0003900000 */
[----:B------:R-:W3:Y:S02]  /*c780*/  @!P1 SYNCS.PHASECHK.TRANS64 P1, [R0+URZ+0x100], R3 ;  /* 0x00010003000095a7 */ /* 0x000ee400080210ff */
[----:B---3--:R-:W-:Y:S05]  /*c790*/  @!P1 BRA `(.L_x_116) ;  /* 0xfffffffc00f09947 */ /* 0x008fea000383ffff */
[----:B------:R-:W-:Y:S05]  /*c7a0*/  BRA `(.L_x_115) ;  /* 0xffffffb0001c7947 */ /* 0x000fea000383ffff */
.L_x_118:
[----:B-1----:R1:W4:Y:S02]  /*c7b0*/  SYNCS.PHASECHK.TRANS64.TRYWAIT P0, [R104+URZ+0x160], R2 ;  /* 0x00016002680075a7 */ /* 0x00232400080011ff */
[----:B----4-:R-:W-:Y:S05]  /*c7c0*/  @!P0 NANOSLEEP.SYNCS 0x989680 ;  /* 0x009896800000895d */ /* 0x010fea0003900000 */
[----:B------:R-:W4:Y:S02]  /*c7d0*/  @!P0 SYNCS.PHASECHK.TRANS64 P0, [R104+URZ+0x160], R2 ;  /* 0x00016002680085a7 */ /* 0x000f2400080010ff */
[----:B----4-:R-:W-:Y:S05]  /*c7e0*/  @!P0 BRA `(.L_x_118) ;  /* 0xfffffffc00f08947 */ /* 0x010fea000383ffff */
[----:B------:R-:W-:Y:S05]  /*c7f0*/  BRA `(.L_x_117) ;  /* 0xffffffb000507947 */ /* 0x000fea000383ffff */
.L_x_131:
[----:B-1----:R1:W2:Y:S02]  /*c800*/  SYNCS.PHASECHK.TRANS64.TRYWAIT P0, [R20+URZ+0x100], R0 ;  /* 0x00010000140075a7 */ /* 0x0022a400080011ff */
[----:B--2---:R-:W-:Y:S05]  /*c810*/  @!P0 NANOSLEEP.SYNCS 0x989680 ;  /* 0x009896800000895d */ /* 0x004fea0003900000 */
[----:B------:R-:W2:Y:S02]  /*c820*/  @!P0 SYNCS.PHASECHK.TRANS64 P0, [R20+URZ+0x100], R0 ;  /* 0x00010000140085a7 */ /* 0x000ea400080010ff */
[----:B--2---:R-:W-:Y:S05]  /*c830*/  @!P0 BRA `(.L_x_131) ;  /* 0xfffffffc00f08947 */ /* 0x004fea000383ffff */
[----:B------:R-:W-:Y:S05]  /*c840*/  BRA `(.L_x_130) ;  /* 0xffffffc000107947 */ /* 0x000fea000383ffff */
.L_x_143:
[----:B-1----:R1:W3:Y:S02]  /*c850*/  SYNCS.PHASECHK.TRANS64.TRYWAIT P0, [R21+URZ+0x100], R20 ;  /* 0x00010014150075a7 */ /* 0x0022e400080011ff */
[----:B---3--:R-:W-:Y:S05]  /*c860*/  @!P0 NANOSLEEP.SYNCS 0x989680 ;  /* 0x009896800000895d */ /* 0x008fea0003900000 */
[----:B------:R-:W3:Y:S02]  /*c870*/  @!P0 SYNCS.PHASECHK.TRANS64 P0, [R21+URZ+0x100], R20 ;  /* 0x00010014150085a7 */ /* 0x000ee400080010ff */
[----:B---3--:R-:W-:Y:S05]  /*c880*/  @!P0 BRA `(.L_x_143) ;  /* 0xfffffffc00f08947 */ /* 0x008fea000383ffff */
[----:B------:R-:W-:Y:S05]  /*c890*/  BRA `(.L_x_142) ;  /* 0xffffffcc00f87947 */ /* 0x000fea000383ffff */
.L_x_155:
[----:B-1----:R1:W3:Y:S02]  /*c8a0*/  SYNCS.PHASECHK.TRANS64.TRYWAIT P0, [R2+URZ+0x100], R112 ;  /* 0x00010070020075a7 */ /* 0x0022e400080011ff */
[----:B---3--:R-:W-:Y:S05]  /*c8b0*/  @!P0 NANOSLEEP.SYNCS 0x989680 ;  /* 0x009896800000895d */ /* 0x008fea0003900000 */
[----:B------:R-:W3:Y:S02]  /*c8c0*/  @!P0 SYNCS.PHASECHK.TRANS64 P0, [R2+URZ+0x100], R112 ;  /* 0x00010070020085a7 */ /* 0x000ee400080010ff */
[----:B---3--:R-:W-:Y:S05]  /*c8d0*/  @!P0 BRA `(.L_x_155) ;  /* 0xfffffffc00f08947 */ /* 0x008fea000383ffff */
[----:B------:R-:W-:Y:S05]  /*c8e0*/  BRA `(.L_x_154) ;  /* 0xffffffdc00d47947 */ /* 0x000fea000383ffff */
        .weak           $__internal_0_$__cuda_sm10x_tcgen05_guardrail_trap_col_being_dealloced_not_returned_by_alloc
        .type           $__internal_0_$__cuda_sm10x_tcgen05_guardrail_trap_col_being_dealloced_not_returned_by_alloc,@function
        .size           $__internal_0_$__cuda_sm10x_tcgen05_guardrail_trap_col_being_dealloced_not_returned_by_alloc,($__internal_1_$__cuda_sm10x_tcgen05_guardrail_trap_phase_invalid_during_alloc - $__internal_0_$__cuda_sm10x_tcgen05_guardrail_trap_col_being_dealloced_not_returned_by_alloc)
$__internal_0_$__cuda_sm10x_tcgen05_guardrail_trap_col_being_dealloced_not_returned_by_alloc:
[----:B------:R-:W-:Y:S05]  /*c8f0*/  BPT.TRAP 0x1 ;  /* 0x000000040000795c */ /* 0x000fea0000300000 */
[----:B------:R-:W-:-:S04]  /*c900*/  HFMA2 R3, -RZ, RZ, 0, 0 ;  /* 0x00000000ff037431 */ /* 0x000fc800000001ff */
[----:B------:R-:W-:Y:S05]  /*c910*/  RET.REL.NODEC R2 `(_ZN7cutlass13device_kernelINS_4gemm6kernel13GemmUniversalIN4cute5tupleIJiiiiEEENS1_10collective13CollectiveMmaINS1_46MainloopSm100TmaUmmaWarpSpecializedBlockScaledILi16ELi2ELi2ENS5_IJNS4_1CILi2EEESB_NSA_ILi1EEEEEEEENS5_IJNSA_ILi128EEENSA_ILi64EEESF_EEENS5_IJNS_12float_e2m1_tENS_13float_ue8m0_tEEEENS5_IJNS5_IJlSC_lEEENS4_6LayoutINS5_IJNS5_IJNS5_IJNSA_ILi32EEENSA_ILi4EEEEEEiEEESQ_NS5_IJSC_iEEEEEENS5_IJNS5_IJNS5_IJNSA_ILi16EEESO_EEEiEEENS5_IJNS5_IJNSA_ILi0EEESC_EEENSA_ILi512EEEEEENS5_IJSW_iEEEEEEEEEEESK_S13_NS4_8TiledMMAINS4_8MMA_AtomIJNS4_17SM100_MMA_MXF4_SSISI_SI_fSJ_Li128ELi64ELi32ELNS4_4UMMA5MajorE0ELS18_0ELNS17_7ScaleInE0ELS19_0EEEEEENSM_INS5_IJSC_SC_SC_EEENS5_IJSW_SW_SW_EEEEENS5_IJNS4_10UnderscoreES1F_S1F_EEEEENS5_IJNS4_23SM90_TMA_LOAD_MULTICASTES1I_EEENS5_IJNS4_14ComposedLayoutINS4_7SwizzleILi2ELi4ELi3EEENS4_18smem_ptr_flag_bitsILi4EEENSM_INS5_IJNSA_ILi8EEESF_EEENS5_IJSF_SC_EEEEEEENSM_INS5_IJNS5_IJNS5_IJSP_SC_EEENS5_IJSN_SB_EEEEEESC_NS5_IJSB_SC_EEEEEENS5_IJNS5_IJNS5_IJSU_SY_EEESX_EEESW_NS5_IJSB_SY_EEEEEEEEEEEvNS4_8identityES1J_S24_vS25_EENS_8epilogue10collective18CollectiveEpilogueINS27_23Sm100TmaWarpSpecializedILi3ELi2ELi16ELb1ELb0EEEJNS5_IJSG_SG_SF_EEENS5_IJNSM_ISG_SC_EENSM_INS5_IJST_SB_EEENS5_IJSC_SN_EEEEEEEENS_10bfloat16_tESL_S2I_SL_NS27_6fusion15FusionCallbacksIS2B_NS2J_17LinearCombinationIS2I_fS2I_fLNS_15FloatRoundStyleE2EEES2C_S2H_JEEENS4_5SM1004TMEM4LOAD26SM100_TMEM_LOAD_32dp32b16xENS4_13SM90_TMA_LOADENS1K_INS1L_ILi1ELi4ELi3EEENS1N_ILi16EEENSM_INS5_IJS1P_ST_EEENS5_IJST_SC_EEEEEEENS4_39AutoVectorizingCopyWithAssumedAlignmentILi128EEENS4_14SM90_TMA_STOREES2Z_S31_S31_EEEvvEEEEvNT_6ParamsE) ;  /* 0xffffff3402b87950 */ /* 0x000fea0003c3ffff */
        .weak           $__internal_1_$__cuda_sm10x_tcgen05_guardrail_trap_phase_invalid_during_alloc
        .type           $__internal_1_$__cuda_sm10x_tcgen05_guardrail_trap_phase_invalid_during_alloc,@function
        .size           $__internal_1_$__cuda_sm10x_tcgen05_guardrail_trap_phase_invalid_during_alloc,($__internal_2_$__cuda_sm10x_tcgen05_guardrail_trap_unallocated_columns_being_dealloced - $__internal_1_$__cuda_sm10x_tcgen05_guardrail_trap_phase_invalid_during_alloc)
$__internal_1_$__cuda_sm10x_tcgen05_guardrail_trap_phase_invalid_during_alloc:
[----:B------:R-:W-:Y:S05]  /*c920*/  BPT.TRAP 0x1 ;  /* 0x000000040000795c */ /* 0x000fea0000300000 */
[----:B------:R-:W-:-:S04]  /*c930*/  MOV R5, 0x0 ;  /* 0x0000000000057802 */ /* 0x000fc80000000f00 */
[----:B------:R-:W-:Y:S05]  /*c940*/  RET.REL.NODEC R4 `(_ZN7cutlass13device_kernelINS_4gemm6kernel13GemmUniversalIN4cute5tupleIJiiiiEEENS1_10collective13CollectiveMmaINS1_46MainloopSm100TmaUmmaWarpSpecializedBlockScaledILi16ELi2ELi2ENS5_IJNS4_1CILi2EEESB_NSA_ILi1EEEEEEEENS5_IJNSA_ILi128EEENSA_ILi64EEESF_EEENS5_IJNS_12float_e2m1_tENS_13float_ue8m0_tEEEENS5_IJNS5_IJlSC_lEEENS4_6LayoutINS5_IJNS5_IJNS5_IJNSA_ILi32EEENSA_ILi4EEEEEEiEEESQ_NS5_IJSC_iEEEEEENS5_IJNS5_IJNS5_IJNSA_ILi16EEESO_EEEiEEENS5_IJNS5_IJNSA_ILi0EEESC_EEENSA_ILi512EEEEEENS5_IJSW_iEEEEEEEEEEESK_S13_NS4_8TiledMMAINS4_8MMA_AtomIJNS4_17SM100_MMA_MXF4_SSISI_SI_fSJ_Li128ELi64ELi32ELNS4_4UMMA5MajorE0ELS18_0ELNS17_7ScaleInE0ELS19_0EEEEEENSM_INS5_IJSC_SC_SC_EEENS5_IJSW_SW_SW_EEEEENS5_IJNS4_10UnderscoreES1F_S1F_EEEEENS5_IJNS4_23SM90_TMA_LOAD_MULTICASTES1I_EEENS5_IJNS4_14ComposedLayoutINS4_7SwizzleILi2ELi4ELi3EEENS4_18smem_ptr_flag_bitsILi4EEENSM_INS5_IJNSA_ILi8EEESF_EEENS5_IJSF_SC_EEEEEEENSM_INS5_IJNS5_IJNS5_IJSP_SC_EEENS5_IJSN_SB_EEEEEESC_NS5_IJSB_SC_EEEEEENS5_IJNS5_IJNS5_IJSU_SY_EEESX_EEESW_NS5_IJSB_SY_EEEEEEEEEEEvNS4_8identityES1J_S24_vS25_EENS_8epilogue10collective18CollectiveEpilogueINS27_23Sm100TmaWarpSpecializedILi3ELi2ELi16ELb1ELb0EEEJNS5_IJSG_SG_SF_EEENS5_IJNSM_ISG_SC_EENSM_INS5_IJST_SB_EEENS5_IJSC_SN_EEEEEEEENS_10bfloat16_tESL_S2I_SL_NS27_6fusion15FusionCallbacksIS2B_NS2J_17LinearCombinationIS2I_fS2I_fLNS_15FloatRoundStyleE2EEES2C_S2H_JEEENS4_5SM1004TMEM4LOAD26SM100_TMEM_LOAD_32dp32b16xENS4_13SM90_TMA_LOADENS1K_INS1L_ILi1ELi4ELi3EEENS1N_ILi16EEENSM_INS5_IJS1P_ST_EEENS5_IJST_SC_EEEEEEENS4_39AutoVectorizingCopyWithAssumedAlignmentILi128EEENS4_14SM90_TMA_STOREES2Z_S31_S31_EEEvvEEEEvNT_6ParamsE) ;  /* 0xffffff3404ac7950 */ /* 0x000fea0003c3ffff */
        .weak           $__internal_2_$__cuda_sm10x_tcgen05_guardrail_trap_unallocated_columns_being_dealloced
        .type           $__internal_2_$__cuda_sm10x_tcgen05_guardrail_trap_unallocated_columns_being_dealloced,@function
        .size           $__internal_2_$__cuda_sm10x_tcgen05_guardrail_trap_unallocated_columns_being_dealloced,(.L_x_232 - $__internal_2_$__cuda_sm10x_tcgen05_guardrail_trap_unallocated_columns_being_dealloced)
$__internal_2_$__cuda_sm10x_tcgen05_guardrail_trap_unallocated_columns_being_dealloced:
[----:B------:R-:W-:Y:S05]  /*c950*/  BPT.TRAP 0x1 ;  /* 0x000000040000795c */ /* 0x000fea0000300000 */
[----:B------:R-:W-:-:S04]  /*c960*/  HFMA2 R3, -RZ, RZ, 0, 0 ;  /* 0x00000000ff037431 */ /* 0x000fc800000001ff */
[----:B------:R-:W-:Y:S05]  /*c970*/  RET.REL.NODEC R2 `(_ZN7cutlass13device_kernelINS_4gemm6kernel13GemmUniversalIN4cute5tupleIJiiiiEEENS1_10collective13CollectiveMmaINS1_46MainloopSm100TmaUmmaWarpSpecializedBlockScaledILi16ELi2ELi2ENS5_IJNS4_1CILi2EEESB_NSA_ILi1EEEEEEEENS5_IJNSA_ILi128EEENSA_ILi64EEESF_EEENS5_IJNS_12float_e2m1_tENS_13float_ue8m0_tEEEENS5_IJNS5_IJlSC_lEEENS4_6LayoutINS5_IJNS5_IJNS5_IJNSA_ILi32EEENSA_ILi4EEEEEEiEEESQ_NS5_IJSC_iEEEEEENS5_IJNS5_IJNS5_IJNSA_ILi16EEESO_EEEiEEENS5_IJNS5_IJNSA_ILi0EEESC_EEENSA_ILi512EEEEEENS5_IJSW_iEEEEEEEEEEESK_S13_NS4_8TiledMMAINS4_8MMA_AtomIJNS4_17SM100_MMA_MXF4_SSISI_SI_fSJ_Li128ELi64ELi32ELNS4_4UMMA5MajorE0ELS18_0ELNS17_7ScaleInE0ELS19_0EEEEEENSM_INS5_IJSC_SC_SC_EEENS5_IJSW_SW_SW_EEEEENS5_IJNS4_10UnderscoreES1F_S1F_EEEEENS5_IJNS4_23SM90_TMA_LOAD_MULTICASTES1I_EEENS5_IJNS4_14ComposedLayoutINS4_7SwizzleILi2ELi4ELi3EEENS4_18smem_ptr_flag_bitsILi4EEENSM_INS5_IJNSA_ILi8EEESF_EEENS5_IJSF_SC_EEEEEEENSM_INS5_IJNS5_IJNS5_IJSP_SC_EEENS5_IJSN_SB_EEEEEESC_NS5_IJSB_SC_EEEEEENS5_IJNS5_IJNS5_IJSU_SY_EEESX_EEESW_NS5_IJSB_SY_EEEEEEEEEEEvNS4_8identityES1J_S24_vS25_EENS_8epilogue10collective18CollectiveEpilogueINS27_23Sm100TmaWarpSpecializedILi3ELi2ELi16ELb1ELb0EEEJNS5_IJSG_SG_SF_EEENS5_IJNSM_ISG_SC_EENSM_INS5_IJST_SB_EEENS5_IJSC_SN_EEEEEEEENS_10bfloat16_tESL_S2I_SL_NS27_6fusion15FusionCallbacksIS2B_NS2J_17LinearCombinationIS2I_fS2I_fLNS_15FloatRoundStyleE2EEES2C_S2H_JEEENS4_5SM1004TMEM4LOAD26SM100_TMEM_LOAD_32dp32b16xENS4_13SM90_TMA_LOADENS1K_INS1L_ILi1ELi4ELi3EEENS1N_ILi16EEENSM_INS5_IJS1P_ST_EEENS5_IJST_SC_EEEEEEENS4_39AutoVectorizingCopyWithAssumedAlignmentILi128EEENS4_14SM90_TMA_STOREES2Z_S31_S31_EEEvvEEEEvNT_6ParamsE) ;  /* 0xffffff3402a07950 */ /* 0x000fea0003c3ffff */
.L_x_231:
[----:B------:R-:W-:-:S00]  /*c980*/  BRA `(.L_x_231) ;  /* 0xfffffffc00fc7947 */ /* 0x000fc0000383ffff */
[----:B------:R-:W-:-:S00]  /*c990*/  NOP ;  /* 0x0000000000007918 */ /* 0x000fc00000000000 */
        /* <DEDUP_REMOVED lines=14> */
.L_x_232:


//--------------------- .nv.global.init           --------------------------
	.section	.nv.global.init,"aw",@progbits
.nv.global.init:
	.type		$str$29,@object
	.size		$str$29,($str$30 - $str$29)
$str$29:
        /*0000*/ 	.byte	0x28, 0x61, 0x64, 0x64, 0x72, 0x65, 0x73, 0x73, 0x20, 0x26, 0x20, 0x6d, 0x61, 0x73, 0x6b, 0x29
        /*0010*/ 	.byte	0x20, 0x3d, 0x3d, 0x20, 0x30, 0x00
	.type		$str$30,@object
	.size		$str$30,($str$26 - $str$30)
$str$30:
        /*0016*/ 	.byte	0x2f, 0x74, 0x6d, 0x70, 0x2f, 0x63, 0x75, 0x74, 0x6c, 0x61, 0x73, 0x73, 0x5f, 0x73, 0x77, 0x65
        /*0026*/ 	.byte	0x65, 0x70, 0x5f, 0x73, 0x72, 0x63, 0x2f, 0x69, 0x6e, 0x63, 0x6c, 0x75, 0x64, 0x65, 0x2f, 0x63
        /*0036*/ 	.byte	0x75, 0x74, 0x65, 0x2f, 0x70, 0x6f, 0x69, 0x6e, 0x74, 0x65, 0x72, 0x5f, 0x66, 0x6c, 0x61, 0x67
        /*0046*/ 	.byte	0x67, 0x65, 0x64, 0x2e, 0x68, 0x70, 0x70, 0x00
	.type		$str$26,@object
	.size		$str$26,($str$25 - $str$26)
$str$26:
        /*004e*/ 	.byte	0x2f, 0x74, 0x6d, 0x70, 0x2f, 0x63, 0x75, 0x74, 0x6c, 0x61, 0x73, 0x73, 0x5f, 0x73, 0x77, 0x65
        /*005e*/ 	.byte	0x65, 0x70, 0x5f, 0x73, 0x72, 0x63, 0x2f, 0x69, 0x6e, 0x63, 0x6c, 0x75, 0x64, 0x65, 0x2f, 0x63
        /*006e*/ 	.byte	0x75, 0x74, 0x65, 0x2f, 0x61, 0x74, 0x6f, 0x6d, 0x2f, 0x63, 0x6f, 0x70, 0x79, 0x5f, 0x74, 0x72
        /*007e*/ 	.byte	0x61, 0x69, 0x74, 0x73, 0x5f, 0x73, 0x6d, 0x31, 0x30, 0x30, 0x2e, 0x68, 0x70, 0x70, 0x00
	.type		$str$25,@object
	.size		$str$25,(__unnamed_1 - $str$25)
$str$25:
        /*008d*/ 	.byte	0x28, 0x28, 0x75, 0x69, 0x6e, 0x74, 0x33, 0x32, 0x5f, 0x74, 0x28, 0x74, 0x68, 0x72, 0x65, 0x61
        /*009d*/ 	.byte	0x64, 0x49, 0x64, 0x78, 0x2e, 0x78, 0x29, 0x20, 0x2f, 0x20, 0x33, 0x32, 0x29, 0x20, 0x25, 0x20
        /*00ad*/ 	.byte	0x34, 0x29, 0x20, 0x3d, 0x3d, 0x20, 0x28, 0x28, 0x28, 0x74, 0x6d, 0x65, 0x6d, 0x5f, 0x61, 0x64
        /*00bd*/ 	.byte	0x64, 0x72, 0x20, 0x3e, 0x3e, 0x20, 0x31, 0x36, 0x29, 0x20, 0x2f, 0x20, 0x33, 0x32, 0x29, 0x20
        /*00cd*/ 	.byte	0x25, 0x20, 0x34, 0x29, 0x00
	.type		__unnamed_1,@object
	.size		__unnamed_1,(__unnamed_2 - __unnamed_1)
__unnamed_1:
        /*00d2*/ 	.byte	0x61, 0x75, 0x74, 0x6f, 0x20, 0x63, 0x75, 0x74, 0x65, 0x3a, 0x3a, 0x61, 0x73, 0x5f, 0x70, 0x6f
        /* <DEDUP_REMOVED lines=24> */
        /*0262*/ 	.byte	0x43, 0x3c, 0x32, 0x30, 0x34, 0x38, 0x3e, 0x3e, 0x3e, 0x3e, 0x5d, 0x00
	.type		__unnamed_2,@object
	.size		__unnamed_2,(.L_2 - __unnamed_2)
__unnamed_2:
        /* <DEDUP_REMOVED lines=40> */
        /*04ee*/ 	.byte	0x3a, 0x3a, 0x43, 0x3c, 0x30, 0x3e, 0x3e, 0x3e, 0x3e, 0x5d, 0x00
.L_2:


//--------------------- .nv.shared._ZN7cutlass13device_kernelINS_4gemm6kernel13GemmUniversalIN4cute5tupleIJiiiiEEENS1_10collective13CollectiveMmaINS1_46MainloopSm100TmaUmmaWarpSpecializedBlockScaledILi16ELi2ELi2ENS5_IJNS4_1CILi2EEESB_NSA_ILi1EEEEEEEENS5_IJNSA_ILi128EEENSA_ILi64EEESF_EEENS5_IJNS_12float_e2m1_tENS_13float_ue8m0_tEEEENS5_IJNS5_IJlSC_lEEENS4_6LayoutINS5_IJNS5_IJNS5_IJNSA_ILi32EEENSA_ILi4EEEEEEiEEESQ_NS5_IJSC_iEEEEEENS5_IJNS5_IJNS5_IJNSA_ILi16EEESO_EEEiEEENS5_IJNS5_IJNSA_ILi0EEESC_EEENSA_ILi512EEEEEENS5_IJSW_iEEEEEEEEEEESK_S13_NS4_8TiledMMAINS4_8MMA_AtomIJNS4_17SM100_MMA_MXF4_SSISI_SI_fSJ_Li128ELi64ELi32ELNS4_4UMMA5MajorE0ELS18_0ELNS17_7ScaleInE0ELS19_0EEEEEENSM_INS5_IJSC_SC_SC_EEENS5_IJSW_SW_SW_EEEEENS5_IJNS4_10UnderscoreES1F_S1F_EEEEENS5_IJNS4_23SM90_TMA_LOAD_MULTICASTES1I_EEENS5_IJNS4_14ComposedLayoutINS4_7SwizzleILi2ELi4ELi3EEENS4_18smem_ptr_flag_bitsILi4EEENSM_INS5_IJNSA_ILi8EEESF_EEENS5_IJSF_SC_EEEEEEENSM_INS5_IJNS5_IJNS5_IJSP_SC_EEENS5_IJSN_SB_EEEEEESC_NS5_IJSB_SC_EEEEEENS5_IJNS5_IJNS5_IJSU_SY_EEESX_EEESW_NS5_IJSB_SY_EEEEEEEEEEEvNS4_8identityES1J_S24_vS25_EENS_8epilogue10collective18CollectiveEpilogueINS27_23Sm100TmaWarpSpecializedILi3ELi2ELi16ELb1ELb0EEEJNS5_IJSG_SG_SF_EEENS5_IJNSM_ISG_SC_EENSM_INS5_IJST_SB_EEENS5_IJSC_SN_EEEEEEEENS_10bfloat16_tESL_S2I_SL_NS27_6fusion15FusionCallbacksIS2B_NS2J_17LinearCombinationIS2I_fS2I_fLNS_15FloatRoundStyleE2EEES2C_S2H_JEEENS4_5SM1004TMEM4LOAD26SM100_TMEM_LOAD_32dp32b16xENS4_13SM90_TMA_LOADENS1K_INS1L_ILi1ELi4ELi3EEENS1N_ILi16EEENSM_INS5_IJS1P_ST_EEENS5_IJST_SC_EEEEEEENS4_39AutoVectorizingCopyWithAssumedAlignmentILi128EEENS4_14SM90_TMA_STOREES2Z_S31_S31_EEEvvEEEEvNT_6ParamsE --------------------------
	.section	.nv.shared._ZN7cutlass13device_kernelINS_4gemm6kernel13GemmUniversalIN4cute5tupleIJiiiiEEENS1_10collective13CollectiveMmaINS1_46MainloopSm100TmaUmmaWarpSpecializedBlockScaledILi16ELi2ELi2ENS5_IJNS4_1CILi2EEESB_NSA_ILi1EEEEEEEENS5_IJNSA_ILi128EEENSA_ILi64EEESF_EEENS5_IJNS_12float_e2m1_tENS_13float_ue8m0_tEEEENS5_IJNS5_IJlSC_lEEENS4_6LayoutINS5_IJNS5_IJNS5_IJNSA_ILi32EEENSA_ILi4EEEEEEiEEESQ_NS5_IJSC_iEEEEEENS5_IJNS5_IJNS5_IJNSA_ILi16EEESO_EEEiEEENS5_IJNS5_IJNSA_ILi0EEESC_EEENSA_ILi512EEEEEENS5_IJSW_iEEEEEEEEEEESK_S13_NS4_8TiledMMAINS4_8MMA_AtomIJNS4_17SM100_MMA_MXF4_SSISI_SI_fSJ_Li128ELi64ELi32ELNS4_4UMMA5MajorE0ELS18_0ELNS17_7ScaleInE0ELS19_0EEEEEENSM_INS5_IJSC_SC_SC_EEENS5_IJSW_SW_SW_EEEEENS5_IJNS4_10UnderscoreES1F_S1F_EEEEENS5_IJNS4_23SM90_TMA_LOAD_MULTICASTES1I_EEENS5_IJNS4_14ComposedLayoutINS4_7SwizzleILi2ELi4ELi3EEENS4_18smem_ptr_flag_bitsILi4EEENSM_INS5_IJNSA_ILi8EEESF_EEENS5_IJSF_SC_EEEEEEENSM_INS5_IJNS5_IJNS5_IJSP_SC_EEENS5_IJSN_SB_EEEEEESC_NS5_IJSB_SC_EEEEEENS5_IJNS5_IJNS5_IJSU_SY_EEESX_EEESW_NS5_IJSB_SY_EEEEEEEEEEEvNS4_8identityES1J_S24_vS25_EENS_8epilogue10collective18CollectiveEpilogueINS27_23Sm100TmaWarpSpecializedILi3ELi2ELi16ELb1ELb0EEEJNS5_IJSG_SG_SF_EEENS5_IJNSM_ISG_SC_EENSM_INS5_IJST_SB_EEENS5_IJSC_SN_EEEEEEEENS_10bfloat16_tESL_S2I_SL_NS27_6fusion15FusionCallbacksIS2B_NS2J_17LinearCombinationIS2I_fS2I_fLNS_15FloatRoundStyleE2EEES2C_S2H_JEEENS4_5SM1004TMEM4LOAD26SM100_TMEM_LOAD_32dp32b16xENS4_13SM90_TMA_LOADENS1K_INS1L_ILi1ELi4ELi3EEENS1N_ILi16EEENSM_INS5_IJS1P_ST_EEENS5_IJST_SC_EEEEEEENS4_39AutoVectorizingCopyWithAssumedAlignmentILi128EEENS4_14SM90_TMA_STOREES2Z_S31_S31_EEEvvEEEEvNT_6ParamsE,"aw",@nobits
	.sectionflags	@""
	.align	16
	.zero		1024


//--------------------- .nv.shared.reserved.0     --------------------------
	.section	.nv.shared.reserved.0,"aw",@nobits
	.weak		__nv_reservedSMEM_offset_0_alias
	.size		__nv_reservedSMEM_offset_0_alias, 0, 64
	.other		__nv_reservedSMEM_offset_0_alias,@"STO_CUDA_RESERVED_SHARED STV_DEFAULT"
__nv_reservedSMEM_offset_0_alias:
	.zero		0
.nv.shared.reserved.0:
	.zero		64
	.weak		__nv_reservedSMEM_tcgen05_partition
	.type		__nv_reservedSMEM_tcgen05_partition,@object
	.size		__nv_reservedSMEM_tcgen05_partition,(.L_0 - __nv_reservedSMEM_tcgen05_partition)
__nv_reservedSMEM_tcgen05_partition:
	.zero		32
.L_0:


//--------------------- .nv.global                --------------------------
	.section	.nv.global,"aw",@nobits
.nv.global:
	.type		_ZN40_INTERNAL_ab6994f5_4_k_cu_59d07c03_348374cute1_E,@object
	.size		_ZN40_INTERNAL_ab6994f5_4_k_cu_59d07c03_348374cute1_E,(_ZN40_INTERNAL_ab6994f5_4_k_cu_59d07c03_348374cuda3std3__45__cpo6cbeginE - _ZN40_INTERNAL_ab6994f5_4_k_cu_59d07c03_348374cute1_E)
_ZN40_INTERNAL_ab6994f5_4_k_cu_59d07c03_348374cute1_E:
	.zero		1
	.type		_ZN40_INTERNAL_ab6994f5_4_k_cu_59d07c03_348374cuda3std3__45__cpo6cbeginE,@object
	.size		_ZN40_INTERNAL_ab6994f5_4_k_cu_59d07c03_348374cuda3std3__45__cpo6cbeginE,(_ZN40_INTERNAL_ab6994f5_4_k_cu_59d07c03_348374cuda3std3__48in_placeE - _ZN40_INTERNAL_ab6994f5_4_k_cu_59d07c03_348374cuda3std3__45__cpo6cbeginE)
_ZN40_INTERNAL_ab6994f5_4_k_cu_59d07c03_348374cuda3std3__45__cpo6cbeginE:
	.zero		1
	.type		_ZN40_INTERNAL_ab6994f5_4_k_cu_59d07c03_348374cuda3std3__48in_placeE,@object
	.size		_ZN40_INTERNAL_ab6994f5_4_k_cu_59d07c03_348374cuda3std3__48in_placeE,(_ZN40_INTERNAL_ab6994f5_4_k_cu_59d07c03_348374cuda3std6ranges3__45__cpo9iter_moveE - _ZN40_INTERNAL_ab6994f5_4_k_cu_59d07c03_348374cuda3std3__48in_placeE)
_ZN40_INTERNAL_ab6994f5_4_k_cu_59d07c03_348374cuda3std3__48in_placeE:
	.zero		1
	.type		_ZN40_INTERNAL_ab6994f5_4_k_cu_59d07c03_348374cuda3std6ranges3__45__cpo9iter_moveE,@object
	.size		_ZN40_INTERNAL_ab6994f5_4_k_cu_59d07c03_348374cuda3std6ranges3__45__cpo9iter_moveE,(_ZN40_INTERNAL_ab6994f5_4_k_cu_59d07c03_348374cuda3std3__45__cpo5beginE - _ZN40_INTERNAL_ab6994f5_4_k_cu_59d07c03_348374cuda3std6ranges3__45__cpo9iter_moveE)
_ZN40_INTERNAL_ab6994f5_4_k_cu_59d07c03_348374cuda3std6ranges3__45__cpo9iter_moveE:
	.zero		1
	.type		_ZN40_INTERNAL_ab6994f5_4_k_cu_59d07c03_348374cuda3std3__45__cpo5beginE,@object
	.size		_ZN40_INTERNAL_ab6994f5_4_k_cu_59d07c03_348374cuda3std3__45__cpo5beginE,(_ZN40_INTERNAL_ab6994f5_4_k_cu_59d07c03_348374cuda3std3__442_GLOBAL__N__ab6994f5_4_k_cu_59d07c03_348376ignoreE - _ZN40_INTERNAL_ab6994f5_4_k_cu_59d07c03_348374cuda3std3__45__cpo5beginE)
_ZN40_INTERNAL_ab6994f5_4_k_cu_59d07c03_348374cuda3std3__45__cpo5beginE:
	.zero		1
	.type		_ZN40_INTERNAL_ab6994f5_4_k_cu_59d07c03_348374cuda3std3__442_GLOBAL__N__ab6994f5_4_k_cu_59d07c03_348376ignoreE,@object
	.size		_ZN40_INTERNAL_ab6994f5_4_k_cu_59d07c03_348374cuda3std3__442_GLOBAL__N__ab6994f5_4_k_cu_59d07c03_348376ignoreE,(_ZN40_INTERNAL_ab6994f5_4_k_cu_59d07c03_348374cute7productE - _ZN40_INTERNAL_ab6994f5_4_k_cu_59d07c03_348374cuda3std3__442_GLOBAL__N__ab6994f5_4_k_cu_59d07c03_348376ignoreE)
_ZN40_INTERNAL_ab6994f5_4_k_cu_59d07c03_348374cuda3std3__442_GLOBAL__N__ab6994f5_4_k_cu_59d07c03_348376ignoreE:
	.zero		1
	.type		_ZN40_INTERNAL_ab6994f5_4_k_cu_59d07c03_348374cute7productE,@object
	.size		_ZN40_INTERNAL_ab6994f5_4_k_cu_59d07c03_348374cute7productE,(_ZN40_INTERNAL_ab6994f5_4_k_cu_59d07c03_348374cuda3std3__45__cpo3endE - _ZN40_INTERNAL_ab6994f5_4_k_cu_59d07c03_348374cute7productE)
_ZN40_INTERNAL_ab6994f5_4_k_cu_59d07c03_348374cute7productE:
	.zero		1
	.type		_ZN40_INTERNAL_ab6994f5_4_k_cu_59d07c03_348374cuda3std3__45__cpo3endE,@object
	.size		_ZN40_INTERNAL_ab6994f5_4_k_cu_59d07c03_348374cuda3std3__45__cpo3endE,(_ZN40_INTERNAL_ab6994f5_4_k_cu_59d07c03_348374cuda3std3__419piecewise_constructE - _ZN40_INTERNAL_ab6994f5_4_k_cu_59d07c03_348374cuda3std3__45__cpo3endE)
_ZN40_INTERNAL_ab6994f5_4_k_cu_59d07c03_348374cuda3std3__45__cpo3endE:
	.zero		1
	.type		_ZN40_INTERNAL_ab6994f5_4_k_cu_59d07c03_348374cuda3std3__419piecewise_constructE,@object
	.size		_ZN40_INTERNAL_ab6994f5_4_k_cu_59d07c03_348374cuda3std3__419piecewise_constructE,(_ZN40_INTERNAL_ab6994f5_4_k_cu_59d07c03_348374cuda3std3__45__cpo4cendE - _ZN40_INTERNAL_ab6994f5_4_k_cu_59d07c03_348374cuda3std3__419piecewise_constructE)
_ZN40_INTERNAL_ab6994f5_4_k_cu_59d07c03_348374cuda3std3__419piecewise_constructE:
	.zero		1
	.type		_ZN40_INTERNAL_ab6994f5_4_k_cu_59d07c03_348374cuda3std3__45__cpo4cendE,@object
	.size		_ZN40_INTERNAL_ab6994f5_4_k_cu_59d07c03_348374cuda3std3__45__cpo4cendE,(_ZN40_INTERNAL_ab6994f5_4_k_cu_59d07c03_348374cuda3std6ranges3__45__cpo4swapE - _ZN40_INTERNAL_ab6994f5_4_k_cu_59d07c03_348374cuda3std3__45__cpo4cendE)
_ZN40_INTERNAL_ab6994f5_4_k_cu_59d07c03_348374cuda3std3__45__cpo4cendE:
	.zero		1
	.type		_ZN40_INTERNAL_ab6994f5_4_k_cu_59d07c03_348374cuda3std6ranges3__45__cpo4swapE,@object
	.size		_ZN40_INTERNAL_ab6994f5_4_k_cu_59d07c03_348374cuda3std6ranges3__45__cpo4swapE,(.L_10 - _ZN40_INTERNAL_ab6994f5_4_k_cu_59d07c03_348374cuda3std6ranges3__45__cpo4swapE)
_ZN40_INTERNAL_ab6994f5_4_k_cu_59d07c03_348374cuda3std6ranges3__45__cpo4swapE:
	.zero		1
.L_10:


//--------------------- .nv.constant0._ZN7cutlass13device_kernelINS_4gemm6kernel13GemmUniversalIN4cute5tupleIJiiiiEEENS1_10collective13CollectiveMmaINS1_46MainloopSm100TmaUmmaWarpSpecializedBlockScaledILi16ELi2ELi2ENS5_IJNS4_1CILi2EEESB_NSA_ILi1EEEEEEEENS5_IJNSA_ILi128EEENSA_ILi64EEESF_EEENS5_IJNS_12float_e2m1_tENS_13float_ue8m0_tEEEENS5_IJNS5_IJlSC_lEEENS4_6LayoutINS5_IJNS5_IJNS5_IJNSA_ILi32EEENSA_ILi4EEEEEEiEEESQ_NS5_IJSC_iEEEEEENS5_IJNS5_IJNS5_IJNSA_ILi16EEESO_EEEiEEENS5_IJNS5_IJNSA_ILi0EEESC_EEENSA_ILi512EEEEEENS5_IJSW_iEEEEEEEEEEESK_S13_NS4_8TiledMMAINS4_8MMA_AtomIJNS4_17SM100_MMA_MXF4_SSISI_SI_fSJ_Li128ELi64ELi32ELNS4_4UMMA5MajorE0ELS18_0ELNS17_7ScaleInE0ELS19_0EEEEEENSM_INS5_IJSC_SC_SC_EEENS5_IJSW_SW_SW_EEEEENS5_IJNS4_10UnderscoreES1F_S1F_EEEEENS5_IJNS4_23SM90_TMA_LOAD_MULTICASTES1I_EEENS5_IJNS4_14ComposedLayoutINS4_7SwizzleILi2ELi4ELi3EEENS4_18smem_ptr_flag_bitsILi4EEENSM_INS5_IJNSA_ILi8EEESF_EEENS5_IJSF_SC_EEEEEEENSM_INS5_IJNS5_IJNS5_IJSP_SC_EEENS5_IJSN_SB_EEEEEESC_NS5_IJSB_SC_EEEEEENS5_IJNS5_IJNS5_IJSU_SY_EEESX_EEESW_NS5_IJSB_SY_EEEEEEEEEEEvNS4_8identityES1J_S24_vS25_EENS_8epilogue10collective18CollectiveEpilogueINS27_23Sm100TmaWarpSpecializedILi3ELi2ELi16ELb1ELb0EEEJNS5_IJSG_SG_SF_EEENS5_IJNSM_ISG_SC_EENSM_INS5_IJST_SB_EEENS5_IJSC_SN_EEEEEEEENS_10bfloat16_tESL_S2I_SL_NS27_6fusion15FusionCallbacksIS2B_NS2J_17LinearCombinationIS2I_fS2I_fLNS_15FloatRoundStyleE2EEES2C_S2H_JEEENS4_5SM1004TMEM4LOAD26SM100_TMEM_LOAD_32dp32b16xENS4_13SM90_TMA_LOADENS1K_INS1L_ILi1ELi4ELi3EEENS1N_ILi16EEENSM_INS5_IJS1P_ST_EEENS5_IJST_SC_EEEEEEENS4_39AutoVectorizingCopyWithAssumedAlignmentILi128EEENS4_14SM90_TMA_STOREES2Z_S31_S31_EEEvvEEEEvNT_6ParamsE --------------------------
	.section	.nv.constant0._ZN7cutlass13device_kernelINS_4gemm6kernel13GemmUniversalIN4cute5tupleIJiiiiEEENS1_10collective13CollectiveMmaINS1_46MainloopSm100TmaUmmaWarpSpecializedBlockScaledILi16ELi2ELi2ENS5_IJNS4_1CILi2EEESB_NSA_ILi1EEEEEEEENS5_IJNSA_ILi128EEENSA_ILi64EEESF_EEENS5_IJNS_12float_e2m1_tENS_13float_ue8m0_tEEEENS5_IJNS5_IJlSC_lEEENS4_6LayoutINS5_IJNS5_IJNS5_IJNSA_ILi32EEENSA_ILi4EEEEEEiEEESQ_NS5_IJSC_iEEEEEENS5_IJNS5_IJNS5_IJNSA_ILi16EEESO_EEEiEEENS5_IJNS5_IJNSA_ILi0EEESC_EEENSA_ILi512EEEEEENS5_IJSW_iEEEEEEEEEEESK_S13_NS4_8TiledMMAINS4_8MMA_AtomIJNS4_17SM100_MMA_MXF4_SSISI_SI_fSJ_Li128ELi64ELi32ELNS4_4UMMA5MajorE0ELS18_0ELNS17_7ScaleInE0ELS19_0EEEEEENSM_INS5_IJSC_SC_SC_EEENS5_IJSW_SW_SW_EEEEENS5_IJNS4_10UnderscoreES1F_S1F_EEEEENS5_IJNS4_23SM90_TMA_LOAD_MULTICASTES1I_EEENS5_IJNS4_14ComposedLayoutINS4_7SwizzleILi2ELi4ELi3EEENS4_18smem_ptr_flag_bitsILi4EEENSM_INS5_IJNSA_ILi8EEESF_EEENS5_IJSF_SC_EEEEEEENSM_INS5_IJNS5_IJNS5_IJSP_SC_EEENS5_IJSN_SB_EEEEEESC_NS5_IJSB_SC_EEEEEENS5_IJNS5_IJNS5_IJSU_SY_EEESX_EEESW_NS5_IJSB_SY_EEEEEEEEEEEvNS4_8identityES1J_S24_vS25_EENS_8epilogue10collective18CollectiveEpilogueINS27_23Sm100TmaWarpSpecializedILi3ELi2ELi16ELb1ELb0EEEJNS5_IJSG_SG_SF_EEENS5_IJNSM_ISG_SC_EENSM_INS5_IJST_SB_EEENS5_IJSC_SN_EEEEEEEENS_10bfloat16_tESL_S2I_SL_NS27_6fusion15FusionCallbacksIS2B_NS2J_17LinearCombinationIS2I_fS2I_fLNS_15FloatRoundStyleE2EEES2C_S2H_JEEENS4_5SM1004TMEM4LOAD26SM100_TMEM_LOAD_32dp32b16xENS4_13SM90_TMA_LOADENS1K_INS1L_ILi1ELi4ELi3EEENS1N_ILi16EEENSM_INS5_IJS1P_ST_EEENS5_IJST_SC_EEEEEEENS4_39AutoVectorizingCopyWithAssumedAlignmentILi128EEENS4_14SM90_TMA_STOREES2Z_S31_S31_EEEvvEEEEvNT_6ParamsE,"a",@progbits
	.sectionflags	@""
	.align	4
.nv.constant0._ZN7cutlass13device_kernelINS_4gemm6kernel13GemmUniversalIN4cute5tupleIJiiiiEEENS1_10collective13CollectiveMmaINS1_46MainloopSm100TmaUmmaWarpSpecializedBlockScaledILi16ELi2ELi2ENS5_IJNS4_1CILi2EEESB_NSA_ILi1EEEEEEEENS5_IJNSA_ILi128EEENSA_ILi64EEESF_EEENS5_IJNS_12float_e2m1_tENS_13float_ue8m0_tEEEENS5_IJNS5_IJlSC_lEEENS4_6LayoutINS5_IJNS5_IJNS5_IJNSA_ILi32EEENSA_ILi4EEEEEEiEEESQ_NS5_IJSC_iEEEEEENS5_IJNS5_IJNS5_IJNSA_ILi16EEESO_EEEiEEENS5_IJNS5_IJNSA_ILi0EEESC_EEENSA_ILi512EEEEEENS5_IJSW_iEEEEEEEEEEESK_S13_NS4_8TiledMMAINS4_8MMA_AtomIJNS4_17SM100_MMA_MXF4_SSISI_SI_fSJ_Li128ELi64ELi32ELNS4_4UMMA5MajorE0ELS18_0ELNS17_7ScaleInE0ELS19_0EEEEEENSM_INS5_IJSC_SC_SC_EEENS5_IJSW_SW_SW_EEEEENS5_IJNS4_10UnderscoreES1F_S1F_EEEEENS5_IJNS4_23SM90_TMA_LOAD_MULTICASTES1I_EEENS5_IJNS4_14ComposedLayoutINS4_7SwizzleILi2ELi4ELi3EEENS4_18smem_ptr_flag_bitsILi4EEENSM_INS5_IJNSA_ILi8EEESF_EEENS5_IJSF_SC_EEEEEEENSM_INS5_IJNS5_IJNS5_IJSP_SC_EEENS5_IJSN_SB_EEEEEESC_NS5_IJSB_SC_EEEEEENS5_IJNS5_IJNS5_IJSU_SY_EEESX_EEESW_NS5_IJSB_SY_EEEEEEEEEEEvNS4_8identityES1J_S24_vS25_EENS_8epilogue10collective18CollectiveEpilogueINS27_23Sm100TmaWarpSpecializedILi3ELi2ELi16ELb1ELb0EEEJNS5_IJSG_SG_SF_EEENS5_IJNSM_ISG_SC_EENSM_INS5_IJST_SB_EEENS5_IJSC_SN_EEEEEEEENS_10bfloat16_tESL_S2I_SL_NS27_6fusion15FusionCallbacksIS2B_NS2J_17LinearCombinationIS2I_fS2I_fLNS_15FloatRoundStyleE2EEES2C_S2H_JEEENS4_5SM1004TMEM4LOAD26SM100_TMEM_LOAD_32dp32b16xENS4_13SM90_TMA_LOADENS1K_INS1L_ILi1ELi4ELi3EEENS1N_ILi16EEENSM_INS5_IJS1P_ST_EEENS5_IJST_SC_EEEEEEENS4_39AutoVectorizingCopyWithAssumedAlignmentILi128EEENS4_14SM90_TMA_STOREES2Z_S31_S31_EEEvvEEEEvNT_6ParamsE:
	.zero		3968


//--------------------- SYMBOLS --------------------------

	.type		.nv.reservedSmem.offset0,@object
	.size		.nv.reservedSmem.offset0,0x4
	.type		.nv.reservedSmem.cap,@object
	.size		.nv.reservedSmem.cap,0x4
	.type		__assertfail,@function
